//
// Generated by NVIDIA NVVM Compiler
//
// Compiler Build ID: CL-36424714
// Cuda compilation tools, release 13.0, V13.0.88
// Based on NVVM 20.0.0
//

.version 9.0
.target sm_100
.address_size 64

	// .globl	main_kernel0
// _ZZ12main_kernel0E15PadInput_shared has been demoted
// _ZZ12main_kernel0E13weight_shared has been demoted

.visible .entry main_kernel0(
	.param .u64 .ptr .align 1 main_kernel0_param_0,
	.param .u64 .ptr .align 1 main_kernel0_param_1,
	.param .u64 .ptr .align 1 main_kernel0_param_2
)
.maxntid 32
{
	.reg .pred 	%p<2>;
	.reg .b32 	%r<226>;
	.reg .b32 	%f<3856>;
	.reg .b64 	%rd<209>;
	// demoted variable
	.shared .align 4 .b8 _ZZ12main_kernel0E15PadInput_shared[7168];
	// demoted variable
	.shared .align 4 .b8 _ZZ12main_kernel0E13weight_shared[32768];
	ld.param.u64 	%rd144, [main_kernel0_param_0];
	ld.param.u64 	%rd145, [main_kernel0_param_1];
	ld.param.u64 	%rd5, [main_kernel0_param_2];
	mov.u32 	%r1, %tid.x;
	shl.b32 	%r145, %r1, 1;
	mul.wide.u32 	%rd146, %r145, 4;
	mov.u32 	%r146, _ZZ12main_kernel0E15PadInput_shared;
	cvt.u64.u32 	%rd147, %r146;
	cvta.shared.u64 	%rd148, %rd147;
	add.s64 	%rd6, %rd148, %rd146;
	// begin inline asm
	{ .reg .u64 addr; cvta.to.shared.u64 addr, %rd6; cvt.u32.u64 %r6, addr; }

	// end inline asm
	mov.u32 	%r147, %ctaid.x;
	shr.u32 	%r2, %r147, 4;
	mul.lo.s32 	%r148, %r2, 14336;
	or.b32  	%r149, %r148, %r145;
	mul.wide.u32 	%rd149, %r149, 4;
	add.s64 	%rd7, %rd144, %rd149;
	// begin inline asm
	cp.async.ca.shared.global [%r6], [%rd7], 8;
	// end inline asm
	add.s64 	%rd8, %rd6, 256;
	// begin inline asm
	{ .reg .u64 addr; cvta.to.shared.u64 addr, %rd8; cvt.u32.u64 %r8, addr; }

	// end inline asm
	add.s64 	%rd9, %rd7, 8192;
	// begin inline asm
	cp.async.ca.shared.global [%r8], [%rd9], 8;
	// end inline asm
	add.s64 	%rd10, %rd6, 512;
	// begin inline asm
	{ .reg .u64 addr; cvta.to.shared.u64 addr, %rd10; cvt.u32.u64 %r10, addr; }

	// end inline asm
	add.s64 	%rd11, %rd7, 16384;
	// begin inline asm
	cp.async.ca.shared.global [%r10], [%rd11], 8;
	// end inline asm
	add.s64 	%rd12, %rd6, 768;
	// begin inline asm
	{ .reg .u64 addr; cvta.to.shared.u64 addr, %rd12; cvt.u32.u64 %r12, addr; }

	// end inline asm
	add.s64 	%rd13, %rd7, 24576;
	// begin inline asm
	cp.async.ca.shared.global [%r12], [%rd13], 8;
	// end inline asm
	add.s64 	%rd14, %rd6, 1024;
	// begin inline asm
	{ .reg .u64 addr; cvta.to.shared.u64 addr, %rd14; cvt.u32.u64 %r14, addr; }

	// end inline asm
	add.s64 	%rd15, %rd7, 32768;
	// begin inline asm
	cp.async.ca.shared.global [%r14], [%rd15], 8;
	// end inline asm
	add.s64 	%rd16, %rd6, 1280;
	// begin inline asm
	{ .reg .u64 addr; cvta.to.shared.u64 addr, %rd16; cvt.u32.u64 %r16, addr; }

	// end inline asm
	add.s64 	%rd17, %rd7, 40960;
	// begin inline asm
	cp.async.ca.shared.global [%r16], [%rd17], 8;
	// end inline asm
	add.s64 	%rd18, %rd6, 1536;
	// begin inline asm
	{ .reg .u64 addr; cvta.to.shared.u64 addr, %rd18; cvt.u32.u64 %r18, addr; }

	// end inline asm
	add.s64 	%rd19, %rd7, 49152;
	// begin inline asm
	cp.async.ca.shared.global [%r18], [%rd19], 8;
	// end inline asm
	shl.b32 	%r150, %r1, 2;
	mul.wide.u32 	%rd150, %r150, 4;
	mov.u32 	%r151, _ZZ12main_kernel0E13weight_shared;
	cvt.u64.u32 	%rd151, %r151;
	cvta.shared.u64 	%rd152, %rd151;
	add.s64 	%rd20, %rd152, %rd150;
	// begin inline asm
	{ .reg .u64 addr; cvta.to.shared.u64 addr, %rd20; cvt.u32.u64 %r20, addr; }

	// end inline asm
	shl.b32 	%r152, %r1, 6;
	and.b32  	%r153, %r152, 1536;
	shl.b32 	%r154, %r147, 5;
	and.b32  	%r3, %r154, 480;
	or.b32  	%r155, %r153, %r3;
	and.b32  	%r156, %r150, 28;
	or.b32  	%r157, %r155, %r156;
	mul.wide.u32 	%rd153, %r157, 4;
	add.s64 	%rd21, %rd145, %rd153;
	// begin inline asm
	cp.async.cg.shared.global [%r20], [%rd21], 16;
	// end inline asm
	add.s64 	%rd22, %rd20, 512;
	// begin inline asm
	{ .reg .u64 addr; cvta.to.shared.u64 addr, %rd22; cvt.u32.u64 %r22, addr; }

	// end inline asm
	add.s64 	%rd23, %rd21, 8192;
	// begin inline asm
	cp.async.cg.shared.global [%r22], [%rd23], 16;
	// end inline asm
	add.s64 	%rd24, %rd20, 1024;
	// begin inline asm
	{ .reg .u64 addr; cvta.to.shared.u64 addr, %rd24; cvt.u32.u64 %r24, addr; }

	// end inline asm
	add.s64 	%rd25, %rd21, 16384;
	// begin inline asm
	cp.async.cg.shared.global [%r24], [%rd25], 16;
	// end inline asm
	add.s64 	%rd26, %rd20, 1536;
	// begin inline asm
	{ .reg .u64 addr; cvta.to.shared.u64 addr, %rd26; cvt.u32.u64 %r26, addr; }

	// end inline asm
	add.s64 	%rd27, %rd21, 24576;
	// begin inline asm
	cp.async.cg.shared.global [%r26], [%rd27], 16;
	// end inline asm
	add.s64 	%rd28, %rd20, 2048;
	// begin inline asm
	{ .reg .u64 addr; cvta.to.shared.u64 addr, %rd28; cvt.u32.u64 %r28, addr; }

	// end inline asm
	add.s64 	%rd29, %rd21, 32768;
	// begin inline asm
	cp.async.cg.shared.global [%r28], [%rd29], 16;
	// end inline asm
	add.s64 	%rd30, %rd20, 2560;
	// begin inline asm
	{ .reg .u64 addr; cvta.to.shared.u64 addr, %rd30; cvt.u32.u64 %r30, addr; }

	// end inline asm
	add.s64 	%rd31, %rd21, 40960;
	// begin inline asm
	cp.async.cg.shared.global [%r30], [%rd31], 16;
	// end inline asm
	add.s64 	%rd32, %rd20, 3072;
	// begin inline asm
	{ .reg .u64 addr; cvta.to.shared.u64 addr, %rd32; cvt.u32.u64 %r32, addr; }

	// end inline asm
	add.s64 	%rd33, %rd21, 49152;
	// begin inline asm
	cp.async.cg.shared.global [%r32], [%rd33], 16;
	// end inline asm
	add.s64 	%rd34, %rd20, 3584;
	// begin inline asm
	{ .reg .u64 addr; cvta.to.shared.u64 addr, %rd34; cvt.u32.u64 %r34, addr; }

	// end inline asm
	add.s64 	%rd35, %rd21, 57344;
	// begin inline asm
	cp.async.cg.shared.global [%r34], [%rd35], 16;
	// end inline asm
	add.s64 	%rd36, %rd20, 4096;
	// begin inline asm
	{ .reg .u64 addr; cvta.to.shared.u64 addr, %rd36; cvt.u32.u64 %r36, addr; }

	// end inline asm
	add.s64 	%rd37, %rd21, 65536;
	// begin inline asm
	cp.async.cg.shared.global [%r36], [%rd37], 16;
	// end inline asm
	add.s64 	%rd38, %rd20, 4608;
	// begin inline asm
	{ .reg .u64 addr; cvta.to.shared.u64 addr, %rd38; cvt.u32.u64 %r38, addr; }

	// end inline asm
	add.s64 	%rd39, %rd21, 73728;
	// begin inline asm
	cp.async.cg.shared.global [%r38], [%rd39], 16;
	// end inline asm
	add.s64 	%rd40, %rd20, 5120;
	// begin inline asm
	{ .reg .u64 addr; cvta.to.shared.u64 addr, %rd40; cvt.u32.u64 %r40, addr; }

	// end inline asm
	add.s64 	%rd41, %rd21, 81920;
	// begin inline asm
	cp.async.cg.shared.global [%r40], [%rd41], 16;
	// end inline asm
	add.s64 	%rd42, %rd20, 5632;
	// begin inline asm
	{ .reg .u64 addr; cvta.to.shared.u64 addr, %rd42; cvt.u32.u64 %r42, addr; }

	// end inline asm
	add.s64 	%rd43, %rd21, 90112;
	// begin inline asm
	cp.async.cg.shared.global [%r42], [%rd43], 16;
	// end inline asm
	add.s64 	%rd44, %rd20, 6144;
	// begin inline asm
	{ .reg .u64 addr; cvta.to.shared.u64 addr, %rd44; cvt.u32.u64 %r44, addr; }

	// end inline asm
	add.s64 	%rd45, %rd21, 98304;
	// begin inline asm
	cp.async.cg.shared.global [%r44], [%rd45], 16;
	// end inline asm
	add.s64 	%rd46, %rd20, 6656;
	// begin inline asm
	{ .reg .u64 addr; cvta.to.shared.u64 addr, %rd46; cvt.u32.u64 %r46, addr; }

	// end inline asm
	add.s64 	%rd47, %rd21, 106496;
	// begin inline asm
	cp.async.cg.shared.global [%r46], [%rd47], 16;
	// end inline asm
	add.s64 	%rd48, %rd20, 7168;
	// begin inline asm
	{ .reg .u64 addr; cvta.to.shared.u64 addr, %rd48; cvt.u32.u64 %r48, addr; }

	// end inline asm
	add.s64 	%rd49, %rd21, 114688;
	// begin inline asm
	cp.async.cg.shared.global [%r48], [%rd49], 16;
	// end inline asm
	add.s64 	%rd50, %rd20, 7680;
	// begin inline asm
	{ .reg .u64 addr; cvta.to.shared.u64 addr, %rd50; cvt.u32.u64 %r50, addr; }

	// end inline asm
	add.s64 	%rd51, %rd21, 122880;
	// begin inline asm
	cp.async.cg.shared.global [%r50], [%rd51], 16;
	// end inline asm
	// begin inline asm
	cp.async.commit_group;
	// end inline asm
	add.s64 	%rd52, %rd6, 1792;
	// begin inline asm
	{ .reg .u64 addr; cvta.to.shared.u64 addr, %rd52; cvt.u32.u64 %r52, addr; }

	// end inline asm
	add.s64 	%rd53, %rd7, 256;
	// begin inline asm
	cp.async.ca.shared.global [%r52], [%rd53], 8;
	// end inline asm
	add.s64 	%rd54, %rd6, 2048;
	// begin inline asm
	{ .reg .u64 addr; cvta.to.shared.u64 addr, %rd54; cvt.u32.u64 %r54, addr; }

	// end inline asm
	add.s64 	%rd55, %rd7, 8448;
	// begin inline asm
	cp.async.ca.shared.global [%r54], [%rd55], 8;
	// end inline asm
	add.s64 	%rd56, %rd6, 2304;
	// begin inline asm
	{ .reg .u64 addr; cvta.to.shared.u64 addr, %rd56; cvt.u32.u64 %r56, addr; }

	// end inline asm
	add.s64 	%rd57, %rd7, 16640;
	// begin inline asm
	cp.async.ca.shared.global [%r56], [%rd57], 8;
	// end inline asm
	add.s64 	%rd58, %rd6, 2560;
	// begin inline asm
	{ .reg .u64 addr; cvta.to.shared.u64 addr, %rd58; cvt.u32.u64 %r58, addr; }

	// end inline asm
	add.s64 	%rd59, %rd7, 24832;
	// begin inline asm
	cp.async.ca.shared.global [%r58], [%rd59], 8;
	// end inline asm
	add.s64 	%rd60, %rd6, 2816;
	// begin inline asm
	{ .reg .u64 addr; cvta.to.shared.u64 addr, %rd60; cvt.u32.u64 %r60, addr; }

	// end inline asm
	add.s64 	%rd61, %rd7, 33024;
	// begin inline asm
	cp.async.ca.shared.global [%r60], [%rd61], 8;
	// end inline asm
	add.s64 	%rd62, %rd6, 3072;
	// begin inline asm
	{ .reg .u64 addr; cvta.to.shared.u64 addr, %rd62; cvt.u32.u64 %r62, addr; }

	// end inline asm
	add.s64 	%rd63, %rd7, 41216;
	// begin inline asm
	cp.async.ca.shared.global [%r62], [%rd63], 8;
	// end inline asm
	add.s64 	%rd64, %rd6, 3328;
	// begin inline asm
	{ .reg .u64 addr; cvta.to.shared.u64 addr, %rd64; cvt.u32.u64 %r64, addr; }

	// end inline asm
	add.s64 	%rd65, %rd7, 49408;
	// begin inline asm
	cp.async.ca.shared.global [%r64], [%rd65], 8;
	// end inline asm
	add.s64 	%rd66, %rd20, 8192;
	// begin inline asm
	{ .reg .u64 addr; cvta.to.shared.u64 addr, %rd66; cvt.u32.u64 %r66, addr; }

	// end inline asm
	add.s64 	%rd67, %rd21, 131072;
	// begin inline asm
	cp.async.cg.shared.global [%r66], [%rd67], 16;
	// end inline asm
	add.s64 	%rd68, %rd20, 8704;
	// begin inline asm
	{ .reg .u64 addr; cvta.to.shared.u64 addr, %rd68; cvt.u32.u64 %r68, addr; }

	// end inline asm
	add.s64 	%rd69, %rd21, 139264;
	// begin inline asm
	cp.async.cg.shared.global [%r68], [%rd69], 16;
	// end inline asm
	add.s64 	%rd70, %rd20, 9216;
	// begin inline asm
	{ .reg .u64 addr; cvta.to.shared.u64 addr, %rd70; cvt.u32.u64 %r70, addr; }

	// end inline asm
	add.s64 	%rd71, %rd21, 147456;
	// begin inline asm
	cp.async.cg.shared.global [%r70], [%rd71], 16;
	// end inline asm
	add.s64 	%rd72, %rd20, 9728;
	// begin inline asm
	{ .reg .u64 addr; cvta.to.shared.u64 addr, %rd72; cvt.u32.u64 %r72, addr; }

	// end inline asm
	add.s64 	%rd73, %rd21, 155648;
	// begin inline asm
	cp.async.cg.shared.global [%r72], [%rd73], 16;
	// end inline asm
	add.s64 	%rd74, %rd20, 10240;
	// begin inline asm
	{ .reg .u64 addr; cvta.to.shared.u64 addr, %rd74; cvt.u32.u64 %r74, addr; }

	// end inline asm
	add.s64 	%rd75, %rd21, 163840;
	// begin inline asm
	cp.async.cg.shared.global [%r74], [%rd75], 16;
	// end inline asm
	add.s64 	%rd76, %rd20, 10752;
	// begin inline asm
	{ .reg .u64 addr; cvta.to.shared.u64 addr, %rd76; cvt.u32.u64 %r76, addr; }

	// end inline asm
	add.s64 	%rd77, %rd21, 172032;
	// begin inline asm
	cp.async.cg.shared.global [%r76], [%rd77], 16;
	// end inline asm
	add.s64 	%rd78, %rd20, 11264;
	// begin inline asm
	{ .reg .u64 addr; cvta.to.shared.u64 addr, %rd78; cvt.u32.u64 %r78, addr; }

	// end inline asm
	add.s64 	%rd79, %rd21, 180224;
	// begin inline asm
	cp.async.cg.shared.global [%r78], [%rd79], 16;
	// end inline asm
	add.s64 	%rd80, %rd20, 11776;
	// begin inline asm
	{ .reg .u64 addr; cvta.to.shared.u64 addr, %rd80; cvt.u32.u64 %r80, addr; }

	// end inline asm
	add.s64 	%rd81, %rd21, 188416;
	// begin inline asm
	cp.async.cg.shared.global [%r80], [%rd81], 16;
	// end inline asm
	add.s64 	%rd82, %rd20, 12288;
	// begin inline asm
	{ .reg .u64 addr; cvta.to.shared.u64 addr, %rd82; cvt.u32.u64 %r82, addr; }

	// end inline asm
	add.s64 	%rd83, %rd21, 196608;
	// begin inline asm
	cp.async.cg.shared.global [%r82], [%rd83], 16;
	// end inline asm
	add.s64 	%rd84, %rd20, 12800;
	// begin inline asm
	{ .reg .u64 addr; cvta.to.shared.u64 addr, %rd84; cvt.u32.u64 %r84, addr; }

	// end inline asm
	add.s64 	%rd85, %rd21, 204800;
	// begin inline asm
	cp.async.cg.shared.global [%r84], [%rd85], 16;
	// end inline asm
	add.s64 	%rd86, %rd20, 13312;
	// begin inline asm
	{ .reg .u64 addr; cvta.to.shared.u64 addr, %rd86; cvt.u32.u64 %r86, addr; }

	// end inline asm
	add.s64 	%rd87, %rd21, 212992;
	// begin inline asm
	cp.async.cg.shared.global [%r86], [%rd87], 16;
	// end inline asm
	add.s64 	%rd88, %rd20, 13824;
	// begin inline asm
	{ .reg .u64 addr; cvta.to.shared.u64 addr, %rd88; cvt.u32.u64 %r88, addr; }

	// end inline asm
	add.s64 	%rd89, %rd21, 221184;
	// begin inline asm
	cp.async.cg.shared.global [%r88], [%rd89], 16;
	// end inline asm
	add.s64 	%rd90, %rd20, 14336;
	// begin inline asm
	{ .reg .u64 addr; cvta.to.shared.u64 addr, %rd90; cvt.u32.u64 %r90, addr; }

	// end inline asm
	add.s64 	%rd91, %rd21, 229376;
	// begin inline asm
	cp.async.cg.shared.global [%r90], [%rd91], 16;
	// end inline asm
	add.s64 	%rd92, %rd20, 14848;
	// begin inline asm
	{ .reg .u64 addr; cvta.to.shared.u64 addr, %rd92; cvt.u32.u64 %r92, addr; }

	// end inline asm
	add.s64 	%rd93, %rd21, 237568;
	// begin inline asm
	cp.async.cg.shared.global [%r92], [%rd93], 16;
	// end inline asm
	add.s64 	%rd94, %rd20, 15360;
	// begin inline asm
	{ .reg .u64 addr; cvta.to.shared.u64 addr, %rd94; cvt.u32.u64 %r94, addr; }

	// end inline asm
	add.s64 	%rd95, %rd21, 245760;
	// begin inline asm
	cp.async.cg.shared.global [%r94], [%rd95], 16;
	// end inline asm
	add.s64 	%rd96, %rd20, 15872;
	// begin inline asm
	{ .reg .u64 addr; cvta.to.shared.u64 addr, %rd96; cvt.u32.u64 %r96, addr; }

	// end inline asm
	add.s64 	%rd97, %rd21, 253952;
	// begin inline asm
	cp.async.cg.shared.global [%r96], [%rd97], 16;
	// end inline asm
	// begin inline asm
	cp.async.commit_group;
	// end inline asm
	add.s64 	%rd98, %rd6, 3584;
	// begin inline asm
	{ .reg .u64 addr; cvta.to.shared.u64 addr, %rd98; cvt.u32.u64 %r98, addr; }

	// end inline asm
	add.s64 	%rd99, %rd7, 512;
	// begin inline asm
	cp.async.ca.shared.global [%r98], [%rd99], 8;
	// end inline asm
	add.s64 	%rd100, %rd6, 3840;
	// begin inline asm
	{ .reg .u64 addr; cvta.to.shared.u64 addr, %rd100; cvt.u32.u64 %r100, addr; }

	// end inline asm
	add.s64 	%rd101, %rd7, 8704;
	// begin inline asm
	cp.async.ca.shared.global [%r100], [%rd101], 8;
	// end inline asm
	add.s64 	%rd102, %rd6, 4096;
	// begin inline asm
	{ .reg .u64 addr; cvta.to.shared.u64 addr, %rd102; cvt.u32.u64 %r102, addr; }

	// end inline asm
	add.s64 	%rd103, %rd7, 16896;
	// begin inline asm
	cp.async.ca.shared.global [%r102], [%rd103], 8;
	// end inline asm
	add.s64 	%rd104, %rd6, 4352;
	// begin inline asm
	{ .reg .u64 addr; cvta.to.shared.u64 addr, %rd104; cvt.u32.u64 %r104, addr; }

	// end inline asm
	add.s64 	%rd105, %rd7, 25088;
	// begin inline asm
	cp.async.ca.shared.global [%r104], [%rd105], 8;
	// end inline asm
	add.s64 	%rd106, %rd6, 4608;
	// begin inline asm
	{ .reg .u64 addr; cvta.to.shared.u64 addr, %rd106; cvt.u32.u64 %r106, addr; }

	// end inline asm
	add.s64 	%rd107, %rd7, 33280;
	// begin inline asm
	cp.async.ca.shared.global [%r106], [%rd107], 8;
	// end inline asm
	add.s64 	%rd108, %rd6, 4864;
	// begin inline asm
	{ .reg .u64 addr; cvta.to.shared.u64 addr, %rd108; cvt.u32.u64 %r108, addr; }

	// end inline asm
	add.s64 	%rd109, %rd7, 41472;
	// begin inline asm
	cp.async.ca.shared.global [%r108], [%rd109], 8;
	// end inline asm
	add.s64 	%rd110, %rd6, 5120;
	// begin inline asm
	{ .reg .u64 addr; cvta.to.shared.u64 addr, %rd110; cvt.u32.u64 %r110, addr; }

	// end inline asm
	add.s64 	%rd111, %rd7, 49664;
	// begin inline asm
	cp.async.ca.shared.global [%r110], [%rd111], 8;
	// end inline asm
	add.s64 	%rd112, %rd20, 16384;
	// begin inline asm
	{ .reg .u64 addr; cvta.to.shared.u64 addr, %rd112; cvt.u32.u64 %r112, addr; }

	// end inline asm
	add.s64 	%rd113, %rd21, 262144;
	// begin inline asm
	cp.async.cg.shared.global [%r112], [%rd113], 16;
	// end inline asm
	add.s64 	%rd114, %rd20, 16896;
	// begin inline asm
	{ .reg .u64 addr; cvta.to.shared.u64 addr, %rd114; cvt.u32.u64 %r114, addr; }

	// end inline asm
	add.s64 	%rd115, %rd21, 270336;
	// begin inline asm
	cp.async.cg.shared.global [%r114], [%rd115], 16;
	// end inline asm
	add.s64 	%rd116, %rd20, 17408;
	// begin inline asm
	{ .reg .u64 addr; cvta.to.shared.u64 addr, %rd116; cvt.u32.u64 %r116, addr; }

	// end inline asm
	add.s64 	%rd117, %rd21, 278528;
	// begin inline asm
	cp.async.cg.shared.global [%r116], [%rd117], 16;
	// end inline asm
	add.s64 	%rd118, %rd20, 17920;
	// begin inline asm
	{ .reg .u64 addr; cvta.to.shared.u64 addr, %rd118; cvt.u32.u64 %r118, addr; }

	// end inline asm
	add.s64 	%rd119, %rd21, 286720;
	// begin inline asm
	cp.async.cg.shared.global [%r118], [%rd119], 16;
	// end inline asm
	add.s64 	%rd120, %rd20, 18432;
	// begin inline asm
	{ .reg .u64 addr; cvta.to.shared.u64 addr, %rd120; cvt.u32.u64 %r120, addr; }

	// end inline asm
	add.s64 	%rd121, %rd21, 294912;
	// begin inline asm
	cp.async.cg.shared.global [%r120], [%rd121], 16;
	// end inline asm
	add.s64 	%rd122, %rd20, 18944;
	// begin inline asm
	{ .reg .u64 addr; cvta.to.shared.u64 addr, %rd122; cvt.u32.u64 %r122, addr; }

	// end inline asm
	add.s64 	%rd123, %rd21, 303104;
	// begin inline asm
	cp.async.cg.shared.global [%r122], [%rd123], 16;
	// end inline asm
	add.s64 	%rd124, %rd20, 19456;
	// begin inline asm
	{ .reg .u64 addr; cvta.to.shared.u64 addr, %rd124; cvt.u32.u64 %r124, addr; }

	// end inline asm
	add.s64 	%rd125, %rd21, 311296;
	// begin inline asm
	cp.async.cg.shared.global [%r124], [%rd125], 16;
	// end inline asm
	add.s64 	%rd126, %rd20, 19968;
	// begin inline asm
	{ .reg .u64 addr; cvta.to.shared.u64 addr, %rd126; cvt.u32.u64 %r126, addr; }

	// end inline asm
	add.s64 	%rd127, %rd21, 319488;
	// begin inline asm
	cp.async.cg.shared.global [%r126], [%rd127], 16;
	// end inline asm
	add.s64 	%rd128, %rd20, 20480;
	// begin inline asm
	{ .reg .u64 addr; cvta.to.shared.u64 addr, %rd128; cvt.u32.u64 %r128, addr; }

	// end inline asm
	add.s64 	%rd129, %rd21, 327680;
	// begin inline asm
	cp.async.cg.shared.global [%r128], [%rd129], 16;
	// end inline asm
	add.s64 	%rd130, %rd20, 20992;
	// begin inline asm
	{ .reg .u64 addr; cvta.to.shared.u64 addr, %rd130; cvt.u32.u64 %r130, addr; }

	// end inline asm
	add.s64 	%rd131, %rd21, 335872;
	// begin inline asm
	cp.async.cg.shared.global [%r130], [%rd131], 16;
	// end inline asm
	add.s64 	%rd132, %rd20, 21504;
	// begin inline asm
	{ .reg .u64 addr; cvta.to.shared.u64 addr, %rd132; cvt.u32.u64 %r132, addr; }

	// end inline asm
	add.s64 	%rd133, %rd21, 344064;
	// begin inline asm
	cp.async.cg.shared.global [%r132], [%rd133], 16;
	// end inline asm
	add.s64 	%rd134, %rd20, 22016;
	// begin inline asm
	{ .reg .u64 addr; cvta.to.shared.u64 addr, %rd134; cvt.u32.u64 %r134, addr; }

	// end inline asm
	add.s64 	%rd135, %rd21, 352256;
	// begin inline asm
	cp.async.cg.shared.global [%r134], [%rd135], 16;
	// end inline asm
	add.s64 	%rd136, %rd20, 22528;
	// begin inline asm
	{ .reg .u64 addr; cvta.to.shared.u64 addr, %rd136; cvt.u32.u64 %r136, addr; }

	// end inline asm
	add.s64 	%rd137, %rd21, 360448;
	// begin inline asm
	cp.async.cg.shared.global [%r136], [%rd137], 16;
	// end inline asm
	add.s64 	%rd138, %rd20, 23040;
	// begin inline asm
	{ .reg .u64 addr; cvta.to.shared.u64 addr, %rd138; cvt.u32.u64 %r138, addr; }

	// end inline asm
	add.s64 	%rd139, %rd21, 368640;
	// begin inline asm
	cp.async.cg.shared.global [%r138], [%rd139], 16;
	// end inline asm
	add.s64 	%rd140, %rd20, 23552;
	// begin inline asm
	{ .reg .u64 addr; cvta.to.shared.u64 addr, %rd140; cvt.u32.u64 %r140, addr; }

	// end inline asm
	add.s64 	%rd141, %rd21, 376832;
	// begin inline asm
	cp.async.cg.shared.global [%r140], [%rd141], 16;
	// end inline asm
	add.s64 	%rd142, %rd20, 24064;
	// begin inline asm
	{ .reg .u64 addr; cvta.to.shared.u64 addr, %rd142; cvt.u32.u64 %r142, addr; }

	// end inline asm
	add.s64 	%rd143, %rd21, 385024;
	// begin inline asm
	cp.async.cg.shared.global [%r142], [%rd143], 16;
	// end inline asm
	// begin inline asm
	cp.async.commit_group;
	// end inline asm
	mov.f32 	%f3849, 0f00000000;
	mov.b32 	%r225, 0;
	mov.f32 	%f3850, %f3849;
	mov.f32 	%f3851, %f3849;
	mov.f32 	%f3852, %f3849;
	mov.f32 	%f3853, %f3849;
	mov.f32 	%f3854, %f3849;
	mov.f32 	%f3855, %f3849;
$L__BB0_1:
	bar.sync 	0;
	add.s32 	%r204, %r225, -1;
	and.b32  	%r205, %r204, 3;
	mul.lo.s32 	%r206, %r205, 448;
	mul.wide.u32 	%rd200, %r206, 4;
	add.s64 	%rd154, %rd6, %rd200;
	// begin inline asm
	{ .reg .u64 addr; cvta.to.shared.u64 addr, %rd154; cvt.u32.u64 %r158, addr; }

	// end inline asm
	shl.b32 	%r207, %r225, 6;
	mul.wide.s32 	%rd201, %r207, 4;
	add.s64 	%rd202, %rd7, %rd201;
	add.s64 	%rd155, %rd202, 768;
	// begin inline asm
	cp.async.ca.shared.global [%r158], [%rd155], 8;
	// end inline asm
	add.s64 	%rd156, %rd154, 256;
	// begin inline asm
	{ .reg .u64 addr; cvta.to.shared.u64 addr, %rd156; cvt.u32.u64 %r160, addr; }

	// end inline asm
	add.s64 	%rd157, %rd202, 8960;
	// begin inline asm
	cp.async.ca.shared.global [%r160], [%rd157], 8;
	// end inline asm
	add.s64 	%rd158, %rd154, 512;
	// begin inline asm
	{ .reg .u64 addr; cvta.to.shared.u64 addr, %rd158; cvt.u32.u64 %r162, addr; }

	// end inline asm
	add.s64 	%rd159, %rd202, 17152;
	// begin inline asm
	cp.async.ca.shared.global [%r162], [%rd159], 8;
	// end inline asm
	add.s64 	%rd160, %rd154, 768;
	// begin inline asm
	{ .reg .u64 addr; cvta.to.shared.u64 addr, %rd160; cvt.u32.u64 %r164, addr; }

	// end inline asm
	add.s64 	%rd161, %rd202, 25344;
	// begin inline asm
	cp.async.ca.shared.global [%r164], [%rd161], 8;
	// end inline asm
	add.s64 	%rd162, %rd154, 1024;
	// begin inline asm
	{ .reg .u64 addr; cvta.to.shared.u64 addr, %rd162; cvt.u32.u64 %r166, addr; }

	// end inline asm
	add.s64 	%rd163, %rd202, 33536;
	// begin inline asm
	cp.async.ca.shared.global [%r166], [%rd163], 8;
	// end inline asm
	add.s64 	%rd164, %rd154, 1280;
	// begin inline asm
	{ .reg .u64 addr; cvta.to.shared.u64 addr, %rd164; cvt.u32.u64 %r168, addr; }

	// end inline asm
	add.s64 	%rd165, %rd202, 41728;
	// begin inline asm
	cp.async.ca.shared.global [%r168], [%rd165], 8;
	// end inline asm
	add.s64 	%rd166, %rd154, 1536;
	// begin inline asm
	{ .reg .u64 addr; cvta.to.shared.u64 addr, %rd166; cvt.u32.u64 %r170, addr; }

	// end inline asm
	add.s64 	%rd167, %rd202, 49920;
	// begin inline asm
	cp.async.ca.shared.global [%r170], [%rd167], 8;
	// end inline asm
	shl.b32 	%r208, %r204, 11;
	and.b32  	%r209, %r208, 6144;
	mul.wide.u32 	%rd203, %r209, 4;
	add.s64 	%rd168, %rd20, %rd203;
	// begin inline asm
	{ .reg .u64 addr; cvta.to.shared.u64 addr, %rd168; cvt.u32.u64 %r172, addr; }

	// end inline asm
	shl.b32 	%r210, %r225, 15;
	mul.wide.s32 	%rd204, %r210, 4;
	add.s64 	%rd205, %rd21, %rd204;
	add.s64 	%rd169, %rd205, 393216;
	// begin inline asm
	cp.async.cg.shared.global [%r172], [%rd169], 16;
	// end inline asm
	add.s64 	%rd170, %rd168, 512;
	// begin inline asm
	{ .reg .u64 addr; cvta.to.shared.u64 addr, %rd170; cvt.u32.u64 %r174, addr; }

	// end inline asm
	add.s64 	%rd171, %rd205, 401408;
	// begin inline asm
	cp.async.cg.shared.global [%r174], [%rd171], 16;
	// end inline asm
	add.s64 	%rd172, %rd168, 1024;
	// begin inline asm
	{ .reg .u64 addr; cvta.to.shared.u64 addr, %rd172; cvt.u32.u64 %r176, addr; }

	// end inline asm
	add.s64 	%rd173, %rd205, 409600;
	// begin inline asm
	cp.async.cg.shared.global [%r176], [%rd173], 16;
	// end inline asm
	add.s64 	%rd174, %rd168, 1536;
	// begin inline asm
	{ .reg .u64 addr; cvta.to.shared.u64 addr, %rd174; cvt.u32.u64 %r178, addr; }

	// end inline asm
	add.s64 	%rd175, %rd205, 417792;
	// begin inline asm
	cp.async.cg.shared.global [%r178], [%rd175], 16;
	// end inline asm
	add.s64 	%rd176, %rd168, 2048;
	// begin inline asm
	{ .reg .u64 addr; cvta.to.shared.u64 addr, %rd176; cvt.u32.u64 %r180, addr; }

	// end inline asm
	add.s64 	%rd177, %rd205, 425984;
	// begin inline asm
	cp.async.cg.shared.global [%r180], [%rd177], 16;
	// end inline asm
	add.s64 	%rd178, %rd168, 2560;
	// begin inline asm
	{ .reg .u64 addr; cvta.to.shared.u64 addr, %rd178; cvt.u32.u64 %r182, addr; }

	// end inline asm
	add.s64 	%rd179, %rd205, 434176;
	// begin inline asm
	cp.async.cg.shared.global [%r182], [%rd179], 16;
	// end inline asm
	add.s64 	%rd180, %rd168, 3072;
	// begin inline asm
	{ .reg .u64 addr; cvta.to.shared.u64 addr, %rd180; cvt.u32.u64 %r184, addr; }

	// end inline asm
	add.s64 	%rd181, %rd205, 442368;
	// begin inline asm
	cp.async.cg.shared.global [%r184], [%rd181], 16;
	// end inline asm
	add.s64 	%rd182, %rd168, 3584;
	// begin inline asm
	{ .reg .u64 addr; cvta.to.shared.u64 addr, %rd182; cvt.u32.u64 %r186, addr; }

	// end inline asm
	add.s64 	%rd183, %rd205, 450560;
	// begin inline asm
	cp.async.cg.shared.global [%r186], [%rd183], 16;
	// end inline asm
	add.s64 	%rd184, %rd168, 4096;
	// begin inline asm
	{ .reg .u64 addr; cvta.to.shared.u64 addr, %rd184; cvt.u32.u64 %r188, addr; }

	// end inline asm
	add.s64 	%rd185, %rd205, 458752;
	// begin inline asm
	cp.async.cg.shared.global [%r188], [%rd185], 16;
	// end inline asm
	add.s64 	%rd186, %rd168, 4608;
	// begin inline asm
	{ .reg .u64 addr; cvta.to.shared.u64 addr, %rd186; cvt.u32.u64 %r190, addr; }

	// end inline asm
	add.s64 	%rd187, %rd205, 466944;
	// begin inline asm
	cp.async.cg.shared.global [%r190], [%rd187], 16;
	// end inline asm
	add.s64 	%rd188, %rd168, 5120;
	// begin inline asm
	{ .reg .u64 addr; cvta.to.shared.u64 addr, %rd188; cvt.u32.u64 %r192, addr; }

	// end inline asm
	add.s64 	%rd189, %rd205, 475136;
	// begin inline asm
	cp.async.cg.shared.global [%r192], [%rd189], 16;
	// end inline asm
	add.s64 	%rd190, %rd168, 5632;
	// begin inline asm
	{ .reg .u64 addr; cvta.to.shared.u64 addr, %rd190; cvt.u32.u64 %r194, addr; }

	// end inline asm
	add.s64 	%rd191, %rd205, 483328;
	// begin inline asm
	cp.async.cg.shared.global [%r194], [%rd191], 16;
	// end inline asm
	add.s64 	%rd192, %rd168, 6144;
	// begin inline asm
	{ .reg .u64 addr; cvta.to.shared.u64 addr, %rd192; cvt.u32.u64 %r196, addr; }

	// end inline asm
	add.s64 	%rd193, %rd205, 491520;
	// begin inline asm
	cp.async.cg.shared.global [%r196], [%rd193], 16;
	// end inline asm
	add.s64 	%rd194, %rd168, 6656;
	// begin inline asm
	{ .reg .u64 addr; cvta.to.shared.u64 addr, %rd194; cvt.u32.u64 %r198, addr; }

	// end inline asm
	add.s64 	%rd195, %rd205, 499712;
	// begin inline asm
	cp.async.cg.shared.global [%r198], [%rd195], 16;
	// end inline asm
	add.s64 	%rd196, %rd168, 7168;
	// begin inline asm
	{ .reg .u64 addr; cvta.to.shared.u64 addr, %rd196; cvt.u32.u64 %r200, addr; }

	// end inline asm
	add.s64 	%rd197, %rd205, 507904;
	// begin inline asm
	cp.async.cg.shared.global [%r200], [%rd197], 16;
	// end inline asm
	add.s64 	%rd198, %rd168, 7680;
	// begin inline asm
	{ .reg .u64 addr; cvta.to.shared.u64 addr, %rd198; cvt.u32.u64 %r202, addr; }

	// end inline asm
	add.s64 	%rd199, %rd205, 516096;
	// begin inline asm
	cp.async.cg.shared.global [%r202], [%rd199], 16;
	// end inline asm
	// begin inline asm
	cp.async.commit_group;
	// end inline asm
	// begin inline asm
	cp.async.wait_group 3;
	// end inline asm
	bar.sync 	0;
	and.b32  	%r211, %r225, 3;
	mad.lo.s32 	%r213, %r211, 1792, %r146;
	ld.shared.f32 	%f16, [%r213];
	shl.b32 	%r215, %r225, 13;
	and.b32  	%r216, %r215, 24576;
	or.b32  	%r217, %r216, %r150;
	add.s32 	%r219, %r151, %r217;
	ld.shared.f32 	%f17, [%r219];
	fma.rn.f32 	%f18, %f16, %f17, %f3849;
	ld.shared.f32 	%f19, [%r213+4];
	ld.shared.f32 	%f20, [%r219+128];
	fma.rn.f32 	%f21, %f19, %f20, %f18;
	ld.shared.f32 	%f22, [%r213+256];
	fma.rn.f32 	%f23, %f22, %f17, %f3850;
	ld.shared.f32 	%f24, [%r213+260];
	fma.rn.f32 	%f25, %f24, %f20, %f23;
	ld.shared.f32 	%f26, [%r213+512];
	fma.rn.f32 	%f27, %f26, %f17, %f3851;
	ld.shared.f32 	%f28, [%r213+516];
	fma.rn.f32 	%f29, %f28, %f20, %f27;
	ld.shared.f32 	%f30, [%r213+768];
	fma.rn.f32 	%f31, %f30, %f17, %f3852;
	ld.shared.f32 	%f32, [%r213+772];
	fma.rn.f32 	%f33, %f32, %f20, %f31;
	ld.shared.f32 	%f34, [%r213+1024];
	fma.rn.f32 	%f35, %f34, %f17, %f3853;
	ld.shared.f32 	%f36, [%r213+1028];
	fma.rn.f32 	%f37, %f36, %f20, %f35;
	ld.shared.f32 	%f38, [%r213+1280];
	fma.rn.f32 	%f39, %f38, %f17, %f3854;
	ld.shared.f32 	%f40, [%r213+1284];
	fma.rn.f32 	%f41, %f40, %f20, %f39;
	ld.shared.f32 	%f42, [%r213+1536];
	fma.rn.f32 	%f43, %f42, %f17, %f3855;
	ld.shared.f32 	%f44, [%r213+1540];
	fma.rn.f32 	%f45, %f44, %f20, %f43;
	ld.shared.f32 	%f46, [%r213+8];
	ld.shared.f32 	%f47, [%r219+256];
	fma.rn.f32 	%f48, %f46, %f47, %f21;
	ld.shared.f32 	%f49, [%r213+12];
	ld.shared.f32 	%f50, [%r219+384];
	fma.rn.f32 	%f51, %f49, %f50, %f48;
	ld.shared.f32 	%f52, [%r213+264];
	fma.rn.f32 	%f53, %f52, %f47, %f25;
	ld.shared.f32 	%f54, [%r213+268];
	fma.rn.f32 	%f55, %f54, %f50, %f53;
	ld.shared.f32 	%f56, [%r213+520];
	fma.rn.f32 	%f57, %f56, %f47, %f29;
	ld.shared.f32 	%f58, [%r213+524];
	fma.rn.f32 	%f59, %f58, %f50, %f57;
	ld.shared.f32 	%f60, [%r213+776];
	fma.rn.f32 	%f61, %f60, %f47, %f33;
	ld.shared.f32 	%f62, [%r213+780];
	fma.rn.f32 	%f63, %f62, %f50, %f61;
	ld.shared.f32 	%f64, [%r213+1032];
	fma.rn.f32 	%f65, %f64, %f47, %f37;
	ld.shared.f32 	%f66, [%r213+1036];
	fma.rn.f32 	%f67, %f66, %f50, %f65;
	ld.shared.f32 	%f68, [%r213+1288];
	fma.rn.f32 	%f69, %f68, %f47, %f41;
	ld.shared.f32 	%f70, [%r213+1292];
	fma.rn.f32 	%f71, %f70, %f50, %f69;
	ld.shared.f32 	%f72, [%r213+1544];
	fma.rn.f32 	%f73, %f72, %f47, %f45;
	ld.shared.f32 	%f74, [%r213+1548];
	fma.rn.f32 	%f75, %f74, %f50, %f73;
	ld.shared.f32 	%f76, [%r213+16];
	ld.shared.f32 	%f77, [%r219+512];
	fma.rn.f32 	%f78, %f76, %f77, %f51;
	ld.shared.f32 	%f79, [%r213+20];
	ld.shared.f32 	%f80, [%r219+640];
	fma.rn.f32 	%f81, %f79, %f80, %f78;
	ld.shared.f32 	%f82, [%r213+272];
	fma.rn.f32 	%f83, %f82, %f77, %f55;
	ld.shared.f32 	%f84, [%r213+276];
	fma.rn.f32 	%f85, %f84, %f80, %f83;
	ld.shared.f32 	%f86, [%r213+528];
	fma.rn.f32 	%f87, %f86, %f77, %f59;
	ld.shared.f32 	%f88, [%r213+532];
	fma.rn.f32 	%f89, %f88, %f80, %f87;
	ld.shared.f32 	%f90, [%r213+784];
	fma.rn.f32 	%f91, %f90, %f77, %f63;
	ld.shared.f32 	%f92, [%r213+788];
	fma.rn.f32 	%f93, %f92, %f80, %f91;
	ld.shared.f32 	%f94, [%r213+1040];
	fma.rn.f32 	%f95, %f94, %f77, %f67;
	ld.shared.f32 	%f96, [%r213+1044];
	fma.rn.f32 	%f97, %f96, %f80, %f95;
	ld.shared.f32 	%f98, [%r213+1296];
	fma.rn.f32 	%f99, %f98, %f77, %f71;
	ld.shared.f32 	%f100, [%r213+1300];
	fma.rn.f32 	%f101, %f100, %f80, %f99;
	ld.shared.f32 	%f102, [%r213+1552];
	fma.rn.f32 	%f103, %f102, %f77, %f75;
	ld.shared.f32 	%f104, [%r213+1556];
	fma.rn.f32 	%f105, %f104, %f80, %f103;
	ld.shared.f32 	%f106, [%r213+24];
	ld.shared.f32 	%f107, [%r219+768];
	fma.rn.f32 	%f108, %f106, %f107, %f81;
	ld.shared.f32 	%f109, [%r213+28];
	ld.shared.f32 	%f110, [%r219+896];
	fma.rn.f32 	%f111, %f109, %f110, %f108;
	ld.shared.f32 	%f112, [%r213+280];
	fma.rn.f32 	%f113, %f112, %f107, %f85;
	ld.shared.f32 	%f114, [%r213+284];
	fma.rn.f32 	%f115, %f114, %f110, %f113;
	ld.shared.f32 	%f116, [%r213+536];
	fma.rn.f32 	%f117, %f116, %f107, %f89;
	ld.shared.f32 	%f118, [%r213+540];
	fma.rn.f32 	%f119, %f118, %f110, %f117;
	ld.shared.f32 	%f120, [%r213+792];
	fma.rn.f32 	%f121, %f120, %f107, %f93;
	ld.shared.f32 	%f122, [%r213+796];
	fma.rn.f32 	%f123, %f122, %f110, %f121;
	ld.shared.f32 	%f124, [%r213+1048];
	fma.rn.f32 	%f125, %f124, %f107, %f97;
	ld.shared.f32 	%f126, [%r213+1052];
	fma.rn.f32 	%f127, %f126, %f110, %f125;
	ld.shared.f32 	%f128, [%r213+1304];
	fma.rn.f32 	%f129, %f128, %f107, %f101;
	ld.shared.f32 	%f130, [%r213+1308];
	fma.rn.f32 	%f131, %f130, %f110, %f129;
	ld.shared.f32 	%f132, [%r213+1560];
	fma.rn.f32 	%f133, %f132, %f107, %f105;
	ld.shared.f32 	%f134, [%r213+1564];
	fma.rn.f32 	%f135, %f134, %f110, %f133;
	ld.shared.f32 	%f136, [%r213+32];
	ld.shared.f32 	%f137, [%r219+1024];
	fma.rn.f32 	%f138, %f136, %f137, %f111;
	ld.shared.f32 	%f139, [%r213+36];
	ld.shared.f32 	%f140, [%r219+1152];
	fma.rn.f32 	%f141, %f139, %f140, %f138;
	ld.shared.f32 	%f142, [%r213+288];
	fma.rn.f32 	%f143, %f142, %f137, %f115;
	ld.shared.f32 	%f144, [%r213+292];
	fma.rn.f32 	%f145, %f144, %f140, %f143;
	ld.shared.f32 	%f146, [%r213+544];
	fma.rn.f32 	%f147, %f146, %f137, %f119;
	ld.shared.f32 	%f148, [%r213+548];
	fma.rn.f32 	%f149, %f148, %f140, %f147;
	ld.shared.f32 	%f150, [%r213+800];
	fma.rn.f32 	%f151, %f150, %f137, %f123;
	ld.shared.f32 	%f152, [%r213+804];
	fma.rn.f32 	%f153, %f152, %f140, %f151;
	ld.shared.f32 	%f154, [%r213+1056];
	fma.rn.f32 	%f155, %f154, %f137, %f127;
	ld.shared.f32 	%f156, [%r213+1060];
	fma.rn.f32 	%f157, %f156, %f140, %f155;
	ld.shared.f32 	%f158, [%r213+1312];
	fma.rn.f32 	%f159, %f158, %f137, %f131;
	ld.shared.f32 	%f160, [%r213+1316];
	fma.rn.f32 	%f161, %f160, %f140, %f159;
	ld.shared.f32 	%f162, [%r213+1568];
	fma.rn.f32 	%f163, %f162, %f137, %f135;
	ld.shared.f32 	%f164, [%r213+1572];
	fma.rn.f32 	%f165, %f164, %f140, %f163;
	ld.shared.f32 	%f166, [%r213+40];
	ld.shared.f32 	%f167, [%r219+1280];
	fma.rn.f32 	%f168, %f166, %f167, %f141;
	ld.shared.f32 	%f169, [%r213+44];
	ld.shared.f32 	%f170, [%r219+1408];
	fma.rn.f32 	%f171, %f169, %f170, %f168;
	ld.shared.f32 	%f172, [%r213+296];
	fma.rn.f32 	%f173, %f172, %f167, %f145;
	ld.shared.f32 	%f174, [%r213+300];
	fma.rn.f32 	%f175, %f174, %f170, %f173;
	ld.shared.f32 	%f176, [%r213+552];
	fma.rn.f32 	%f177, %f176, %f167, %f149;
	ld.shared.f32 	%f178, [%r213+556];
	fma.rn.f32 	%f179, %f178, %f170, %f177;
	ld.shared.f32 	%f180, [%r213+808];
	fma.rn.f32 	%f181, %f180, %f167, %f153;
	ld.shared.f32 	%f182, [%r213+812];
	fma.rn.f32 	%f183, %f182, %f170, %f181;
	ld.shared.f32 	%f184, [%r213+1064];
	fma.rn.f32 	%f185, %f184, %f167, %f157;
	ld.shared.f32 	%f186, [%r213+1068];
	fma.rn.f32 	%f187, %f186, %f170, %f185;
	ld.shared.f32 	%f188, [%r213+1320];
	fma.rn.f32 	%f189, %f188, %f167, %f161;
	ld.shared.f32 	%f190, [%r213+1324];
	fma.rn.f32 	%f191, %f190, %f170, %f189;
	ld.shared.f32 	%f192, [%r213+1576];
	fma.rn.f32 	%f193, %f192, %f167, %f165;
	ld.shared.f32 	%f194, [%r213+1580];
	fma.rn.f32 	%f195, %f194, %f170, %f193;
	ld.shared.f32 	%f196, [%r213+48];
	ld.shared.f32 	%f197, [%r219+1536];
	fma.rn.f32 	%f198, %f196, %f197, %f171;
	ld.shared.f32 	%f199, [%r213+52];
	ld.shared.f32 	%f200, [%r219+1664];
	fma.rn.f32 	%f201, %f199, %f200, %f198;
	ld.shared.f32 	%f202, [%r213+304];
	fma.rn.f32 	%f203, %f202, %f197, %f175;
	ld.shared.f32 	%f204, [%r213+308];
	fma.rn.f32 	%f205, %f204, %f200, %f203;
	ld.shared.f32 	%f206, [%r213+560];
	fma.rn.f32 	%f207, %f206, %f197, %f179;
	ld.shared.f32 	%f208, [%r213+564];
	fma.rn.f32 	%f209, %f208, %f200, %f207;
	ld.shared.f32 	%f210, [%r213+816];
	fma.rn.f32 	%f211, %f210, %f197, %f183;
	ld.shared.f32 	%f212, [%r213+820];
	fma.rn.f32 	%f213, %f212, %f200, %f211;
	ld.shared.f32 	%f214, [%r213+1072];
	fma.rn.f32 	%f215, %f214, %f197, %f187;
	ld.shared.f32 	%f216, [%r213+1076];
	fma.rn.f32 	%f217, %f216, %f200, %f215;
	ld.shared.f32 	%f218, [%r213+1328];
	fma.rn.f32 	%f219, %f218, %f197, %f191;
	ld.shared.f32 	%f220, [%r213+1332];
	fma.rn.f32 	%f221, %f220, %f200, %f219;
	ld.shared.f32 	%f222, [%r213+1584];
	fma.rn.f32 	%f223, %f222, %f197, %f195;
	ld.shared.f32 	%f224, [%r213+1588];
	fma.rn.f32 	%f225, %f224, %f200, %f223;
	ld.shared.f32 	%f226, [%r213+56];
	ld.shared.f32 	%f227, [%r219+1792];
	fma.rn.f32 	%f228, %f226, %f227, %f201;
	ld.shared.f32 	%f229, [%r213+60];
	ld.shared.f32 	%f230, [%r219+1920];
	fma.rn.f32 	%f231, %f229, %f230, %f228;
	ld.shared.f32 	%f232, [%r213+312];
	fma.rn.f32 	%f233, %f232, %f227, %f205;
	ld.shared.f32 	%f234, [%r213+316];
	fma.rn.f32 	%f235, %f234, %f230, %f233;
	ld.shared.f32 	%f236, [%r213+568];
	fma.rn.f32 	%f237, %f236, %f227, %f209;
	ld.shared.f32 	%f238, [%r213+572];
	fma.rn.f32 	%f239, %f238, %f230, %f237;
	ld.shared.f32 	%f240, [%r213+824];
	fma.rn.f32 	%f241, %f240, %f227, %f213;
	ld.shared.f32 	%f242, [%r213+828];
	fma.rn.f32 	%f243, %f242, %f230, %f241;
	ld.shared.f32 	%f244, [%r213+1080];
	fma.rn.f32 	%f245, %f244, %f227, %f217;
	ld.shared.f32 	%f246, [%r213+1084];
	fma.rn.f32 	%f247, %f246, %f230, %f245;
	ld.shared.f32 	%f248, [%r213+1336];
	fma.rn.f32 	%f249, %f248, %f227, %f221;
	ld.shared.f32 	%f250, [%r213+1340];
	fma.rn.f32 	%f251, %f250, %f230, %f249;
	ld.shared.f32 	%f252, [%r213+1592];
	fma.rn.f32 	%f253, %f252, %f227, %f225;
	ld.shared.f32 	%f254, [%r213+1596];
	fma.rn.f32 	%f255, %f254, %f230, %f253;
	ld.shared.f32 	%f256, [%r213+64];
	ld.shared.f32 	%f257, [%r219+2048];
	fma.rn.f32 	%f258, %f256, %f257, %f231;
	ld.shared.f32 	%f259, [%r213+68];
	ld.shared.f32 	%f260, [%r219+2176];
	fma.rn.f32 	%f261, %f259, %f260, %f258;
	ld.shared.f32 	%f262, [%r213+320];
	fma.rn.f32 	%f263, %f262, %f257, %f235;
	ld.shared.f32 	%f264, [%r213+324];
	fma.rn.f32 	%f265, %f264, %f260, %f263;
	ld.shared.f32 	%f266, [%r213+576];
	fma.rn.f32 	%f267, %f266, %f257, %f239;
	ld.shared.f32 	%f268, [%r213+580];
	fma.rn.f32 	%f269, %f268, %f260, %f267;
	ld.shared.f32 	%f270, [%r213+832];
	fma.rn.f32 	%f271, %f270, %f257, %f243;
	ld.shared.f32 	%f272, [%r213+836];
	fma.rn.f32 	%f273, %f272, %f260, %f271;
	ld.shared.f32 	%f274, [%r213+1088];
	fma.rn.f32 	%f275, %f274, %f257, %f247;
	ld.shared.f32 	%f276, [%r213+1092];
	fma.rn.f32 	%f277, %f276, %f260, %f275;
	ld.shared.f32 	%f278, [%r213+1344];
	fma.rn.f32 	%f279, %f278, %f257, %f251;
	ld.shared.f32 	%f280, [%r213+1348];
	fma.rn.f32 	%f281, %f280, %f260, %f279;
	ld.shared.f32 	%f282, [%r213+1600];
	fma.rn.f32 	%f283, %f282, %f257, %f255;
	ld.shared.f32 	%f284, [%r213+1604];
	fma.rn.f32 	%f285, %f284, %f260, %f283;
	ld.shared.f32 	%f286, [%r213+72];
	ld.shared.f32 	%f287, [%r219+2304];
	fma.rn.f32 	%f288, %f286, %f287, %f261;
	ld.shared.f32 	%f289, [%r213+76];
	ld.shared.f32 	%f290, [%r219+2432];
	fma.rn.f32 	%f291, %f289, %f290, %f288;
	ld.shared.f32 	%f292, [%r213+328];
	fma.rn.f32 	%f293, %f292, %f287, %f265;
	ld.shared.f32 	%f294, [%r213+332];
	fma.rn.f32 	%f295, %f294, %f290, %f293;
	ld.shared.f32 	%f296, [%r213+584];
	fma.rn.f32 	%f297, %f296, %f287, %f269;
	ld.shared.f32 	%f298, [%r213+588];
	fma.rn.f32 	%f299, %f298, %f290, %f297;
	ld.shared.f32 	%f300, [%r213+840];
	fma.rn.f32 	%f301, %f300, %f287, %f273;
	ld.shared.f32 	%f302, [%r213+844];
	fma.rn.f32 	%f303, %f302, %f290, %f301;
	ld.shared.f32 	%f304, [%r213+1096];
	fma.rn.f32 	%f305, %f304, %f287, %f277;
	ld.shared.f32 	%f306, [%r213+1100];
	fma.rn.f32 	%f307, %f306, %f290, %f305;
	ld.shared.f32 	%f308, [%r213+1352];
	fma.rn.f32 	%f309, %f308, %f287, %f281;
	ld.shared.f32 	%f310, [%r213+1356];
	fma.rn.f32 	%f311, %f310, %f290, %f309;
	ld.shared.f32 	%f312, [%r213+1608];
	fma.rn.f32 	%f313, %f312, %f287, %f285;
	ld.shared.f32 	%f314, [%r213+1612];
	fma.rn.f32 	%f315, %f314, %f290, %f313;
	ld.shared.f32 	%f316, [%r213+80];
	ld.shared.f32 	%f317, [%r219+2560];
	fma.rn.f32 	%f318, %f316, %f317, %f291;
	ld.shared.f32 	%f319, [%r213+84];
	ld.shared.f32 	%f320, [%r219+2688];
	fma.rn.f32 	%f321, %f319, %f320, %f318;
	ld.shared.f32 	%f322, [%r213+336];
	fma.rn.f32 	%f323, %f322, %f317, %f295;
	ld.shared.f32 	%f324, [%r213+340];
	fma.rn.f32 	%f325, %f324, %f320, %f323;
	ld.shared.f32 	%f326, [%r213+592];
	fma.rn.f32 	%f327, %f326, %f317, %f299;
	ld.shared.f32 	%f328, [%r213+596];
	fma.rn.f32 	%f329, %f328, %f320, %f327;
	ld.shared.f32 	%f330, [%r213+848];
	fma.rn.f32 	%f331, %f330, %f317, %f303;
	ld.shared.f32 	%f332, [%r213+852];
	fma.rn.f32 	%f333, %f332, %f320, %f331;
	ld.shared.f32 	%f334, [%r213+1104];
	fma.rn.f32 	%f335, %f334, %f317, %f307;
	ld.shared.f32 	%f336, [%r213+1108];
	fma.rn.f32 	%f337, %f336, %f320, %f335;
	ld.shared.f32 	%f338, [%r213+1360];
	fma.rn.f32 	%f339, %f338, %f317, %f311;
	ld.shared.f32 	%f340, [%r213+1364];
	fma.rn.f32 	%f341, %f340, %f320, %f339;
	ld.shared.f32 	%f342, [%r213+1616];
	fma.rn.f32 	%f343, %f342, %f317, %f315;
	ld.shared.f32 	%f344, [%r213+1620];
	fma.rn.f32 	%f345, %f344, %f320, %f343;
	ld.shared.f32 	%f346, [%r213+88];
	ld.shared.f32 	%f347, [%r219+2816];
	fma.rn.f32 	%f348, %f346, %f347, %f321;
	ld.shared.f32 	%f349, [%r213+92];
	ld.shared.f32 	%f350, [%r219+2944];
	fma.rn.f32 	%f351, %f349, %f350, %f348;
	ld.shared.f32 	%f352, [%r213+344];
	fma.rn.f32 	%f353, %f352, %f347, %f325;
	ld.shared.f32 	%f354, [%r213+348];
	fma.rn.f32 	%f355, %f354, %f350, %f353;
	ld.shared.f32 	%f356, [%r213+600];
	fma.rn.f32 	%f357, %f356, %f347, %f329;
	ld.shared.f32 	%f358, [%r213+604];
	fma.rn.f32 	%f359, %f358, %f350, %f357;
	ld.shared.f32 	%f360, [%r213+856];
	fma.rn.f32 	%f361, %f360, %f347, %f333;
	ld.shared.f32 	%f362, [%r213+860];
	fma.rn.f32 	%f363, %f362, %f350, %f361;
	ld.shared.f32 	%f364, [%r213+1112];
	fma.rn.f32 	%f365, %f364, %f347, %f337;
	ld.shared.f32 	%f366, [%r213+1116];
	fma.rn.f32 	%f367, %f366, %f350, %f365;
	ld.shared.f32 	%f368, [%r213+1368];
	fma.rn.f32 	%f369, %f368, %f347, %f341;
	ld.shared.f32 	%f370, [%r213+1372];
	fma.rn.f32 	%f371, %f370, %f350, %f369;
	ld.shared.f32 	%f372, [%r213+1624];
	fma.rn.f32 	%f373, %f372, %f347, %f345;
	ld.shared.f32 	%f374, [%r213+1628];
	fma.rn.f32 	%f375, %f374, %f350, %f373;
	ld.shared.f32 	%f376, [%r213+96];
	ld.shared.f32 	%f377, [%r219+3072];
	fma.rn.f32 	%f378, %f376, %f377, %f351;
	ld.shared.f32 	%f379, [%r213+100];
	ld.shared.f32 	%f380, [%r219+3200];
	fma.rn.f32 	%f381, %f379, %f380, %f378;
	ld.shared.f32 	%f382, [%r213+352];
	fma.rn.f32 	%f383, %f382, %f377, %f355;
	ld.shared.f32 	%f384, [%r213+356];
	fma.rn.f32 	%f385, %f384, %f380, %f383;
	ld.shared.f32 	%f386, [%r213+608];
	fma.rn.f32 	%f387, %f386, %f377, %f359;
	ld.shared.f32 	%f388, [%r213+612];
	fma.rn.f32 	%f389, %f388, %f380, %f387;
	ld.shared.f32 	%f390, [%r213+864];
	fma.rn.f32 	%f391, %f390, %f377, %f363;
	ld.shared.f32 	%f392, [%r213+868];
	fma.rn.f32 	%f393, %f392, %f380, %f391;
	ld.shared.f32 	%f394, [%r213+1120];
	fma.rn.f32 	%f395, %f394, %f377, %f367;
	ld.shared.f32 	%f396, [%r213+1124];
	fma.rn.f32 	%f397, %f396, %f380, %f395;
	ld.shared.f32 	%f398, [%r213+1376];
	fma.rn.f32 	%f399, %f398, %f377, %f371;
	ld.shared.f32 	%f400, [%r213+1380];
	fma.rn.f32 	%f401, %f400, %f380, %f399;
	ld.shared.f32 	%f402, [%r213+1632];
	fma.rn.f32 	%f403, %f402, %f377, %f375;
	ld.shared.f32 	%f404, [%r213+1636];
	fma.rn.f32 	%f405, %f404, %f380, %f403;
	ld.shared.f32 	%f406, [%r213+104];
	ld.shared.f32 	%f407, [%r219+3328];
	fma.rn.f32 	%f408, %f406, %f407, %f381;
	ld.shared.f32 	%f409, [%r213+108];
	ld.shared.f32 	%f410, [%r219+3456];
	fma.rn.f32 	%f411, %f409, %f410, %f408;
	ld.shared.f32 	%f412, [%r213+360];
	fma.rn.f32 	%f413, %f412, %f407, %f385;
	ld.shared.f32 	%f414, [%r213+364];
	fma.rn.f32 	%f415, %f414, %f410, %f413;
	ld.shared.f32 	%f416, [%r213+616];
	fma.rn.f32 	%f417, %f416, %f407, %f389;
	ld.shared.f32 	%f418, [%r213+620];
	fma.rn.f32 	%f419, %f418, %f410, %f417;
	ld.shared.f32 	%f420, [%r213+872];
	fma.rn.f32 	%f421, %f420, %f407, %f393;
	ld.shared.f32 	%f422, [%r213+876];
	fma.rn.f32 	%f423, %f422, %f410, %f421;
	ld.shared.f32 	%f424, [%r213+1128];
	fma.rn.f32 	%f425, %f424, %f407, %f397;
	ld.shared.f32 	%f426, [%r213+1132];
	fma.rn.f32 	%f427, %f426, %f410, %f425;
	ld.shared.f32 	%f428, [%r213+1384];
	fma.rn.f32 	%f429, %f428, %f407, %f401;
	ld.shared.f32 	%f430, [%r213+1388];
	fma.rn.f32 	%f431, %f430, %f410, %f429;
	ld.shared.f32 	%f432, [%r213+1640];
	fma.rn.f32 	%f433, %f432, %f407, %f405;
	ld.shared.f32 	%f434, [%r213+1644];
	fma.rn.f32 	%f435, %f434, %f410, %f433;
	ld.shared.f32 	%f436, [%r213+112];
	ld.shared.f32 	%f437, [%r219+3584];
	fma.rn.f32 	%f438, %f436, %f437, %f411;
	ld.shared.f32 	%f439, [%r213+116];
	ld.shared.f32 	%f440, [%r219+3712];
	fma.rn.f32 	%f441, %f439, %f440, %f438;
	ld.shared.f32 	%f442, [%r213+368];
	fma.rn.f32 	%f443, %f442, %f437, %f415;
	ld.shared.f32 	%f444, [%r213+372];
	fma.rn.f32 	%f445, %f444, %f440, %f443;
	ld.shared.f32 	%f446, [%r213+624];
	fma.rn.f32 	%f447, %f446, %f437, %f419;
	ld.shared.f32 	%f448, [%r213+628];
	fma.rn.f32 	%f449, %f448, %f440, %f447;
	ld.shared.f32 	%f450, [%r213+880];
	fma.rn.f32 	%f451, %f450, %f437, %f423;
	ld.shared.f32 	%f452, [%r213+884];
	fma.rn.f32 	%f453, %f452, %f440, %f451;
	ld.shared.f32 	%f454, [%r213+1136];
	fma.rn.f32 	%f455, %f454, %f437, %f427;
	ld.shared.f32 	%f456, [%r213+1140];
	fma.rn.f32 	%f457, %f456, %f440, %f455;
	ld.shared.f32 	%f458, [%r213+1392];
	fma.rn.f32 	%f459, %f458, %f437, %f431;
	ld.shared.f32 	%f460, [%r213+1396];
	fma.rn.f32 	%f461, %f460, %f440, %f459;
	ld.shared.f32 	%f462, [%r213+1648];
	fma.rn.f32 	%f463, %f462, %f437, %f435;
	ld.shared.f32 	%f464, [%r213+1652];
	fma.rn.f32 	%f465, %f464, %f440, %f463;
	ld.shared.f32 	%f466, [%r213+120];
	ld.shared.f32 	%f467, [%r219+3840];
	fma.rn.f32 	%f468, %f466, %f467, %f441;
	ld.shared.f32 	%f469, [%r213+124];
	ld.shared.f32 	%f470, [%r219+3968];
	fma.rn.f32 	%f471, %f469, %f470, %f468;
	ld.shared.f32 	%f472, [%r213+376];
	fma.rn.f32 	%f473, %f472, %f467, %f445;
	ld.shared.f32 	%f474, [%r213+380];
	fma.rn.f32 	%f475, %f474, %f470, %f473;
	ld.shared.f32 	%f476, [%r213+632];
	fma.rn.f32 	%f477, %f476, %f467, %f449;
	ld.shared.f32 	%f478, [%r213+636];
	fma.rn.f32 	%f479, %f478, %f470, %f477;
	ld.shared.f32 	%f480, [%r213+888];
	fma.rn.f32 	%f481, %f480, %f467, %f453;
	ld.shared.f32 	%f482, [%r213+892];
	fma.rn.f32 	%f483, %f482, %f470, %f481;
	ld.shared.f32 	%f484, [%r213+1144];
	fma.rn.f32 	%f485, %f484, %f467, %f457;
	ld.shared.f32 	%f486, [%r213+1148];
	fma.rn.f32 	%f487, %f486, %f470, %f485;
	ld.shared.f32 	%f488, [%r213+1400];
	fma.rn.f32 	%f489, %f488, %f467, %f461;
	ld.shared.f32 	%f490, [%r213+1404];
	fma.rn.f32 	%f491, %f490, %f470, %f489;
	ld.shared.f32 	%f492, [%r213+1656];
	fma.rn.f32 	%f493, %f492, %f467, %f465;
	ld.shared.f32 	%f494, [%r213+1660];
	fma.rn.f32 	%f495, %f494, %f470, %f493;
	ld.shared.f32 	%f496, [%r213+128];
	ld.shared.f32 	%f497, [%r219+4096];
	fma.rn.f32 	%f498, %f496, %f497, %f471;
	ld.shared.f32 	%f499, [%r213+132];
	ld.shared.f32 	%f500, [%r219+4224];
	fma.rn.f32 	%f501, %f499, %f500, %f498;
	ld.shared.f32 	%f502, [%r213+384];
	fma.rn.f32 	%f503, %f502, %f497, %f475;
	ld.shared.f32 	%f504, [%r213+388];
	fma.rn.f32 	%f505, %f504, %f500, %f503;
	ld.shared.f32 	%f506, [%r213+640];
	fma.rn.f32 	%f507, %f506, %f497, %f479;
	ld.shared.f32 	%f508, [%r213+644];
	fma.rn.f32 	%f509, %f508, %f500, %f507;
	ld.shared.f32 	%f510, [%r213+896];
	fma.rn.f32 	%f511, %f510, %f497, %f483;
	ld.shared.f32 	%f512, [%r213+900];
	fma.rn.f32 	%f513, %f512, %f500, %f511;
	ld.shared.f32 	%f514, [%r213+1152];
	fma.rn.f32 	%f515, %f514, %f497, %f487;
	ld.shared.f32 	%f516, [%r213+1156];
	fma.rn.f32 	%f517, %f516, %f500, %f515;
	ld.shared.f32 	%f518, [%r213+1408];
	fma.rn.f32 	%f519, %f518, %f497, %f491;
	ld.shared.f32 	%f520, [%r213+1412];
	fma.rn.f32 	%f521, %f520, %f500, %f519;
	ld.shared.f32 	%f522, [%r213+1664];
	fma.rn.f32 	%f523, %f522, %f497, %f495;
	ld.shared.f32 	%f524, [%r213+1668];
	fma.rn.f32 	%f525, %f524, %f500, %f523;
	ld.shared.f32 	%f526, [%r213+136];
	ld.shared.f32 	%f527, [%r219+4352];
	fma.rn.f32 	%f528, %f526, %f527, %f501;
	ld.shared.f32 	%f529, [%r213+140];
	ld.shared.f32 	%f530, [%r219+4480];
	fma.rn.f32 	%f531, %f529, %f530, %f528;
	ld.shared.f32 	%f532, [%r213+392];
	fma.rn.f32 	%f533, %f532, %f527, %f505;
	ld.shared.f32 	%f534, [%r213+396];
	fma.rn.f32 	%f535, %f534, %f530, %f533;
	ld.shared.f32 	%f536, [%r213+648];
	fma.rn.f32 	%f537, %f536, %f527, %f509;
	ld.shared.f32 	%f538, [%r213+652];
	fma.rn.f32 	%f539, %f538, %f530, %f537;
	ld.shared.f32 	%f540, [%r213+904];
	fma.rn.f32 	%f541, %f540, %f527, %f513;
	ld.shared.f32 	%f542, [%r213+908];
	fma.rn.f32 	%f543, %f542, %f530, %f541;
	ld.shared.f32 	%f544, [%r213+1160];
	fma.rn.f32 	%f545, %f544, %f527, %f517;
	ld.shared.f32 	%f546, [%r213+1164];
	fma.rn.f32 	%f547, %f546, %f530, %f545;
	ld.shared.f32 	%f548, [%r213+1416];
	fma.rn.f32 	%f549, %f548, %f527, %f521;
	ld.shared.f32 	%f550, [%r213+1420];
	fma.rn.f32 	%f551, %f550, %f530, %f549;
	ld.shared.f32 	%f552, [%r213+1672];
	fma.rn.f32 	%f553, %f552, %f527, %f525;
	ld.shared.f32 	%f554, [%r213+1676];
	fma.rn.f32 	%f555, %f554, %f530, %f553;
	ld.shared.f32 	%f556, [%r213+144];
	ld.shared.f32 	%f557, [%r219+4608];
	fma.rn.f32 	%f558, %f556, %f557, %f531;
	ld.shared.f32 	%f559, [%r213+148];
	ld.shared.f32 	%f560, [%r219+4736];
	fma.rn.f32 	%f561, %f559, %f560, %f558;
	ld.shared.f32 	%f562, [%r213+400];
	fma.rn.f32 	%f563, %f562, %f557, %f535;
	ld.shared.f32 	%f564, [%r213+404];
	fma.rn.f32 	%f565, %f564, %f560, %f563;
	ld.shared.f32 	%f566, [%r213+656];
	fma.rn.f32 	%f567, %f566, %f557, %f539;
	ld.shared.f32 	%f568, [%r213+660];
	fma.rn.f32 	%f569, %f568, %f560, %f567;
	ld.shared.f32 	%f570, [%r213+912];
	fma.rn.f32 	%f571, %f570, %f557, %f543;
	ld.shared.f32 	%f572, [%r213+916];
	fma.rn.f32 	%f573, %f572, %f560, %f571;
	ld.shared.f32 	%f574, [%r213+1168];
	fma.rn.f32 	%f575, %f574, %f557, %f547;
	ld.shared.f32 	%f576, [%r213+1172];
	fma.rn.f32 	%f577, %f576, %f560, %f575;
	ld.shared.f32 	%f578, [%r213+1424];
	fma.rn.f32 	%f579, %f578, %f557, %f551;
	ld.shared.f32 	%f580, [%r213+1428];
	fma.rn.f32 	%f581, %f580, %f560, %f579;
	ld.shared.f32 	%f582, [%r213+1680];
	fma.rn.f32 	%f583, %f582, %f557, %f555;
	ld.shared.f32 	%f584, [%r213+1684];
	fma.rn.f32 	%f585, %f584, %f560, %f583;
	ld.shared.f32 	%f586, [%r213+152];
	ld.shared.f32 	%f587, [%r219+4864];
	fma.rn.f32 	%f588, %f586, %f587, %f561;
	ld.shared.f32 	%f589, [%r213+156];
	ld.shared.f32 	%f590, [%r219+4992];
	fma.rn.f32 	%f591, %f589, %f590, %f588;
	ld.shared.f32 	%f592, [%r213+408];
	fma.rn.f32 	%f593, %f592, %f587, %f565;
	ld.shared.f32 	%f594, [%r213+412];
	fma.rn.f32 	%f595, %f594, %f590, %f593;
	ld.shared.f32 	%f596, [%r213+664];
	fma.rn.f32 	%f597, %f596, %f587, %f569;
	ld.shared.f32 	%f598, [%r213+668];
	fma.rn.f32 	%f599, %f598, %f590, %f597;
	ld.shared.f32 	%f600, [%r213+920];
	fma.rn.f32 	%f601, %f600, %f587, %f573;
	ld.shared.f32 	%f602, [%r213+924];
	fma.rn.f32 	%f603, %f602, %f590, %f601;
	ld.shared.f32 	%f604, [%r213+1176];
	fma.rn.f32 	%f605, %f604, %f587, %f577;
	ld.shared.f32 	%f606, [%r213+1180];
	fma.rn.f32 	%f607, %f606, %f590, %f605;
	ld.shared.f32 	%f608, [%r213+1432];
	fma.rn.f32 	%f609, %f608, %f587, %f581;
	ld.shared.f32 	%f610, [%r213+1436];
	fma.rn.f32 	%f611, %f610, %f590, %f609;
	ld.shared.f32 	%f612, [%r213+1688];
	fma.rn.f32 	%f613, %f612, %f587, %f585;
	ld.shared.f32 	%f614, [%r213+1692];
	fma.rn.f32 	%f615, %f614, %f590, %f613;
	ld.shared.f32 	%f616, [%r213+160];
	ld.shared.f32 	%f617, [%r219+5120];
	fma.rn.f32 	%f618, %f616, %f617, %f591;
	ld.shared.f32 	%f619, [%r213+164];
	ld.shared.f32 	%f620, [%r219+5248];
	fma.rn.f32 	%f621, %f619, %f620, %f618;
	ld.shared.f32 	%f622, [%r213+416];
	fma.rn.f32 	%f623, %f622, %f617, %f595;
	ld.shared.f32 	%f624, [%r213+420];
	fma.rn.f32 	%f625, %f624, %f620, %f623;
	ld.shared.f32 	%f626, [%r213+672];
	fma.rn.f32 	%f627, %f626, %f617, %f599;
	ld.shared.f32 	%f628, [%r213+676];
	fma.rn.f32 	%f629, %f628, %f620, %f627;
	ld.shared.f32 	%f630, [%r213+928];
	fma.rn.f32 	%f631, %f630, %f617, %f603;
	ld.shared.f32 	%f632, [%r213+932];
	fma.rn.f32 	%f633, %f632, %f620, %f631;
	ld.shared.f32 	%f634, [%r213+1184];
	fma.rn.f32 	%f635, %f634, %f617, %f607;
	ld.shared.f32 	%f636, [%r213+1188];
	fma.rn.f32 	%f637, %f636, %f620, %f635;
	ld.shared.f32 	%f638, [%r213+1440];
	fma.rn.f32 	%f639, %f638, %f617, %f611;
	ld.shared.f32 	%f640, [%r213+1444];
	fma.rn.f32 	%f641, %f640, %f620, %f639;
	ld.shared.f32 	%f642, [%r213+1696];
	fma.rn.f32 	%f643, %f642, %f617, %f615;
	ld.shared.f32 	%f644, [%r213+1700];
	fma.rn.f32 	%f645, %f644, %f620, %f643;
	ld.shared.f32 	%f646, [%r213+168];
	ld.shared.f32 	%f647, [%r219+5376];
	fma.rn.f32 	%f648, %f646, %f647, %f621;
	ld.shared.f32 	%f649, [%r213+172];
	ld.shared.f32 	%f650, [%r219+5504];
	fma.rn.f32 	%f651, %f649, %f650, %f648;
	ld.shared.f32 	%f652, [%r213+424];
	fma.rn.f32 	%f653, %f652, %f647, %f625;
	ld.shared.f32 	%f654, [%r213+428];
	fma.rn.f32 	%f655, %f654, %f650, %f653;
	ld.shared.f32 	%f656, [%r213+680];
	fma.rn.f32 	%f657, %f656, %f647, %f629;
	ld.shared.f32 	%f658, [%r213+684];
	fma.rn.f32 	%f659, %f658, %f650, %f657;
	ld.shared.f32 	%f660, [%r213+936];
	fma.rn.f32 	%f661, %f660, %f647, %f633;
	ld.shared.f32 	%f662, [%r213+940];
	fma.rn.f32 	%f663, %f662, %f650, %f661;
	ld.shared.f32 	%f664, [%r213+1192];
	fma.rn.f32 	%f665, %f664, %f647, %f637;
	ld.shared.f32 	%f666, [%r213+1196];
	fma.rn.f32 	%f667, %f666, %f650, %f665;
	ld.shared.f32 	%f668, [%r213+1448];
	fma.rn.f32 	%f669, %f668, %f647, %f641;
	ld.shared.f32 	%f670, [%r213+1452];
	fma.rn.f32 	%f671, %f670, %f650, %f669;
	ld.shared.f32 	%f672, [%r213+1704];
	fma.rn.f32 	%f673, %f672, %f647, %f645;
	ld.shared.f32 	%f674, [%r213+1708];
	fma.rn.f32 	%f675, %f674, %f650, %f673;
	ld.shared.f32 	%f676, [%r213+176];
	ld.shared.f32 	%f677, [%r219+5632];
	fma.rn.f32 	%f678, %f676, %f677, %f651;
	ld.shared.f32 	%f679, [%r213+180];
	ld.shared.f32 	%f680, [%r219+5760];
	fma.rn.f32 	%f681, %f679, %f680, %f678;
	ld.shared.f32 	%f682, [%r213+432];
	fma.rn.f32 	%f683, %f682, %f677, %f655;
	ld.shared.f32 	%f684, [%r213+436];
	fma.rn.f32 	%f685, %f684, %f680, %f683;
	ld.shared.f32 	%f686, [%r213+688];
	fma.rn.f32 	%f687, %f686, %f677, %f659;
	ld.shared.f32 	%f688, [%r213+692];
	fma.rn.f32 	%f689, %f688, %f680, %f687;
	ld.shared.f32 	%f690, [%r213+944];
	fma.rn.f32 	%f691, %f690, %f677, %f663;
	ld.shared.f32 	%f692, [%r213+948];
	fma.rn.f32 	%f693, %f692, %f680, %f691;
	ld.shared.f32 	%f694, [%r213+1200];
	fma.rn.f32 	%f695, %f694, %f677, %f667;
	ld.shared.f32 	%f696, [%r213+1204];
	fma.rn.f32 	%f697, %f696, %f680, %f695;
	ld.shared.f32 	%f698, [%r213+1456];
	fma.rn.f32 	%f699, %f698, %f677, %f671;
	ld.shared.f32 	%f700, [%r213+1460];
	fma.rn.f32 	%f701, %f700, %f680, %f699;
	ld.shared.f32 	%f702, [%r213+1712];
	fma.rn.f32 	%f703, %f702, %f677, %f675;
	ld.shared.f32 	%f704, [%r213+1716];
	fma.rn.f32 	%f705, %f704, %f680, %f703;
	ld.shared.f32 	%f706, [%r213+184];
	ld.shared.f32 	%f707, [%r219+5888];
	fma.rn.f32 	%f708, %f706, %f707, %f681;
	ld.shared.f32 	%f709, [%r213+188];
	ld.shared.f32 	%f710, [%r219+6016];
	fma.rn.f32 	%f711, %f709, %f710, %f708;
	ld.shared.f32 	%f712, [%r213+440];
	fma.rn.f32 	%f713, %f712, %f707, %f685;
	ld.shared.f32 	%f714, [%r213+444];
	fma.rn.f32 	%f715, %f714, %f710, %f713;
	ld.shared.f32 	%f716, [%r213+696];
	fma.rn.f32 	%f717, %f716, %f707, %f689;
	ld.shared.f32 	%f718, [%r213+700];
	fma.rn.f32 	%f719, %f718, %f710, %f717;
	ld.shared.f32 	%f720, [%r213+952];
	fma.rn.f32 	%f721, %f720, %f707, %f693;
	ld.shared.f32 	%f722, [%r213+956];
	fma.rn.f32 	%f723, %f722, %f710, %f721;
	ld.shared.f32 	%f724, [%r213+1208];
	fma.rn.f32 	%f725, %f724, %f707, %f697;
	ld.shared.f32 	%f726, [%r213+1212];
	fma.rn.f32 	%f727, %f726, %f710, %f725;
	ld.shared.f32 	%f728, [%r213+1464];
	fma.rn.f32 	%f729, %f728, %f707, %f701;
	ld.shared.f32 	%f730, [%r213+1468];
	fma.rn.f32 	%f731, %f730, %f710, %f729;
	ld.shared.f32 	%f732, [%r213+1720];
	fma.rn.f32 	%f733, %f732, %f707, %f705;
	ld.shared.f32 	%f734, [%r213+1724];
	fma.rn.f32 	%f735, %f734, %f710, %f733;
	ld.shared.f32 	%f736, [%r213+192];
	ld.shared.f32 	%f737, [%r219+6144];
	fma.rn.f32 	%f738, %f736, %f737, %f711;
	ld.shared.f32 	%f739, [%r213+196];
	ld.shared.f32 	%f740, [%r219+6272];
	fma.rn.f32 	%f741, %f739, %f740, %f738;
	ld.shared.f32 	%f742, [%r213+448];
	fma.rn.f32 	%f743, %f742, %f737, %f715;
	ld.shared.f32 	%f744, [%r213+452];
	fma.rn.f32 	%f745, %f744, %f740, %f743;
	ld.shared.f32 	%f746, [%r213+704];
	fma.rn.f32 	%f747, %f746, %f737, %f719;
	ld.shared.f32 	%f748, [%r213+708];
	fma.rn.f32 	%f749, %f748, %f740, %f747;
	ld.shared.f32 	%f750, [%r213+960];
	fma.rn.f32 	%f751, %f750, %f737, %f723;
	ld.shared.f32 	%f752, [%r213+964];
	fma.rn.f32 	%f753, %f752, %f740, %f751;
	ld.shared.f32 	%f754, [%r213+1216];
	fma.rn.f32 	%f755, %f754, %f737, %f727;
	ld.shared.f32 	%f756, [%r213+1220];
	fma.rn.f32 	%f757, %f756, %f740, %f755;
	ld.shared.f32 	%f758, [%r213+1472];
	fma.rn.f32 	%f759, %f758, %f737, %f731;
	ld.shared.f32 	%f760, [%r213+1476];
	fma.rn.f32 	%f761, %f760, %f740, %f759;
	ld.shared.f32 	%f762, [%r213+1728];
	fma.rn.f32 	%f763, %f762, %f737, %f735;
	ld.shared.f32 	%f764, [%r213+1732];
	fma.rn.f32 	%f765, %f764, %f740, %f763;
	ld.shared.f32 	%f766, [%r213+200];
	ld.shared.f32 	%f767, [%r219+6400];
	fma.rn.f32 	%f768, %f766, %f767, %f741;
	ld.shared.f32 	%f769, [%r213+204];
	ld.shared.f32 	%f770, [%r219+6528];
	fma.rn.f32 	%f771, %f769, %f770, %f768;
	ld.shared.f32 	%f772, [%r213+456];
	fma.rn.f32 	%f773, %f772, %f767, %f745;
	ld.shared.f32 	%f774, [%r213+460];
	fma.rn.f32 	%f775, %f774, %f770, %f773;
	ld.shared.f32 	%f776, [%r213+712];
	fma.rn.f32 	%f777, %f776, %f767, %f749;
	ld.shared.f32 	%f778, [%r213+716];
	fma.rn.f32 	%f779, %f778, %f770, %f777;
	ld.shared.f32 	%f780, [%r213+968];
	fma.rn.f32 	%f781, %f780, %f767, %f753;
	ld.shared.f32 	%f782, [%r213+972];
	fma.rn.f32 	%f783, %f782, %f770, %f781;
	ld.shared.f32 	%f784, [%r213+1224];
	fma.rn.f32 	%f785, %f784, %f767, %f757;
	ld.shared.f32 	%f786, [%r213+1228];
	fma.rn.f32 	%f787, %f786, %f770, %f785;
	ld.shared.f32 	%f788, [%r213+1480];
	fma.rn.f32 	%f789, %f788, %f767, %f761;
	ld.shared.f32 	%f790, [%r213+1484];
	fma.rn.f32 	%f791, %f790, %f770, %f789;
	ld.shared.f32 	%f792, [%r213+1736];
	fma.rn.f32 	%f793, %f792, %f767, %f765;
	ld.shared.f32 	%f794, [%r213+1740];
	fma.rn.f32 	%f795, %f794, %f770, %f793;
	ld.shared.f32 	%f796, [%r213+208];
	ld.shared.f32 	%f797, [%r219+6656];
	fma.rn.f32 	%f798, %f796, %f797, %f771;
	ld.shared.f32 	%f799, [%r213+212];
	ld.shared.f32 	%f800, [%r219+6784];
	fma.rn.f32 	%f801, %f799, %f800, %f798;
	ld.shared.f32 	%f802, [%r213+464];
	fma.rn.f32 	%f803, %f802, %f797, %f775;
	ld.shared.f32 	%f804, [%r213+468];
	fma.rn.f32 	%f805, %f804, %f800, %f803;
	ld.shared.f32 	%f806, [%r213+720];
	fma.rn.f32 	%f807, %f806, %f797, %f779;
	ld.shared.f32 	%f808, [%r213+724];
	fma.rn.f32 	%f809, %f808, %f800, %f807;
	ld.shared.f32 	%f810, [%r213+976];
	fma.rn.f32 	%f811, %f810, %f797, %f783;
	ld.shared.f32 	%f812, [%r213+980];
	fma.rn.f32 	%f813, %f812, %f800, %f811;
	ld.shared.f32 	%f814, [%r213+1232];
	fma.rn.f32 	%f815, %f814, %f797, %f787;
	ld.shared.f32 	%f816, [%r213+1236];
	fma.rn.f32 	%f817, %f816, %f800, %f815;
	ld.shared.f32 	%f818, [%r213+1488];
	fma.rn.f32 	%f819, %f818, %f797, %f791;
	ld.shared.f32 	%f820, [%r213+1492];
	fma.rn.f32 	%f821, %f820, %f800, %f819;
	ld.shared.f32 	%f822, [%r213+1744];
	fma.rn.f32 	%f823, %f822, %f797, %f795;
	ld.shared.f32 	%f824, [%r213+1748];
	fma.rn.f32 	%f825, %f824, %f800, %f823;
	ld.shared.f32 	%f826, [%r213+216];
	ld.shared.f32 	%f827, [%r219+6912];
	fma.rn.f32 	%f828, %f826, %f827, %f801;
	ld.shared.f32 	%f829, [%r213+220];
	ld.shared.f32 	%f830, [%r219+7040];
	fma.rn.f32 	%f831, %f829, %f830, %f828;
	ld.shared.f32 	%f832, [%r213+472];
	fma.rn.f32 	%f833, %f832, %f827, %f805;
	ld.shared.f32 	%f834, [%r213+476];
	fma.rn.f32 	%f835, %f834, %f830, %f833;
	ld.shared.f32 	%f836, [%r213+728];
	fma.rn.f32 	%f837, %f836, %f827, %f809;
	ld.shared.f32 	%f838, [%r213+732];
	fma.rn.f32 	%f839, %f838, %f830, %f837;
	ld.shared.f32 	%f840, [%r213+984];
	fma.rn.f32 	%f841, %f840, %f827, %f813;
	ld.shared.f32 	%f842, [%r213+988];
	fma.rn.f32 	%f843, %f842, %f830, %f841;
	ld.shared.f32 	%f844, [%r213+1240];
	fma.rn.f32 	%f845, %f844, %f827, %f817;
	ld.shared.f32 	%f846, [%r213+1244];
	fma.rn.f32 	%f847, %f846, %f830, %f845;
	ld.shared.f32 	%f848, [%r213+1496];
	fma.rn.f32 	%f849, %f848, %f827, %f821;
	ld.shared.f32 	%f850, [%r213+1500];
	fma.rn.f32 	%f851, %f850, %f830, %f849;
	ld.shared.f32 	%f852, [%r213+1752];
	fma.rn.f32 	%f853, %f852, %f827, %f825;
	ld.shared.f32 	%f854, [%r213+1756];
	fma.rn.f32 	%f855, %f854, %f830, %f853;
	ld.shared.f32 	%f856, [%r213+224];
	ld.shared.f32 	%f857, [%r219+7168];
	fma.rn.f32 	%f858, %f856, %f857, %f831;
	ld.shared.f32 	%f859, [%r213+228];
	ld.shared.f32 	%f860, [%r219+7296];
	fma.rn.f32 	%f861, %f859, %f860, %f858;
	ld.shared.f32 	%f862, [%r213+480];
	fma.rn.f32 	%f863, %f862, %f857, %f835;
	ld.shared.f32 	%f864, [%r213+484];
	fma.rn.f32 	%f865, %f864, %f860, %f863;
	ld.shared.f32 	%f866, [%r213+736];
	fma.rn.f32 	%f867, %f866, %f857, %f839;
	ld.shared.f32 	%f868, [%r213+740];
	fma.rn.f32 	%f869, %f868, %f860, %f867;
	ld.shared.f32 	%f870, [%r213+992];
	fma.rn.f32 	%f871, %f870, %f857, %f843;
	ld.shared.f32 	%f872, [%r213+996];
	fma.rn.f32 	%f873, %f872, %f860, %f871;
	ld.shared.f32 	%f874, [%r213+1248];
	fma.rn.f32 	%f875, %f874, %f857, %f847;
	ld.shared.f32 	%f876, [%r213+1252];
	fma.rn.f32 	%f877, %f876, %f860, %f875;
	ld.shared.f32 	%f878, [%r213+1504];
	fma.rn.f32 	%f879, %f878, %f857, %f851;
	ld.shared.f32 	%f880, [%r213+1508];
	fma.rn.f32 	%f881, %f880, %f860, %f879;
	ld.shared.f32 	%f882, [%r213+1760];
	fma.rn.f32 	%f883, %f882, %f857, %f855;
	ld.shared.f32 	%f884, [%r213+1764];
	fma.rn.f32 	%f885, %f884, %f860, %f883;
	ld.shared.f32 	%f886, [%r213+232];
	ld.shared.f32 	%f887, [%r219+7424];
	fma.rn.f32 	%f888, %f886, %f887, %f861;
	ld.shared.f32 	%f889, [%r213+236];
	ld.shared.f32 	%f890, [%r219+7552];
	fma.rn.f32 	%f891, %f889, %f890, %f888;
	ld.shared.f32 	%f892, [%r213+488];
	fma.rn.f32 	%f893, %f892, %f887, %f865;
	ld.shared.f32 	%f894, [%r213+492];
	fma.rn.f32 	%f895, %f894, %f890, %f893;
	ld.shared.f32 	%f896, [%r213+744];
	fma.rn.f32 	%f897, %f896, %f887, %f869;
	ld.shared.f32 	%f898, [%r213+748];
	fma.rn.f32 	%f899, %f898, %f890, %f897;
	ld.shared.f32 	%f900, [%r213+1000];
	fma.rn.f32 	%f901, %f900, %f887, %f873;
	ld.shared.f32 	%f902, [%r213+1004];
	fma.rn.f32 	%f903, %f902, %f890, %f901;
	ld.shared.f32 	%f904, [%r213+1256];
	fma.rn.f32 	%f905, %f904, %f887, %f877;
	ld.shared.f32 	%f906, [%r213+1260];
	fma.rn.f32 	%f907, %f906, %f890, %f905;
	ld.shared.f32 	%f908, [%r213+1512];
	fma.rn.f32 	%f909, %f908, %f887, %f881;
	ld.shared.f32 	%f910, [%r213+1516];
	fma.rn.f32 	%f911, %f910, %f890, %f909;
	ld.shared.f32 	%f912, [%r213+1768];
	fma.rn.f32 	%f913, %f912, %f887, %f885;
	ld.shared.f32 	%f914, [%r213+1772];
	fma.rn.f32 	%f915, %f914, %f890, %f913;
	ld.shared.f32 	%f916, [%r213+240];
	ld.shared.f32 	%f917, [%r219+7680];
	fma.rn.f32 	%f918, %f916, %f917, %f891;
	ld.shared.f32 	%f919, [%r213+244];
	ld.shared.f32 	%f920, [%r219+7808];
	fma.rn.f32 	%f921, %f919, %f920, %f918;
	ld.shared.f32 	%f922, [%r213+496];
	fma.rn.f32 	%f923, %f922, %f917, %f895;
	ld.shared.f32 	%f924, [%r213+500];
	fma.rn.f32 	%f925, %f924, %f920, %f923;
	ld.shared.f32 	%f926, [%r213+752];
	fma.rn.f32 	%f927, %f926, %f917, %f899;
	ld.shared.f32 	%f928, [%r213+756];
	fma.rn.f32 	%f929, %f928, %f920, %f927;
	ld.shared.f32 	%f930, [%r213+1008];
	fma.rn.f32 	%f931, %f930, %f917, %f903;
	ld.shared.f32 	%f932, [%r213+1012];
	fma.rn.f32 	%f933, %f932, %f920, %f931;
	ld.shared.f32 	%f934, [%r213+1264];
	fma.rn.f32 	%f935, %f934, %f917, %f907;
	ld.shared.f32 	%f936, [%r213+1268];
	fma.rn.f32 	%f937, %f936, %f920, %f935;
	ld.shared.f32 	%f938, [%r213+1520];
	fma.rn.f32 	%f939, %f938, %f917, %f911;
	ld.shared.f32 	%f940, [%r213+1524];
	fma.rn.f32 	%f941, %f940, %f920, %f939;
	ld.shared.f32 	%f942, [%r213+1776];
	fma.rn.f32 	%f943, %f942, %f917, %f915;
	ld.shared.f32 	%f944, [%r213+1780];
	fma.rn.f32 	%f945, %f944, %f920, %f943;
	ld.shared.f32 	%f946, [%r213+248];
	ld.shared.f32 	%f947, [%r219+7936];
	fma.rn.f32 	%f948, %f946, %f947, %f921;
	ld.shared.f32 	%f949, [%r213+252];
	ld.shared.f32 	%f950, [%r219+8064];
	fma.rn.f32 	%f3849, %f949, %f950, %f948;
	ld.shared.f32 	%f951, [%r213+504];
	fma.rn.f32 	%f952, %f951, %f947, %f925;
	ld.shared.f32 	%f953, [%r213+508];
	fma.rn.f32 	%f3850, %f953, %f950, %f952;
	ld.shared.f32 	%f954, [%r213+760];
	fma.rn.f32 	%f955, %f954, %f947, %f929;
	ld.shared.f32 	%f956, [%r213+764];
	fma.rn.f32 	%f3851, %f956, %f950, %f955;
	ld.shared.f32 	%f957, [%r213+1016];
	fma.rn.f32 	%f958, %f957, %f947, %f933;
	ld.shared.f32 	%f959, [%r213+1020];
	fma.rn.f32 	%f3852, %f959, %f950, %f958;
	ld.shared.f32 	%f960, [%r213+1272];
	fma.rn.f32 	%f961, %f960, %f947, %f937;
	ld.shared.f32 	%f962, [%r213+1276];
	fma.rn.f32 	%f3853, %f962, %f950, %f961;
	ld.shared.f32 	%f963, [%r213+1528];
	fma.rn.f32 	%f964, %f963, %f947, %f941;
	ld.shared.f32 	%f965, [%r213+1532];
	fma.rn.f32 	%f3854, %f965, %f950, %f964;
	ld.shared.f32 	%f966, [%r213+1784];
	fma.rn.f32 	%f967, %f966, %f947, %f945;
	ld.shared.f32 	%f968, [%r213+1788];
	fma.rn.f32 	%f3855, %f968, %f950, %f967;
	add.s32 	%r225, %r225, 1;
	setp.ne.s32 	%p1, %r225, 29;
	@%p1 bra 	$L__BB0_1;
	cvta.to.global.u64 	%rd206, %rd5;
	// begin inline asm
	cp.async.wait_group 2;
	// end inline asm
	bar.sync 	0;
	ld.shared.f32 	%f969, [_ZZ12main_kernel0E15PadInput_shared+1792];
	add.s32 	%r222, %r151, %r150;
	ld.shared.f32 	%f970, [%r222+8192];
	fma.rn.f32 	%f971, %f969, %f970, %f3849;
	ld.shared.f32 	%f972, [_ZZ12main_kernel0E15PadInput_shared+1796];
	ld.shared.f32 	%f973, [%r222+8320];
	fma.rn.f32 	%f974, %f972, %f973, %f971;
	ld.shared.f32 	%f975, [_ZZ12main_kernel0E15PadInput_shared+2048];
	fma.rn.f32 	%f976, %f975, %f970, %f3850;
	ld.shared.f32 	%f977, [_ZZ12main_kernel0E15PadInput_shared+2052];
	fma.rn.f32 	%f978, %f977, %f973, %f976;
	ld.shared.f32 	%f979, [_ZZ12main_kernel0E15PadInput_shared+2304];
	fma.rn.f32 	%f980, %f979, %f970, %f3851;
	ld.shared.f32 	%f981, [_ZZ12main_kernel0E15PadInput_shared+2308];
	fma.rn.f32 	%f982, %f981, %f973, %f980;
	ld.shared.f32 	%f983, [_ZZ12main_kernel0E15PadInput_shared+2560];
	fma.rn.f32 	%f984, %f983, %f970, %f3852;
	ld.shared.f32 	%f985, [_ZZ12main_kernel0E15PadInput_shared+2564];
	fma.rn.f32 	%f986, %f985, %f973, %f984;
	ld.shared.f32 	%f987, [_ZZ12main_kernel0E15PadInput_shared+2816];
	fma.rn.f32 	%f988, %f987, %f970, %f3853;
	ld.shared.f32 	%f989, [_ZZ12main_kernel0E15PadInput_shared+2820];
	fma.rn.f32 	%f990, %f989, %f973, %f988;
	ld.shared.f32 	%f991, [_ZZ12main_kernel0E15PadInput_shared+3072];
	fma.rn.f32 	%f992, %f991, %f970, %f3854;
	ld.shared.f32 	%f993, [_ZZ12main_kernel0E15PadInput_shared+3076];
	fma.rn.f32 	%f994, %f993, %f973, %f992;
	ld.shared.f32 	%f995, [_ZZ12main_kernel0E15PadInput_shared+3328];
	fma.rn.f32 	%f996, %f995, %f970, %f3855;
	ld.shared.f32 	%f997, [_ZZ12main_kernel0E15PadInput_shared+3332];
	fma.rn.f32 	%f998, %f997, %f973, %f996;
	ld.shared.f32 	%f999, [_ZZ12main_kernel0E15PadInput_shared+1800];
	ld.shared.f32 	%f1000, [%r222+8448];
	fma.rn.f32 	%f1001, %f999, %f1000, %f974;
	ld.shared.f32 	%f1002, [_ZZ12main_kernel0E15PadInput_shared+1804];
	ld.shared.f32 	%f1003, [%r222+8576];
	fma.rn.f32 	%f1004, %f1002, %f1003, %f1001;
	ld.shared.f32 	%f1005, [_ZZ12main_kernel0E15PadInput_shared+2056];
	fma.rn.f32 	%f1006, %f1005, %f1000, %f978;
	ld.shared.f32 	%f1007, [_ZZ12main_kernel0E15PadInput_shared+2060];
	fma.rn.f32 	%f1008, %f1007, %f1003, %f1006;
	ld.shared.f32 	%f1009, [_ZZ12main_kernel0E15PadInput_shared+2312];
	fma.rn.f32 	%f1010, %f1009, %f1000, %f982;
	ld.shared.f32 	%f1011, [_ZZ12main_kernel0E15PadInput_shared+2316];
	fma.rn.f32 	%f1012, %f1011, %f1003, %f1010;
	ld.shared.f32 	%f1013, [_ZZ12main_kernel0E15PadInput_shared+2568];
	fma.rn.f32 	%f1014, %f1013, %f1000, %f986;
	ld.shared.f32 	%f1015, [_ZZ12main_kernel0E15PadInput_shared+2572];
	fma.rn.f32 	%f1016, %f1015, %f1003, %f1014;
	ld.shared.f32 	%f1017, [_ZZ12main_kernel0E15PadInput_shared+2824];
	fma.rn.f32 	%f1018, %f1017, %f1000, %f990;
	ld.shared.f32 	%f1019, [_ZZ12main_kernel0E15PadInput_shared+2828];
	fma.rn.f32 	%f1020, %f1019, %f1003, %f1018;
	ld.shared.f32 	%f1021, [_ZZ12main_kernel0E15PadInput_shared+3080];
	fma.rn.f32 	%f1022, %f1021, %f1000, %f994;
	ld.shared.f32 	%f1023, [_ZZ12main_kernel0E15PadInput_shared+3084];
	fma.rn.f32 	%f1024, %f1023, %f1003, %f1022;
	ld.shared.f32 	%f1025, [_ZZ12main_kernel0E15PadInput_shared+3336];
	fma.rn.f32 	%f1026, %f1025, %f1000, %f998;
	ld.shared.f32 	%f1027, [_ZZ12main_kernel0E15PadInput_shared+3340];
	fma.rn.f32 	%f1028, %f1027, %f1003, %f1026;
	ld.shared.f32 	%f1029, [_ZZ12main_kernel0E15PadInput_shared+1808];
	ld.shared.f32 	%f1030, [%r222+8704];
	fma.rn.f32 	%f1031, %f1029, %f1030, %f1004;
	ld.shared.f32 	%f1032, [_ZZ12main_kernel0E15PadInput_shared+1812];
	ld.shared.f32 	%f1033, [%r222+8832];
	fma.rn.f32 	%f1034, %f1032, %f1033, %f1031;
	ld.shared.f32 	%f1035, [_ZZ12main_kernel0E15PadInput_shared+2064];
	fma.rn.f32 	%f1036, %f1035, %f1030, %f1008;
	ld.shared.f32 	%f1037, [_ZZ12main_kernel0E15PadInput_shared+2068];
	fma.rn.f32 	%f1038, %f1037, %f1033, %f1036;
	ld.shared.f32 	%f1039, [_ZZ12main_kernel0E15PadInput_shared+2320];
	fma.rn.f32 	%f1040, %f1039, %f1030, %f1012;
	ld.shared.f32 	%f1041, [_ZZ12main_kernel0E15PadInput_shared+2324];
	fma.rn.f32 	%f1042, %f1041, %f1033, %f1040;
	ld.shared.f32 	%f1043, [_ZZ12main_kernel0E15PadInput_shared+2576];
	fma.rn.f32 	%f1044, %f1043, %f1030, %f1016;
	ld.shared.f32 	%f1045, [_ZZ12main_kernel0E15PadInput_shared+2580];
	fma.rn.f32 	%f1046, %f1045, %f1033, %f1044;
	ld.shared.f32 	%f1047, [_ZZ12main_kernel0E15PadInput_shared+2832];
	fma.rn.f32 	%f1048, %f1047, %f1030, %f1020;
	ld.shared.f32 	%f1049, [_ZZ12main_kernel0E15PadInput_shared+2836];
	fma.rn.f32 	%f1050, %f1049, %f1033, %f1048;
	ld.shared.f32 	%f1051, [_ZZ12main_kernel0E15PadInput_shared+3088];
	fma.rn.f32 	%f1052, %f1051, %f1030, %f1024;
	ld.shared.f32 	%f1053, [_ZZ12main_kernel0E15PadInput_shared+3092];
	fma.rn.f32 	%f1054, %f1053, %f1033, %f1052;
	ld.shared.f32 	%f1055, [_ZZ12main_kernel0E15PadInput_shared+3344];
	fma.rn.f32 	%f1056, %f1055, %f1030, %f1028;
	ld.shared.f32 	%f1057, [_ZZ12main_kernel0E15PadInput_shared+3348];
	fma.rn.f32 	%f1058, %f1057, %f1033, %f1056;
	ld.shared.f32 	%f1059, [_ZZ12main_kernel0E15PadInput_shared+1816];
	ld.shared.f32 	%f1060, [%r222+8960];
	fma.rn.f32 	%f1061, %f1059, %f1060, %f1034;
	ld.shared.f32 	%f1062, [_ZZ12main_kernel0E15PadInput_shared+1820];
	ld.shared.f32 	%f1063, [%r222+9088];
	fma.rn.f32 	%f1064, %f1062, %f1063, %f1061;
	ld.shared.f32 	%f1065, [_ZZ12main_kernel0E15PadInput_shared+2072];
	fma.rn.f32 	%f1066, %f1065, %f1060, %f1038;
	ld.shared.f32 	%f1067, [_ZZ12main_kernel0E15PadInput_shared+2076];
	fma.rn.f32 	%f1068, %f1067, %f1063, %f1066;
	ld.shared.f32 	%f1069, [_ZZ12main_kernel0E15PadInput_shared+2328];
	fma.rn.f32 	%f1070, %f1069, %f1060, %f1042;
	ld.shared.f32 	%f1071, [_ZZ12main_kernel0E15PadInput_shared+2332];
	fma.rn.f32 	%f1072, %f1071, %f1063, %f1070;
	ld.shared.f32 	%f1073, [_ZZ12main_kernel0E15PadInput_shared+2584];
	fma.rn.f32 	%f1074, %f1073, %f1060, %f1046;
	ld.shared.f32 	%f1075, [_ZZ12main_kernel0E15PadInput_shared+2588];
	fma.rn.f32 	%f1076, %f1075, %f1063, %f1074;
	ld.shared.f32 	%f1077, [_ZZ12main_kernel0E15PadInput_shared+2840];
	fma.rn.f32 	%f1078, %f1077, %f1060, %f1050;
	ld.shared.f32 	%f1079, [_ZZ12main_kernel0E15PadInput_shared+2844];
	fma.rn.f32 	%f1080, %f1079, %f1063, %f1078;
	ld.shared.f32 	%f1081, [_ZZ12main_kernel0E15PadInput_shared+3096];
	fma.rn.f32 	%f1082, %f1081, %f1060, %f1054;
	ld.shared.f32 	%f1083, [_ZZ12main_kernel0E15PadInput_shared+3100];
	fma.rn.f32 	%f1084, %f1083, %f1063, %f1082;
	ld.shared.f32 	%f1085, [_ZZ12main_kernel0E15PadInput_shared+3352];
	fma.rn.f32 	%f1086, %f1085, %f1060, %f1058;
	ld.shared.f32 	%f1087, [_ZZ12main_kernel0E15PadInput_shared+3356];
	fma.rn.f32 	%f1088, %f1087, %f1063, %f1086;
	ld.shared.f32 	%f1089, [_ZZ12main_kernel0E15PadInput_shared+1824];
	ld.shared.f32 	%f1090, [%r222+9216];
	fma.rn.f32 	%f1091, %f1089, %f1090, %f1064;
	ld.shared.f32 	%f1092, [_ZZ12main_kernel0E15PadInput_shared+1828];
	ld.shared.f32 	%f1093, [%r222+9344];
	fma.rn.f32 	%f1094, %f1092, %f1093, %f1091;
	ld.shared.f32 	%f1095, [_ZZ12main_kernel0E15PadInput_shared+2080];
	fma.rn.f32 	%f1096, %f1095, %f1090, %f1068;
	ld.shared.f32 	%f1097, [_ZZ12main_kernel0E15PadInput_shared+2084];
	fma.rn.f32 	%f1098, %f1097, %f1093, %f1096;
	ld.shared.f32 	%f1099, [_ZZ12main_kernel0E15PadInput_shared+2336];
	fma.rn.f32 	%f1100, %f1099, %f1090, %f1072;
	ld.shared.f32 	%f1101, [_ZZ12main_kernel0E15PadInput_shared+2340];
	fma.rn.f32 	%f1102, %f1101, %f1093, %f1100;
	ld.shared.f32 	%f1103, [_ZZ12main_kernel0E15PadInput_shared+2592];
	fma.rn.f32 	%f1104, %f1103, %f1090, %f1076;
	ld.shared.f32 	%f1105, [_ZZ12main_kernel0E15PadInput_shared+2596];
	fma.rn.f32 	%f1106, %f1105, %f1093, %f1104;
	ld.shared.f32 	%f1107, [_ZZ12main_kernel0E15PadInput_shared+2848];
	fma.rn.f32 	%f1108, %f1107, %f1090, %f1080;
	ld.shared.f32 	%f1109, [_ZZ12main_kernel0E15PadInput_shared+2852];
	fma.rn.f32 	%f1110, %f1109, %f1093, %f1108;
	ld.shared.f32 	%f1111, [_ZZ12main_kernel0E15PadInput_shared+3104];
	fma.rn.f32 	%f1112, %f1111, %f1090, %f1084;
	ld.shared.f32 	%f1113, [_ZZ12main_kernel0E15PadInput_shared+3108];
	fma.rn.f32 	%f1114, %f1113, %f1093, %f1112;
	ld.shared.f32 	%f1115, [_ZZ12main_kernel0E15PadInput_shared+3360];
	fma.rn.f32 	%f1116, %f1115, %f1090, %f1088;
	ld.shared.f32 	%f1117, [_ZZ12main_kernel0E15PadInput_shared+3364];
	fma.rn.f32 	%f1118, %f1117, %f1093, %f1116;
	ld.shared.f32 	%f1119, [_ZZ12main_kernel0E15PadInput_shared+1832];
	ld.shared.f32 	%f1120, [%r222+9472];
	fma.rn.f32 	%f1121, %f1119, %f1120, %f1094;
	ld.shared.f32 	%f1122, [_ZZ12main_kernel0E15PadInput_shared+1836];
	ld.shared.f32 	%f1123, [%r222+9600];
	fma.rn.f32 	%f1124, %f1122, %f1123, %f1121;
	ld.shared.f32 	%f1125, [_ZZ12main_kernel0E15PadInput_shared+2088];
	fma.rn.f32 	%f1126, %f1125, %f1120, %f1098;
	ld.shared.f32 	%f1127, [_ZZ12main_kernel0E15PadInput_shared+2092];
	fma.rn.f32 	%f1128, %f1127, %f1123, %f1126;
	ld.shared.f32 	%f1129, [_ZZ12main_kernel0E15PadInput_shared+2344];
	fma.rn.f32 	%f1130, %f1129, %f1120, %f1102;
	ld.shared.f32 	%f1131, [_ZZ12main_kernel0E15PadInput_shared+2348];
	fma.rn.f32 	%f1132, %f1131, %f1123, %f1130;
	ld.shared.f32 	%f1133, [_ZZ12main_kernel0E15PadInput_shared+2600];
	fma.rn.f32 	%f1134, %f1133, %f1120, %f1106;
	ld.shared.f32 	%f1135, [_ZZ12main_kernel0E15PadInput_shared+2604];
	fma.rn.f32 	%f1136, %f1135, %f1123, %f1134;
	ld.shared.f32 	%f1137, [_ZZ12main_kernel0E15PadInput_shared+2856];
	fma.rn.f32 	%f1138, %f1137, %f1120, %f1110;
	ld.shared.f32 	%f1139, [_ZZ12main_kernel0E15PadInput_shared+2860];
	fma.rn.f32 	%f1140, %f1139, %f1123, %f1138;
	ld.shared.f32 	%f1141, [_ZZ12main_kernel0E15PadInput_shared+3112];
	fma.rn.f32 	%f1142, %f1141, %f1120, %f1114;
	ld.shared.f32 	%f1143, [_ZZ12main_kernel0E15PadInput_shared+3116];
	fma.rn.f32 	%f1144, %f1143, %f1123, %f1142;
	ld.shared.f32 	%f1145, [_ZZ12main_kernel0E15PadInput_shared+3368];
	fma.rn.f32 	%f1146, %f1145, %f1120, %f1118;
	ld.shared.f32 	%f1147, [_ZZ12main_kernel0E15PadInput_shared+3372];
	fma.rn.f32 	%f1148, %f1147, %f1123, %f1146;
	ld.shared.f32 	%f1149, [_ZZ12main_kernel0E15PadInput_shared+1840];
	ld.shared.f32 	%f1150, [%r222+9728];
	fma.rn.f32 	%f1151, %f1149, %f1150, %f1124;
	ld.shared.f32 	%f1152, [_ZZ12main_kernel0E15PadInput_shared+1844];
	ld.shared.f32 	%f1153, [%r222+9856];
	fma.rn.f32 	%f1154, %f1152, %f1153, %f1151;
	ld.shared.f32 	%f1155, [_ZZ12main_kernel0E15PadInput_shared+2096];
	fma.rn.f32 	%f1156, %f1155, %f1150, %f1128;
	ld.shared.f32 	%f1157, [_ZZ12main_kernel0E15PadInput_shared+2100];
	fma.rn.f32 	%f1158, %f1157, %f1153, %f1156;
	ld.shared.f32 	%f1159, [_ZZ12main_kernel0E15PadInput_shared+2352];
	fma.rn.f32 	%f1160, %f1159, %f1150, %f1132;
	ld.shared.f32 	%f1161, [_ZZ12main_kernel0E15PadInput_shared+2356];
	fma.rn.f32 	%f1162, %f1161, %f1153, %f1160;
	ld.shared.f32 	%f1163, [_ZZ12main_kernel0E15PadInput_shared+2608];
	fma.rn.f32 	%f1164, %f1163, %f1150, %f1136;
	ld.shared.f32 	%f1165, [_ZZ12main_kernel0E15PadInput_shared+2612];
	fma.rn.f32 	%f1166, %f1165, %f1153, %f1164;
	ld.shared.f32 	%f1167, [_ZZ12main_kernel0E15PadInput_shared+2864];
	fma.rn.f32 	%f1168, %f1167, %f1150, %f1140;
	ld.shared.f32 	%f1169, [_ZZ12main_kernel0E15PadInput_shared+2868];
	fma.rn.f32 	%f1170, %f1169, %f1153, %f1168;
	ld.shared.f32 	%f1171, [_ZZ12main_kernel0E15PadInput_shared+3120];
	fma.rn.f32 	%f1172, %f1171, %f1150, %f1144;
	ld.shared.f32 	%f1173, [_ZZ12main_kernel0E15PadInput_shared+3124];
	fma.rn.f32 	%f1174, %f1173, %f1153, %f1172;
	ld.shared.f32 	%f1175, [_ZZ12main_kernel0E15PadInput_shared+3376];
	fma.rn.f32 	%f1176, %f1175, %f1150, %f1148;
	ld.shared.f32 	%f1177, [_ZZ12main_kernel0E15PadInput_shared+3380];
	fma.rn.f32 	%f1178, %f1177, %f1153, %f1176;
	ld.shared.f32 	%f1179, [_ZZ12main_kernel0E15PadInput_shared+1848];
	ld.shared.f32 	%f1180, [%r222+9984];
	fma.rn.f32 	%f1181, %f1179, %f1180, %f1154;
	ld.shared.f32 	%f1182, [_ZZ12main_kernel0E15PadInput_shared+1852];
	ld.shared.f32 	%f1183, [%r222+10112];
	fma.rn.f32 	%f1184, %f1182, %f1183, %f1181;
	ld.shared.f32 	%f1185, [_ZZ12main_kernel0E15PadInput_shared+2104];
	fma.rn.f32 	%f1186, %f1185, %f1180, %f1158;
	ld.shared.f32 	%f1187, [_ZZ12main_kernel0E15PadInput_shared+2108];
	fma.rn.f32 	%f1188, %f1187, %f1183, %f1186;
	ld.shared.f32 	%f1189, [_ZZ12main_kernel0E15PadInput_shared+2360];
	fma.rn.f32 	%f1190, %f1189, %f1180, %f1162;
	ld.shared.f32 	%f1191, [_ZZ12main_kernel0E15PadInput_shared+2364];
	fma.rn.f32 	%f1192, %f1191, %f1183, %f1190;
	ld.shared.f32 	%f1193, [_ZZ12main_kernel0E15PadInput_shared+2616];
	fma.rn.f32 	%f1194, %f1193, %f1180, %f1166;
	ld.shared.f32 	%f1195, [_ZZ12main_kernel0E15PadInput_shared+2620];
	fma.rn.f32 	%f1196, %f1195, %f1183, %f1194;
	ld.shared.f32 	%f1197, [_ZZ12main_kernel0E15PadInput_shared+2872];
	fma.rn.f32 	%f1198, %f1197, %f1180, %f1170;
	ld.shared.f32 	%f1199, [_ZZ12main_kernel0E15PadInput_shared+2876];
	fma.rn.f32 	%f1200, %f1199, %f1183, %f1198;
	ld.shared.f32 	%f1201, [_ZZ12main_kernel0E15PadInput_shared+3128];
	fma.rn.f32 	%f1202, %f1201, %f1180, %f1174;
	ld.shared.f32 	%f1203, [_ZZ12main_kernel0E15PadInput_shared+3132];
	fma.rn.f32 	%f1204, %f1203, %f1183, %f1202;
	ld.shared.f32 	%f1205, [_ZZ12main_kernel0E15PadInput_shared+3384];
	fma.rn.f32 	%f1206, %f1205, %f1180, %f1178;
	ld.shared.f32 	%f1207, [_ZZ12main_kernel0E15PadInput_shared+3388];
	fma.rn.f32 	%f1208, %f1207, %f1183, %f1206;
	ld.shared.f32 	%f1209, [_ZZ12main_kernel0E15PadInput_shared+1856];
	ld.shared.f32 	%f1210, [%r222+10240];
	fma.rn.f32 	%f1211, %f1209, %f1210, %f1184;
	ld.shared.f32 	%f1212, [_ZZ12main_kernel0E15PadInput_shared+1860];
	ld.shared.f32 	%f1213, [%r222+10368];
	fma.rn.f32 	%f1214, %f1212, %f1213, %f1211;
	ld.shared.f32 	%f1215, [_ZZ12main_kernel0E15PadInput_shared+2112];
	fma.rn.f32 	%f1216, %f1215, %f1210, %f1188;
	ld.shared.f32 	%f1217, [_ZZ12main_kernel0E15PadInput_shared+2116];
	fma.rn.f32 	%f1218, %f1217, %f1213, %f1216;
	ld.shared.f32 	%f1219, [_ZZ12main_kernel0E15PadInput_shared+2368];
	fma.rn.f32 	%f1220, %f1219, %f1210, %f1192;
	ld.shared.f32 	%f1221, [_ZZ12main_kernel0E15PadInput_shared+2372];
	fma.rn.f32 	%f1222, %f1221, %f1213, %f1220;
	ld.shared.f32 	%f1223, [_ZZ12main_kernel0E15PadInput_shared+2624];
	fma.rn.f32 	%f1224, %f1223, %f1210, %f1196;
	ld.shared.f32 	%f1225, [_ZZ12main_kernel0E15PadInput_shared+2628];
	fma.rn.f32 	%f1226, %f1225, %f1213, %f1224;
	ld.shared.f32 	%f1227, [_ZZ12main_kernel0E15PadInput_shared+2880];
	fma.rn.f32 	%f1228, %f1227, %f1210, %f1200;
	ld.shared.f32 	%f1229, [_ZZ12main_kernel0E15PadInput_shared+2884];
	fma.rn.f32 	%f1230, %f1229, %f1213, %f1228;
	ld.shared.f32 	%f1231, [_ZZ12main_kernel0E15PadInput_shared+3136];
	fma.rn.f32 	%f1232, %f1231, %f1210, %f1204;
	ld.shared.f32 	%f1233, [_ZZ12main_kernel0E15PadInput_shared+3140];
	fma.rn.f32 	%f1234, %f1233, %f1213, %f1232;
	ld.shared.f32 	%f1235, [_ZZ12main_kernel0E15PadInput_shared+3392];
	fma.rn.f32 	%f1236, %f1235, %f1210, %f1208;
	ld.shared.f32 	%f1237, [_ZZ12main_kernel0E15PadInput_shared+3396];
	fma.rn.f32 	%f1238, %f1237, %f1213, %f1236;
	ld.shared.f32 	%f1239, [_ZZ12main_kernel0E15PadInput_shared+1864];
	ld.shared.f32 	%f1240, [%r222+10496];
	fma.rn.f32 	%f1241, %f1239, %f1240, %f1214;
	ld.shared.f32 	%f1242, [_ZZ12main_kernel0E15PadInput_shared+1868];
	ld.shared.f32 	%f1243, [%r222+10624];
	fma.rn.f32 	%f1244, %f1242, %f1243, %f1241;
	ld.shared.f32 	%f1245, [_ZZ12main_kernel0E15PadInput_shared+2120];
	fma.rn.f32 	%f1246, %f1245, %f1240, %f1218;
	ld.shared.f32 	%f1247, [_ZZ12main_kernel0E15PadInput_shared+2124];
	fma.rn.f32 	%f1248, %f1247, %f1243, %f1246;
	ld.shared.f32 	%f1249, [_ZZ12main_kernel0E15PadInput_shared+2376];
	fma.rn.f32 	%f1250, %f1249, %f1240, %f1222;
	ld.shared.f32 	%f1251, [_ZZ12main_kernel0E15PadInput_shared+2380];
	fma.rn.f32 	%f1252, %f1251, %f1243, %f1250;
	ld.shared.f32 	%f1253, [_ZZ12main_kernel0E15PadInput_shared+2632];
	fma.rn.f32 	%f1254, %f1253, %f1240, %f1226;
	ld.shared.f32 	%f1255, [_ZZ12main_kernel0E15PadInput_shared+2636];
	fma.rn.f32 	%f1256, %f1255, %f1243, %f1254;
	ld.shared.f32 	%f1257, [_ZZ12main_kernel0E15PadInput_shared+2888];
	fma.rn.f32 	%f1258, %f1257, %f1240, %f1230;
	ld.shared.f32 	%f1259, [_ZZ12main_kernel0E15PadInput_shared+2892];
	fma.rn.f32 	%f1260, %f1259, %f1243, %f1258;
	ld.shared.f32 	%f1261, [_ZZ12main_kernel0E15PadInput_shared+3144];
	fma.rn.f32 	%f1262, %f1261, %f1240, %f1234;
	ld.shared.f32 	%f1263, [_ZZ12main_kernel0E15PadInput_shared+3148];
	fma.rn.f32 	%f1264, %f1263, %f1243, %f1262;
	ld.shared.f32 	%f1265, [_ZZ12main_kernel0E15PadInput_shared+3400];
	fma.rn.f32 	%f1266, %f1265, %f1240, %f1238;
	ld.shared.f32 	%f1267, [_ZZ12main_kernel0E15PadInput_shared+3404];
	fma.rn.f32 	%f1268, %f1267, %f1243, %f1266;
	ld.shared.f32 	%f1269, [_ZZ12main_kernel0E15PadInput_shared+1872];
	ld.shared.f32 	%f1270, [%r222+10752];
	fma.rn.f32 	%f1271, %f1269, %f1270, %f1244;
	ld.shared.f32 	%f1272, [_ZZ12main_kernel0E15PadInput_shared+1876];
	ld.shared.f32 	%f1273, [%r222+10880];
	fma.rn.f32 	%f1274, %f1272, %f1273, %f1271;
	ld.shared.f32 	%f1275, [_ZZ12main_kernel0E15PadInput_shared+2128];
	fma.rn.f32 	%f1276, %f1275, %f1270, %f1248;
	ld.shared.f32 	%f1277, [_ZZ12main_kernel0E15PadInput_shared+2132];
	fma.rn.f32 	%f1278, %f1277, %f1273, %f1276;
	ld.shared.f32 	%f1279, [_ZZ12main_kernel0E15PadInput_shared+2384];
	fma.rn.f32 	%f1280, %f1279, %f1270, %f1252;
	ld.shared.f32 	%f1281, [_ZZ12main_kernel0E15PadInput_shared+2388];
	fma.rn.f32 	%f1282, %f1281, %f1273, %f1280;
	ld.shared.f32 	%f1283, [_ZZ12main_kernel0E15PadInput_shared+2640];
	fma.rn.f32 	%f1284, %f1283, %f1270, %f1256;
	ld.shared.f32 	%f1285, [_ZZ12main_kernel0E15PadInput_shared+2644];
	fma.rn.f32 	%f1286, %f1285, %f1273, %f1284;
	ld.shared.f32 	%f1287, [_ZZ12main_kernel0E15PadInput_shared+2896];
	fma.rn.f32 	%f1288, %f1287, %f1270, %f1260;
	ld.shared.f32 	%f1289, [_ZZ12main_kernel0E15PadInput_shared+2900];
	fma.rn.f32 	%f1290, %f1289, %f1273, %f1288;
	ld.shared.f32 	%f1291, [_ZZ12main_kernel0E15PadInput_shared+3152];
	fma.rn.f32 	%f1292, %f1291, %f1270, %f1264;
	ld.shared.f32 	%f1293, [_ZZ12main_kernel0E15PadInput_shared+3156];
	fma.rn.f32 	%f1294, %f1293, %f1273, %f1292;
	ld.shared.f32 	%f1295, [_ZZ12main_kernel0E15PadInput_shared+3408];
	fma.rn.f32 	%f1296, %f1295, %f1270, %f1268;
	ld.shared.f32 	%f1297, [_ZZ12main_kernel0E15PadInput_shared+3412];
	fma.rn.f32 	%f1298, %f1297, %f1273, %f1296;
	ld.shared.f32 	%f1299, [_ZZ12main_kernel0E15PadInput_shared+1880];
	ld.shared.f32 	%f1300, [%r222+11008];
	fma.rn.f32 	%f1301, %f1299, %f1300, %f1274;
	ld.shared.f32 	%f1302, [_ZZ12main_kernel0E15PadInput_shared+1884];
	ld.shared.f32 	%f1303, [%r222+11136];
	fma.rn.f32 	%f1304, %f1302, %f1303, %f1301;
	ld.shared.f32 	%f1305, [_ZZ12main_kernel0E15PadInput_shared+2136];
	fma.rn.f32 	%f1306, %f1305, %f1300, %f1278;
	ld.shared.f32 	%f1307, [_ZZ12main_kernel0E15PadInput_shared+2140];
	fma.rn.f32 	%f1308, %f1307, %f1303, %f1306;
	ld.shared.f32 	%f1309, [_ZZ12main_kernel0E15PadInput_shared+2392];
	fma.rn.f32 	%f1310, %f1309, %f1300, %f1282;
	ld.shared.f32 	%f1311, [_ZZ12main_kernel0E15PadInput_shared+2396];
	fma.rn.f32 	%f1312, %f1311, %f1303, %f1310;
	ld.shared.f32 	%f1313, [_ZZ12main_kernel0E15PadInput_shared+2648];
	fma.rn.f32 	%f1314, %f1313, %f1300, %f1286;
	ld.shared.f32 	%f1315, [_ZZ12main_kernel0E15PadInput_shared+2652];
	fma.rn.f32 	%f1316, %f1315, %f1303, %f1314;
	ld.shared.f32 	%f1317, [_ZZ12main_kernel0E15PadInput_shared+2904];
	fma.rn.f32 	%f1318, %f1317, %f1300, %f1290;
	ld.shared.f32 	%f1319, [_ZZ12main_kernel0E15PadInput_shared+2908];
	fma.rn.f32 	%f1320, %f1319, %f1303, %f1318;
	ld.shared.f32 	%f1321, [_ZZ12main_kernel0E15PadInput_shared+3160];
	fma.rn.f32 	%f1322, %f1321, %f1300, %f1294;
	ld.shared.f32 	%f1323, [_ZZ12main_kernel0E15PadInput_shared+3164];
	fma.rn.f32 	%f1324, %f1323, %f1303, %f1322;
	ld.shared.f32 	%f1325, [_ZZ12main_kernel0E15PadInput_shared+3416];
	fma.rn.f32 	%f1326, %f1325, %f1300, %f1298;
	ld.shared.f32 	%f1327, [_ZZ12main_kernel0E15PadInput_shared+3420];
	fma.rn.f32 	%f1328, %f1327, %f1303, %f1326;
	ld.shared.f32 	%f1329, [_ZZ12main_kernel0E15PadInput_shared+1888];
	ld.shared.f32 	%f1330, [%r222+11264];
	fma.rn.f32 	%f1331, %f1329, %f1330, %f1304;
	ld.shared.f32 	%f1332, [_ZZ12main_kernel0E15PadInput_shared+1892];
	ld.shared.f32 	%f1333, [%r222+11392];
	fma.rn.f32 	%f1334, %f1332, %f1333, %f1331;
	ld.shared.f32 	%f1335, [_ZZ12main_kernel0E15PadInput_shared+2144];
	fma.rn.f32 	%f1336, %f1335, %f1330, %f1308;
	ld.shared.f32 	%f1337, [_ZZ12main_kernel0E15PadInput_shared+2148];
	fma.rn.f32 	%f1338, %f1337, %f1333, %f1336;
	ld.shared.f32 	%f1339, [_ZZ12main_kernel0E15PadInput_shared+2400];
	fma.rn.f32 	%f1340, %f1339, %f1330, %f1312;
	ld.shared.f32 	%f1341, [_ZZ12main_kernel0E15PadInput_shared+2404];
	fma.rn.f32 	%f1342, %f1341, %f1333, %f1340;
	ld.shared.f32 	%f1343, [_ZZ12main_kernel0E15PadInput_shared+2656];
	fma.rn.f32 	%f1344, %f1343, %f1330, %f1316;
	ld.shared.f32 	%f1345, [_ZZ12main_kernel0E15PadInput_shared+2660];
	fma.rn.f32 	%f1346, %f1345, %f1333, %f1344;
	ld.shared.f32 	%f1347, [_ZZ12main_kernel0E15PadInput_shared+2912];
	fma.rn.f32 	%f1348, %f1347, %f1330, %f1320;
	ld.shared.f32 	%f1349, [_ZZ12main_kernel0E15PadInput_shared+2916];
	fma.rn.f32 	%f1350, %f1349, %f1333, %f1348;
	ld.shared.f32 	%f1351, [_ZZ12main_kernel0E15PadInput_shared+3168];
	fma.rn.f32 	%f1352, %f1351, %f1330, %f1324;
	ld.shared.f32 	%f1353, [_ZZ12main_kernel0E15PadInput_shared+3172];
	fma.rn.f32 	%f1354, %f1353, %f1333, %f1352;
	ld.shared.f32 	%f1355, [_ZZ12main_kernel0E15PadInput_shared+3424];
	fma.rn.f32 	%f1356, %f1355, %f1330, %f1328;
	ld.shared.f32 	%f1357, [_ZZ12main_kernel0E15PadInput_shared+3428];
	fma.rn.f32 	%f1358, %f1357, %f1333, %f1356;
	ld.shared.f32 	%f1359, [_ZZ12main_kernel0E15PadInput_shared+1896];
	ld.shared.f32 	%f1360, [%r222+11520];
	fma.rn.f32 	%f1361, %f1359, %f1360, %f1334;
	ld.shared.f32 	%f1362, [_ZZ12main_kernel0E15PadInput_shared+1900];
	ld.shared.f32 	%f1363, [%r222+11648];
	fma.rn.f32 	%f1364, %f1362, %f1363, %f1361;
	ld.shared.f32 	%f1365, [_ZZ12main_kernel0E15PadInput_shared+2152];
	fma.rn.f32 	%f1366, %f1365, %f1360, %f1338;
	ld.shared.f32 	%f1367, [_ZZ12main_kernel0E15PadInput_shared+2156];
	fma.rn.f32 	%f1368, %f1367, %f1363, %f1366;
	ld.shared.f32 	%f1369, [_ZZ12main_kernel0E15PadInput_shared+2408];
	fma.rn.f32 	%f1370, %f1369, %f1360, %f1342;
	ld.shared.f32 	%f1371, [_ZZ12main_kernel0E15PadInput_shared+2412];
	fma.rn.f32 	%f1372, %f1371, %f1363, %f1370;
	ld.shared.f32 	%f1373, [_ZZ12main_kernel0E15PadInput_shared+2664];
	fma.rn.f32 	%f1374, %f1373, %f1360, %f1346;
	ld.shared.f32 	%f1375, [_ZZ12main_kernel0E15PadInput_shared+2668];
	fma.rn.f32 	%f1376, %f1375, %f1363, %f1374;
	ld.shared.f32 	%f1377, [_ZZ12main_kernel0E15PadInput_shared+2920];
	fma.rn.f32 	%f1378, %f1377, %f1360, %f1350;
	ld.shared.f32 	%f1379, [_ZZ12main_kernel0E15PadInput_shared+2924];
	fma.rn.f32 	%f1380, %f1379, %f1363, %f1378;
	ld.shared.f32 	%f1381, [_ZZ12main_kernel0E15PadInput_shared+3176];
	fma.rn.f32 	%f1382, %f1381, %f1360, %f1354;
	ld.shared.f32 	%f1383, [_ZZ12main_kernel0E15PadInput_shared+3180];
	fma.rn.f32 	%f1384, %f1383, %f1363, %f1382;
	ld.shared.f32 	%f1385, [_ZZ12main_kernel0E15PadInput_shared+3432];
	fma.rn.f32 	%f1386, %f1385, %f1360, %f1358;
	ld.shared.f32 	%f1387, [_ZZ12main_kernel0E15PadInput_shared+3436];
	fma.rn.f32 	%f1388, %f1387, %f1363, %f1386;
	ld.shared.f32 	%f1389, [_ZZ12main_kernel0E15PadInput_shared+1904];
	ld.shared.f32 	%f1390, [%r222+11776];
	fma.rn.f32 	%f1391, %f1389, %f1390, %f1364;
	ld.shared.f32 	%f1392, [_ZZ12main_kernel0E15PadInput_shared+1908];
	ld.shared.f32 	%f1393, [%r222+11904];
	fma.rn.f32 	%f1394, %f1392, %f1393, %f1391;
	ld.shared.f32 	%f1395, [_ZZ12main_kernel0E15PadInput_shared+2160];
	fma.rn.f32 	%f1396, %f1395, %f1390, %f1368;
	ld.shared.f32 	%f1397, [_ZZ12main_kernel0E15PadInput_shared+2164];
	fma.rn.f32 	%f1398, %f1397, %f1393, %f1396;
	ld.shared.f32 	%f1399, [_ZZ12main_kernel0E15PadInput_shared+2416];
	fma.rn.f32 	%f1400, %f1399, %f1390, %f1372;
	ld.shared.f32 	%f1401, [_ZZ12main_kernel0E15PadInput_shared+2420];
	fma.rn.f32 	%f1402, %f1401, %f1393, %f1400;
	ld.shared.f32 	%f1403, [_ZZ12main_kernel0E15PadInput_shared+2672];
	fma.rn.f32 	%f1404, %f1403, %f1390, %f1376;
	ld.shared.f32 	%f1405, [_ZZ12main_kernel0E15PadInput_shared+2676];
	fma.rn.f32 	%f1406, %f1405, %f1393, %f1404;
	ld.shared.f32 	%f1407, [_ZZ12main_kernel0E15PadInput_shared+2928];
	fma.rn.f32 	%f1408, %f1407, %f1390, %f1380;
	ld.shared.f32 	%f1409, [_ZZ12main_kernel0E15PadInput_shared+2932];
	fma.rn.f32 	%f1410, %f1409, %f1393, %f1408;
	ld.shared.f32 	%f1411, [_ZZ12main_kernel0E15PadInput_shared+3184];
	fma.rn.f32 	%f1412, %f1411, %f1390, %f1384;
	ld.shared.f32 	%f1413, [_ZZ12main_kernel0E15PadInput_shared+3188];
	fma.rn.f32 	%f1414, %f1413, %f1393, %f1412;
	ld.shared.f32 	%f1415, [_ZZ12main_kernel0E15PadInput_shared+3440];
	fma.rn.f32 	%f1416, %f1415, %f1390, %f1388;
	ld.shared.f32 	%f1417, [_ZZ12main_kernel0E15PadInput_shared+3444];
	fma.rn.f32 	%f1418, %f1417, %f1393, %f1416;
	ld.shared.f32 	%f1419, [_ZZ12main_kernel0E15PadInput_shared+1912];
	ld.shared.f32 	%f1420, [%r222+12032];
	fma.rn.f32 	%f1421, %f1419, %f1420, %f1394;
	ld.shared.f32 	%f1422, [_ZZ12main_kernel0E15PadInput_shared+1916];
	ld.shared.f32 	%f1423, [%r222+12160];
	fma.rn.f32 	%f1424, %f1422, %f1423, %f1421;
	ld.shared.f32 	%f1425, [_ZZ12main_kernel0E15PadInput_shared+2168];
	fma.rn.f32 	%f1426, %f1425, %f1420, %f1398;
	ld.shared.f32 	%f1427, [_ZZ12main_kernel0E15PadInput_shared+2172];
	fma.rn.f32 	%f1428, %f1427, %f1423, %f1426;
	ld.shared.f32 	%f1429, [_ZZ12main_kernel0E15PadInput_shared+2424];
	fma.rn.f32 	%f1430, %f1429, %f1420, %f1402;
	ld.shared.f32 	%f1431, [_ZZ12main_kernel0E15PadInput_shared+2428];
	fma.rn.f32 	%f1432, %f1431, %f1423, %f1430;
	ld.shared.f32 	%f1433, [_ZZ12main_kernel0E15PadInput_shared+2680];
	fma.rn.f32 	%f1434, %f1433, %f1420, %f1406;
	ld.shared.f32 	%f1435, [_ZZ12main_kernel0E15PadInput_shared+2684];
	fma.rn.f32 	%f1436, %f1435, %f1423, %f1434;
	ld.shared.f32 	%f1437, [_ZZ12main_kernel0E15PadInput_shared+2936];
	fma.rn.f32 	%f1438, %f1437, %f1420, %f1410;
	ld.shared.f32 	%f1439, [_ZZ12main_kernel0E15PadInput_shared+2940];
	fma.rn.f32 	%f1440, %f1439, %f1423, %f1438;
	ld.shared.f32 	%f1441, [_ZZ12main_kernel0E15PadInput_shared+3192];
	fma.rn.f32 	%f1442, %f1441, %f1420, %f1414;
	ld.shared.f32 	%f1443, [_ZZ12main_kernel0E15PadInput_shared+3196];
	fma.rn.f32 	%f1444, %f1443, %f1423, %f1442;
	ld.shared.f32 	%f1445, [_ZZ12main_kernel0E15PadInput_shared+3448];
	fma.rn.f32 	%f1446, %f1445, %f1420, %f1418;
	ld.shared.f32 	%f1447, [_ZZ12main_kernel0E15PadInput_shared+3452];
	fma.rn.f32 	%f1448, %f1447, %f1423, %f1446;
	ld.shared.f32 	%f1449, [_ZZ12main_kernel0E15PadInput_shared+1920];
	ld.shared.f32 	%f1450, [%r222+12288];
	fma.rn.f32 	%f1451, %f1449, %f1450, %f1424;
	ld.shared.f32 	%f1452, [_ZZ12main_kernel0E15PadInput_shared+1924];
	ld.shared.f32 	%f1453, [%r222+12416];
	fma.rn.f32 	%f1454, %f1452, %f1453, %f1451;
	ld.shared.f32 	%f1455, [_ZZ12main_kernel0E15PadInput_shared+2176];
	fma.rn.f32 	%f1456, %f1455, %f1450, %f1428;
	ld.shared.f32 	%f1457, [_ZZ12main_kernel0E15PadInput_shared+2180];
	fma.rn.f32 	%f1458, %f1457, %f1453, %f1456;
	ld.shared.f32 	%f1459, [_ZZ12main_kernel0E15PadInput_shared+2432];
	fma.rn.f32 	%f1460, %f1459, %f1450, %f1432;
	ld.shared.f32 	%f1461, [_ZZ12main_kernel0E15PadInput_shared+2436];
	fma.rn.f32 	%f1462, %f1461, %f1453, %f1460;
	ld.shared.f32 	%f1463, [_ZZ12main_kernel0E15PadInput_shared+2688];
	fma.rn.f32 	%f1464, %f1463, %f1450, %f1436;
	ld.shared.f32 	%f1465, [_ZZ12main_kernel0E15PadInput_shared+2692];
	fma.rn.f32 	%f1466, %f1465, %f1453, %f1464;
	ld.shared.f32 	%f1467, [_ZZ12main_kernel0E15PadInput_shared+2944];
	fma.rn.f32 	%f1468, %f1467, %f1450, %f1440;
	ld.shared.f32 	%f1469, [_ZZ12main_kernel0E15PadInput_shared+2948];
	fma.rn.f32 	%f1470, %f1469, %f1453, %f1468;
	ld.shared.f32 	%f1471, [_ZZ12main_kernel0E15PadInput_shared+3200];
	fma.rn.f32 	%f1472, %f1471, %f1450, %f1444;
	ld.shared.f32 	%f1473, [_ZZ12main_kernel0E15PadInput_shared+3204];
	fma.rn.f32 	%f1474, %f1473, %f1453, %f1472;
	ld.shared.f32 	%f1475, [_ZZ12main_kernel0E15PadInput_shared+3456];
	fma.rn.f32 	%f1476, %f1475, %f1450, %f1448;
	ld.shared.f32 	%f1477, [_ZZ12main_kernel0E15PadInput_shared+3460];
	fma.rn.f32 	%f1478, %f1477, %f1453, %f1476;
	ld.shared.f32 	%f1479, [_ZZ12main_kernel0E15PadInput_shared+1928];
	ld.shared.f32 	%f1480, [%r222+12544];
	fma.rn.f32 	%f1481, %f1479, %f1480, %f1454;
	ld.shared.f32 	%f1482, [_ZZ12main_kernel0E15PadInput_shared+1932];
	ld.shared.f32 	%f1483, [%r222+12672];
	fma.rn.f32 	%f1484, %f1482, %f1483, %f1481;
	ld.shared.f32 	%f1485, [_ZZ12main_kernel0E15PadInput_shared+2184];
	fma.rn.f32 	%f1486, %f1485, %f1480, %f1458;
	ld.shared.f32 	%f1487, [_ZZ12main_kernel0E15PadInput_shared+2188];
	fma.rn.f32 	%f1488, %f1487, %f1483, %f1486;
	ld.shared.f32 	%f1489, [_ZZ12main_kernel0E15PadInput_shared+2440];
	fma.rn.f32 	%f1490, %f1489, %f1480, %f1462;
	ld.shared.f32 	%f1491, [_ZZ12main_kernel0E15PadInput_shared+2444];
	fma.rn.f32 	%f1492, %f1491, %f1483, %f1490;
	ld.shared.f32 	%f1493, [_ZZ12main_kernel0E15PadInput_shared+2696];
	fma.rn.f32 	%f1494, %f1493, %f1480, %f1466;
	ld.shared.f32 	%f1495, [_ZZ12main_kernel0E15PadInput_shared+2700];
	fma.rn.f32 	%f1496, %f1495, %f1483, %f1494;
	ld.shared.f32 	%f1497, [_ZZ12main_kernel0E15PadInput_shared+2952];
	fma.rn.f32 	%f1498, %f1497, %f1480, %f1470;
	ld.shared.f32 	%f1499, [_ZZ12main_kernel0E15PadInput_shared+2956];
	fma.rn.f32 	%f1500, %f1499, %f1483, %f1498;
	ld.shared.f32 	%f1501, [_ZZ12main_kernel0E15PadInput_shared+3208];
	fma.rn.f32 	%f1502, %f1501, %f1480, %f1474;
	ld.shared.f32 	%f1503, [_ZZ12main_kernel0E15PadInput_shared+3212];
	fma.rn.f32 	%f1504, %f1503, %f1483, %f1502;
	ld.shared.f32 	%f1505, [_ZZ12main_kernel0E15PadInput_shared+3464];
	fma.rn.f32 	%f1506, %f1505, %f1480, %f1478;
	ld.shared.f32 	%f1507, [_ZZ12main_kernel0E15PadInput_shared+3468];
	fma.rn.f32 	%f1508, %f1507, %f1483, %f1506;
	ld.shared.f32 	%f1509, [_ZZ12main_kernel0E15PadInput_shared+1936];
	ld.shared.f32 	%f1510, [%r222+12800];
	fma.rn.f32 	%f1511, %f1509, %f1510, %f1484;
	ld.shared.f32 	%f1512, [_ZZ12main_kernel0E15PadInput_shared+1940];
	ld.shared.f32 	%f1513, [%r222+12928];
	fma.rn.f32 	%f1514, %f1512, %f1513, %f1511;
	ld.shared.f32 	%f1515, [_ZZ12main_kernel0E15PadInput_shared+2192];
	fma.rn.f32 	%f1516, %f1515, %f1510, %f1488;
	ld.shared.f32 	%f1517, [_ZZ12main_kernel0E15PadInput_shared+2196];
	fma.rn.f32 	%f1518, %f1517, %f1513, %f1516;
	ld.shared.f32 	%f1519, [_ZZ12main_kernel0E15PadInput_shared+2448];
	fma.rn.f32 	%f1520, %f1519, %f1510, %f1492;
	ld.shared.f32 	%f1521, [_ZZ12main_kernel0E15PadInput_shared+2452];
	fma.rn.f32 	%f1522, %f1521, %f1513, %f1520;
	ld.shared.f32 	%f1523, [_ZZ12main_kernel0E15PadInput_shared+2704];
	fma.rn.f32 	%f1524, %f1523, %f1510, %f1496;
	ld.shared.f32 	%f1525, [_ZZ12main_kernel0E15PadInput_shared+2708];
	fma.rn.f32 	%f1526, %f1525, %f1513, %f1524;
	ld.shared.f32 	%f1527, [_ZZ12main_kernel0E15PadInput_shared+2960];
	fma.rn.f32 	%f1528, %f1527, %f1510, %f1500;
	ld.shared.f32 	%f1529, [_ZZ12main_kernel0E15PadInput_shared+2964];
	fma.rn.f32 	%f1530, %f1529, %f1513, %f1528;
	ld.shared.f32 	%f1531, [_ZZ12main_kernel0E15PadInput_shared+3216];
	fma.rn.f32 	%f1532, %f1531, %f1510, %f1504;
	ld.shared.f32 	%f1533, [_ZZ12main_kernel0E15PadInput_shared+3220];
	fma.rn.f32 	%f1534, %f1533, %f1513, %f1532;
	ld.shared.f32 	%f1535, [_ZZ12main_kernel0E15PadInput_shared+3472];
	fma.rn.f32 	%f1536, %f1535, %f1510, %f1508;
	ld.shared.f32 	%f1537, [_ZZ12main_kernel0E15PadInput_shared+3476];
	fma.rn.f32 	%f1538, %f1537, %f1513, %f1536;
	ld.shared.f32 	%f1539, [_ZZ12main_kernel0E15PadInput_shared+1944];
	ld.shared.f32 	%f1540, [%r222+13056];
	fma.rn.f32 	%f1541, %f1539, %f1540, %f1514;
	ld.shared.f32 	%f1542, [_ZZ12main_kernel0E15PadInput_shared+1948];
	ld.shared.f32 	%f1543, [%r222+13184];
	fma.rn.f32 	%f1544, %f1542, %f1543, %f1541;
	ld.shared.f32 	%f1545, [_ZZ12main_kernel0E15PadInput_shared+2200];
	fma.rn.f32 	%f1546, %f1545, %f1540, %f1518;
	ld.shared.f32 	%f1547, [_ZZ12main_kernel0E15PadInput_shared+2204];
	fma.rn.f32 	%f1548, %f1547, %f1543, %f1546;
	ld.shared.f32 	%f1549, [_ZZ12main_kernel0E15PadInput_shared+2456];
	fma.rn.f32 	%f1550, %f1549, %f1540, %f1522;
	ld.shared.f32 	%f1551, [_ZZ12main_kernel0E15PadInput_shared+2460];
	fma.rn.f32 	%f1552, %f1551, %f1543, %f1550;
	ld.shared.f32 	%f1553, [_ZZ12main_kernel0E15PadInput_shared+2712];
	fma.rn.f32 	%f1554, %f1553, %f1540, %f1526;
	ld.shared.f32 	%f1555, [_ZZ12main_kernel0E15PadInput_shared+2716];
	fma.rn.f32 	%f1556, %f1555, %f1543, %f1554;
	ld.shared.f32 	%f1557, [_ZZ12main_kernel0E15PadInput_shared+2968];
	fma.rn.f32 	%f1558, %f1557, %f1540, %f1530;
	ld.shared.f32 	%f1559, [_ZZ12main_kernel0E15PadInput_shared+2972];
	fma.rn.f32 	%f1560, %f1559, %f1543, %f1558;
	ld.shared.f32 	%f1561, [_ZZ12main_kernel0E15PadInput_shared+3224];
	fma.rn.f32 	%f1562, %f1561, %f1540, %f1534;
	ld.shared.f32 	%f1563, [_ZZ12main_kernel0E15PadInput_shared+3228];
	fma.rn.f32 	%f1564, %f1563, %f1543, %f1562;
	ld.shared.f32 	%f1565, [_ZZ12main_kernel0E15PadInput_shared+3480];
	fma.rn.f32 	%f1566, %f1565, %f1540, %f1538;
	ld.shared.f32 	%f1567, [_ZZ12main_kernel0E15PadInput_shared+3484];
	fma.rn.f32 	%f1568, %f1567, %f1543, %f1566;
	ld.shared.f32 	%f1569, [_ZZ12main_kernel0E15PadInput_shared+1952];
	ld.shared.f32 	%f1570, [%r222+13312];
	fma.rn.f32 	%f1571, %f1569, %f1570, %f1544;
	ld.shared.f32 	%f1572, [_ZZ12main_kernel0E15PadInput_shared+1956];
	ld.shared.f32 	%f1573, [%r222+13440];
	fma.rn.f32 	%f1574, %f1572, %f1573, %f1571;
	ld.shared.f32 	%f1575, [_ZZ12main_kernel0E15PadInput_shared+2208];
	fma.rn.f32 	%f1576, %f1575, %f1570, %f1548;
	ld.shared.f32 	%f1577, [_ZZ12main_kernel0E15PadInput_shared+2212];
	fma.rn.f32 	%f1578, %f1577, %f1573, %f1576;
	ld.shared.f32 	%f1579, [_ZZ12main_kernel0E15PadInput_shared+2464];
	fma.rn.f32 	%f1580, %f1579, %f1570, %f1552;
	ld.shared.f32 	%f1581, [_ZZ12main_kernel0E15PadInput_shared+2468];
	fma.rn.f32 	%f1582, %f1581, %f1573, %f1580;
	ld.shared.f32 	%f1583, [_ZZ12main_kernel0E15PadInput_shared+2720];
	fma.rn.f32 	%f1584, %f1583, %f1570, %f1556;
	ld.shared.f32 	%f1585, [_ZZ12main_kernel0E15PadInput_shared+2724];
	fma.rn.f32 	%f1586, %f1585, %f1573, %f1584;
	ld.shared.f32 	%f1587, [_ZZ12main_kernel0E15PadInput_shared+2976];
	fma.rn.f32 	%f1588, %f1587, %f1570, %f1560;
	ld.shared.f32 	%f1589, [_ZZ12main_kernel0E15PadInput_shared+2980];
	fma.rn.f32 	%f1590, %f1589, %f1573, %f1588;
	ld.shared.f32 	%f1591, [_ZZ12main_kernel0E15PadInput_shared+3232];
	fma.rn.f32 	%f1592, %f1591, %f1570, %f1564;
	ld.shared.f32 	%f1593, [_ZZ12main_kernel0E15PadInput_shared+3236];
	fma.rn.f32 	%f1594, %f1593, %f1573, %f1592;
	ld.shared.f32 	%f1595, [_ZZ12main_kernel0E15PadInput_shared+3488];
	fma.rn.f32 	%f1596, %f1595, %f1570, %f1568;
	ld.shared.f32 	%f1597, [_ZZ12main_kernel0E15PadInput_shared+3492];
	fma.rn.f32 	%f1598, %f1597, %f1573, %f1596;
	ld.shared.f32 	%f1599, [_ZZ12main_kernel0E15PadInput_shared+1960];
	ld.shared.f32 	%f1600, [%r222+13568];
	fma.rn.f32 	%f1601, %f1599, %f1600, %f1574;
	ld.shared.f32 	%f1602, [_ZZ12main_kernel0E15PadInput_shared+1964];
	ld.shared.f32 	%f1603, [%r222+13696];
	fma.rn.f32 	%f1604, %f1602, %f1603, %f1601;
	ld.shared.f32 	%f1605, [_ZZ12main_kernel0E15PadInput_shared+2216];
	fma.rn.f32 	%f1606, %f1605, %f1600, %f1578;
	ld.shared.f32 	%f1607, [_ZZ12main_kernel0E15PadInput_shared+2220];
	fma.rn.f32 	%f1608, %f1607, %f1603, %f1606;
	ld.shared.f32 	%f1609, [_ZZ12main_kernel0E15PadInput_shared+2472];
	fma.rn.f32 	%f1610, %f1609, %f1600, %f1582;
	ld.shared.f32 	%f1611, [_ZZ12main_kernel0E15PadInput_shared+2476];
	fma.rn.f32 	%f1612, %f1611, %f1603, %f1610;
	ld.shared.f32 	%f1613, [_ZZ12main_kernel0E15PadInput_shared+2728];
	fma.rn.f32 	%f1614, %f1613, %f1600, %f1586;
	ld.shared.f32 	%f1615, [_ZZ12main_kernel0E15PadInput_shared+2732];
	fma.rn.f32 	%f1616, %f1615, %f1603, %f1614;
	ld.shared.f32 	%f1617, [_ZZ12main_kernel0E15PadInput_shared+2984];
	fma.rn.f32 	%f1618, %f1617, %f1600, %f1590;
	ld.shared.f32 	%f1619, [_ZZ12main_kernel0E15PadInput_shared+2988];
	fma.rn.f32 	%f1620, %f1619, %f1603, %f1618;
	ld.shared.f32 	%f1621, [_ZZ12main_kernel0E15PadInput_shared+3240];
	fma.rn.f32 	%f1622, %f1621, %f1600, %f1594;
	ld.shared.f32 	%f1623, [_ZZ12main_kernel0E15PadInput_shared+3244];
	fma.rn.f32 	%f1624, %f1623, %f1603, %f1622;
	ld.shared.f32 	%f1625, [_ZZ12main_kernel0E15PadInput_shared+3496];
	fma.rn.f32 	%f1626, %f1625, %f1600, %f1598;
	ld.shared.f32 	%f1627, [_ZZ12main_kernel0E15PadInput_shared+3500];
	fma.rn.f32 	%f1628, %f1627, %f1603, %f1626;
	ld.shared.f32 	%f1629, [_ZZ12main_kernel0E15PadInput_shared+1968];
	ld.shared.f32 	%f1630, [%r222+13824];
	fma.rn.f32 	%f1631, %f1629, %f1630, %f1604;
	ld.shared.f32 	%f1632, [_ZZ12main_kernel0E15PadInput_shared+1972];
	ld.shared.f32 	%f1633, [%r222+13952];
	fma.rn.f32 	%f1634, %f1632, %f1633, %f1631;
	ld.shared.f32 	%f1635, [_ZZ12main_kernel0E15PadInput_shared+2224];
	fma.rn.f32 	%f1636, %f1635, %f1630, %f1608;
	ld.shared.f32 	%f1637, [_ZZ12main_kernel0E15PadInput_shared+2228];
	fma.rn.f32 	%f1638, %f1637, %f1633, %f1636;
	ld.shared.f32 	%f1639, [_ZZ12main_kernel0E15PadInput_shared+2480];
	fma.rn.f32 	%f1640, %f1639, %f1630, %f1612;
	ld.shared.f32 	%f1641, [_ZZ12main_kernel0E15PadInput_shared+2484];
	fma.rn.f32 	%f1642, %f1641, %f1633, %f1640;
	ld.shared.f32 	%f1643, [_ZZ12main_kernel0E15PadInput_shared+2736];
	fma.rn.f32 	%f1644, %f1643, %f1630, %f1616;
	ld.shared.f32 	%f1645, [_ZZ12main_kernel0E15PadInput_shared+2740];
	fma.rn.f32 	%f1646, %f1645, %f1633, %f1644;
	ld.shared.f32 	%f1647, [_ZZ12main_kernel0E15PadInput_shared+2992];
	fma.rn.f32 	%f1648, %f1647, %f1630, %f1620;
	ld.shared.f32 	%f1649, [_ZZ12main_kernel0E15PadInput_shared+2996];
	fma.rn.f32 	%f1650, %f1649, %f1633, %f1648;
	ld.shared.f32 	%f1651, [_ZZ12main_kernel0E15PadInput_shared+3248];
	fma.rn.f32 	%f1652, %f1651, %f1630, %f1624;
	ld.shared.f32 	%f1653, [_ZZ12main_kernel0E15PadInput_shared+3252];
	fma.rn.f32 	%f1654, %f1653, %f1633, %f1652;
	ld.shared.f32 	%f1655, [_ZZ12main_kernel0E15PadInput_shared+3504];
	fma.rn.f32 	%f1656, %f1655, %f1630, %f1628;
	ld.shared.f32 	%f1657, [_ZZ12main_kernel0E15PadInput_shared+3508];
	fma.rn.f32 	%f1658, %f1657, %f1633, %f1656;
	ld.shared.f32 	%f1659, [_ZZ12main_kernel0E15PadInput_shared+1976];
	ld.shared.f32 	%f1660, [%r222+14080];
	fma.rn.f32 	%f1661, %f1659, %f1660, %f1634;
	ld.shared.f32 	%f1662, [_ZZ12main_kernel0E15PadInput_shared+1980];
	ld.shared.f32 	%f1663, [%r222+14208];
	fma.rn.f32 	%f1664, %f1662, %f1663, %f1661;
	ld.shared.f32 	%f1665, [_ZZ12main_kernel0E15PadInput_shared+2232];
	fma.rn.f32 	%f1666, %f1665, %f1660, %f1638;
	ld.shared.f32 	%f1667, [_ZZ12main_kernel0E15PadInput_shared+2236];
	fma.rn.f32 	%f1668, %f1667, %f1663, %f1666;
	ld.shared.f32 	%f1669, [_ZZ12main_kernel0E15PadInput_shared+2488];
	fma.rn.f32 	%f1670, %f1669, %f1660, %f1642;
	ld.shared.f32 	%f1671, [_ZZ12main_kernel0E15PadInput_shared+2492];
	fma.rn.f32 	%f1672, %f1671, %f1663, %f1670;
	ld.shared.f32 	%f1673, [_ZZ12main_kernel0E15PadInput_shared+2744];
	fma.rn.f32 	%f1674, %f1673, %f1660, %f1646;
	ld.shared.f32 	%f1675, [_ZZ12main_kernel0E15PadInput_shared+2748];
	fma.rn.f32 	%f1676, %f1675, %f1663, %f1674;
	ld.shared.f32 	%f1677, [_ZZ12main_kernel0E15PadInput_shared+3000];
	fma.rn.f32 	%f1678, %f1677, %f1660, %f1650;
	ld.shared.f32 	%f1679, [_ZZ12main_kernel0E15PadInput_shared+3004];
	fma.rn.f32 	%f1680, %f1679, %f1663, %f1678;
	ld.shared.f32 	%f1681, [_ZZ12main_kernel0E15PadInput_shared+3256];
	fma.rn.f32 	%f1682, %f1681, %f1660, %f1654;
	ld.shared.f32 	%f1683, [_ZZ12main_kernel0E15PadInput_shared+3260];
	fma.rn.f32 	%f1684, %f1683, %f1663, %f1682;
	ld.shared.f32 	%f1685, [_ZZ12main_kernel0E15PadInput_shared+3512];
	fma.rn.f32 	%f1686, %f1685, %f1660, %f1658;
	ld.shared.f32 	%f1687, [_ZZ12main_kernel0E15PadInput_shared+3516];
	fma.rn.f32 	%f1688, %f1687, %f1663, %f1686;
	ld.shared.f32 	%f1689, [_ZZ12main_kernel0E15PadInput_shared+1984];
	ld.shared.f32 	%f1690, [%r222+14336];
	fma.rn.f32 	%f1691, %f1689, %f1690, %f1664;
	ld.shared.f32 	%f1692, [_ZZ12main_kernel0E15PadInput_shared+1988];
	ld.shared.f32 	%f1693, [%r222+14464];
	fma.rn.f32 	%f1694, %f1692, %f1693, %f1691;
	ld.shared.f32 	%f1695, [_ZZ12main_kernel0E15PadInput_shared+2240];
	fma.rn.f32 	%f1696, %f1695, %f1690, %f1668;
	ld.shared.f32 	%f1697, [_ZZ12main_kernel0E15PadInput_shared+2244];
	fma.rn.f32 	%f1698, %f1697, %f1693, %f1696;
	ld.shared.f32 	%f1699, [_ZZ12main_kernel0E15PadInput_shared+2496];
	fma.rn.f32 	%f1700, %f1699, %f1690, %f1672;
	ld.shared.f32 	%f1701, [_ZZ12main_kernel0E15PadInput_shared+2500];
	fma.rn.f32 	%f1702, %f1701, %f1693, %f1700;
	ld.shared.f32 	%f1703, [_ZZ12main_kernel0E15PadInput_shared+2752];
	fma.rn.f32 	%f1704, %f1703, %f1690, %f1676;
	ld.shared.f32 	%f1705, [_ZZ12main_kernel0E15PadInput_shared+2756];
	fma.rn.f32 	%f1706, %f1705, %f1693, %f1704;
	ld.shared.f32 	%f1707, [_ZZ12main_kernel0E15PadInput_shared+3008];
	fma.rn.f32 	%f1708, %f1707, %f1690, %f1680;
	ld.shared.f32 	%f1709, [_ZZ12main_kernel0E15PadInput_shared+3012];
	fma.rn.f32 	%f1710, %f1709, %f1693, %f1708;
	ld.shared.f32 	%f1711, [_ZZ12main_kernel0E15PadInput_shared+3264];
	fma.rn.f32 	%f1712, %f1711, %f1690, %f1684;
	ld.shared.f32 	%f1713, [_ZZ12main_kernel0E15PadInput_shared+3268];
	fma.rn.f32 	%f1714, %f1713, %f1693, %f1712;
	ld.shared.f32 	%f1715, [_ZZ12main_kernel0E15PadInput_shared+3520];
	fma.rn.f32 	%f1716, %f1715, %f1690, %f1688;
	ld.shared.f32 	%f1717, [_ZZ12main_kernel0E15PadInput_shared+3524];
	fma.rn.f32 	%f1718, %f1717, %f1693, %f1716;
	ld.shared.f32 	%f1719, [_ZZ12main_kernel0E15PadInput_shared+1992];
	ld.shared.f32 	%f1720, [%r222+14592];
	fma.rn.f32 	%f1721, %f1719, %f1720, %f1694;
	ld.shared.f32 	%f1722, [_ZZ12main_kernel0E15PadInput_shared+1996];
	ld.shared.f32 	%f1723, [%r222+14720];
	fma.rn.f32 	%f1724, %f1722, %f1723, %f1721;
	ld.shared.f32 	%f1725, [_ZZ12main_kernel0E15PadInput_shared+2248];
	fma.rn.f32 	%f1726, %f1725, %f1720, %f1698;
	ld.shared.f32 	%f1727, [_ZZ12main_kernel0E15PadInput_shared+2252];
	fma.rn.f32 	%f1728, %f1727, %f1723, %f1726;
	ld.shared.f32 	%f1729, [_ZZ12main_kernel0E15PadInput_shared+2504];
	fma.rn.f32 	%f1730, %f1729, %f1720, %f1702;
	ld.shared.f32 	%f1731, [_ZZ12main_kernel0E15PadInput_shared+2508];
	fma.rn.f32 	%f1732, %f1731, %f1723, %f1730;
	ld.shared.f32 	%f1733, [_ZZ12main_kernel0E15PadInput_shared+2760];
	fma.rn.f32 	%f1734, %f1733, %f1720, %f1706;
	ld.shared.f32 	%f1735, [_ZZ12main_kernel0E15PadInput_shared+2764];
	fma.rn.f32 	%f1736, %f1735, %f1723, %f1734;
	ld.shared.f32 	%f1737, [_ZZ12main_kernel0E15PadInput_shared+3016];
	fma.rn.f32 	%f1738, %f1737, %f1720, %f1710;
	ld.shared.f32 	%f1739, [_ZZ12main_kernel0E15PadInput_shared+3020];
	fma.rn.f32 	%f1740, %f1739, %f1723, %f1738;
	ld.shared.f32 	%f1741, [_ZZ12main_kernel0E15PadInput_shared+3272];
	fma.rn.f32 	%f1742, %f1741, %f1720, %f1714;
	ld.shared.f32 	%f1743, [_ZZ12main_kernel0E15PadInput_shared+3276];
	fma.rn.f32 	%f1744, %f1743, %f1723, %f1742;
	ld.shared.f32 	%f1745, [_ZZ12main_kernel0E15PadInput_shared+3528];
	fma.rn.f32 	%f1746, %f1745, %f1720, %f1718;
	ld.shared.f32 	%f1747, [_ZZ12main_kernel0E15PadInput_shared+3532];
	fma.rn.f32 	%f1748, %f1747, %f1723, %f1746;
	ld.shared.f32 	%f1749, [_ZZ12main_kernel0E15PadInput_shared+2000];
	ld.shared.f32 	%f1750, [%r222+14848];
	fma.rn.f32 	%f1751, %f1749, %f1750, %f1724;
	ld.shared.f32 	%f1752, [_ZZ12main_kernel0E15PadInput_shared+2004];
	ld.shared.f32 	%f1753, [%r222+14976];
	fma.rn.f32 	%f1754, %f1752, %f1753, %f1751;
	ld.shared.f32 	%f1755, [_ZZ12main_kernel0E15PadInput_shared+2256];
	fma.rn.f32 	%f1756, %f1755, %f1750, %f1728;
	ld.shared.f32 	%f1757, [_ZZ12main_kernel0E15PadInput_shared+2260];
	fma.rn.f32 	%f1758, %f1757, %f1753, %f1756;
	ld.shared.f32 	%f1759, [_ZZ12main_kernel0E15PadInput_shared+2512];
	fma.rn.f32 	%f1760, %f1759, %f1750, %f1732;
	ld.shared.f32 	%f1761, [_ZZ12main_kernel0E15PadInput_shared+2516];
	fma.rn.f32 	%f1762, %f1761, %f1753, %f1760;
	ld.shared.f32 	%f1763, [_ZZ12main_kernel0E15PadInput_shared+2768];
	fma.rn.f32 	%f1764, %f1763, %f1750, %f1736;
	ld.shared.f32 	%f1765, [_ZZ12main_kernel0E15PadInput_shared+2772];
	fma.rn.f32 	%f1766, %f1765, %f1753, %f1764;
	ld.shared.f32 	%f1767, [_ZZ12main_kernel0E15PadInput_shared+3024];
	fma.rn.f32 	%f1768, %f1767, %f1750, %f1740;
	ld.shared.f32 	%f1769, [_ZZ12main_kernel0E15PadInput_shared+3028];
	fma.rn.f32 	%f1770, %f1769, %f1753, %f1768;
	ld.shared.f32 	%f1771, [_ZZ12main_kernel0E15PadInput_shared+3280];
	fma.rn.f32 	%f1772, %f1771, %f1750, %f1744;
	ld.shared.f32 	%f1773, [_ZZ12main_kernel0E15PadInput_shared+3284];
	fma.rn.f32 	%f1774, %f1773, %f1753, %f1772;
	ld.shared.f32 	%f1775, [_ZZ12main_kernel0E15PadInput_shared+3536];
	fma.rn.f32 	%f1776, %f1775, %f1750, %f1748;
	ld.shared.f32 	%f1777, [_ZZ12main_kernel0E15PadInput_shared+3540];
	fma.rn.f32 	%f1778, %f1777, %f1753, %f1776;
	ld.shared.f32 	%f1779, [_ZZ12main_kernel0E15PadInput_shared+2008];
	ld.shared.f32 	%f1780, [%r222+15104];
	fma.rn.f32 	%f1781, %f1779, %f1780, %f1754;
	ld.shared.f32 	%f1782, [_ZZ12main_kernel0E15PadInput_shared+2012];
	ld.shared.f32 	%f1783, [%r222+15232];
	fma.rn.f32 	%f1784, %f1782, %f1783, %f1781;
	ld.shared.f32 	%f1785, [_ZZ12main_kernel0E15PadInput_shared+2264];
	fma.rn.f32 	%f1786, %f1785, %f1780, %f1758;
	ld.shared.f32 	%f1787, [_ZZ12main_kernel0E15PadInput_shared+2268];
	fma.rn.f32 	%f1788, %f1787, %f1783, %f1786;
	ld.shared.f32 	%f1789, [_ZZ12main_kernel0E15PadInput_shared+2520];
	fma.rn.f32 	%f1790, %f1789, %f1780, %f1762;
	ld.shared.f32 	%f1791, [_ZZ12main_kernel0E15PadInput_shared+2524];
	fma.rn.f32 	%f1792, %f1791, %f1783, %f1790;
	ld.shared.f32 	%f1793, [_ZZ12main_kernel0E15PadInput_shared+2776];
	fma.rn.f32 	%f1794, %f1793, %f1780, %f1766;
	ld.shared.f32 	%f1795, [_ZZ12main_kernel0E15PadInput_shared+2780];
	fma.rn.f32 	%f1796, %f1795, %f1783, %f1794;
	ld.shared.f32 	%f1797, [_ZZ12main_kernel0E15PadInput_shared+3032];
	fma.rn.f32 	%f1798, %f1797, %f1780, %f1770;
	ld.shared.f32 	%f1799, [_ZZ12main_kernel0E15PadInput_shared+3036];
	fma.rn.f32 	%f1800, %f1799, %f1783, %f1798;
	ld.shared.f32 	%f1801, [_ZZ12main_kernel0E15PadInput_shared+3288];
	fma.rn.f32 	%f1802, %f1801, %f1780, %f1774;
	ld.shared.f32 	%f1803, [_ZZ12main_kernel0E15PadInput_shared+3292];
	fma.rn.f32 	%f1804, %f1803, %f1783, %f1802;
	ld.shared.f32 	%f1805, [_ZZ12main_kernel0E15PadInput_shared+3544];
	fma.rn.f32 	%f1806, %f1805, %f1780, %f1778;
	ld.shared.f32 	%f1807, [_ZZ12main_kernel0E15PadInput_shared+3548];
	fma.rn.f32 	%f1808, %f1807, %f1783, %f1806;
	ld.shared.f32 	%f1809, [_ZZ12main_kernel0E15PadInput_shared+2016];
	ld.shared.f32 	%f1810, [%r222+15360];
	fma.rn.f32 	%f1811, %f1809, %f1810, %f1784;
	ld.shared.f32 	%f1812, [_ZZ12main_kernel0E15PadInput_shared+2020];
	ld.shared.f32 	%f1813, [%r222+15488];
	fma.rn.f32 	%f1814, %f1812, %f1813, %f1811;
	ld.shared.f32 	%f1815, [_ZZ12main_kernel0E15PadInput_shared+2272];
	fma.rn.f32 	%f1816, %f1815, %f1810, %f1788;
	ld.shared.f32 	%f1817, [_ZZ12main_kernel0E15PadInput_shared+2276];
	fma.rn.f32 	%f1818, %f1817, %f1813, %f1816;
	ld.shared.f32 	%f1819, [_ZZ12main_kernel0E15PadInput_shared+2528];
	fma.rn.f32 	%f1820, %f1819, %f1810, %f1792;
	ld.shared.f32 	%f1821, [_ZZ12main_kernel0E15PadInput_shared+2532];
	fma.rn.f32 	%f1822, %f1821, %f1813, %f1820;
	ld.shared.f32 	%f1823, [_ZZ12main_kernel0E15PadInput_shared+2784];
	fma.rn.f32 	%f1824, %f1823, %f1810, %f1796;
	ld.shared.f32 	%f1825, [_ZZ12main_kernel0E15PadInput_shared+2788];
	fma.rn.f32 	%f1826, %f1825, %f1813, %f1824;
	ld.shared.f32 	%f1827, [_ZZ12main_kernel0E15PadInput_shared+3040];
	fma.rn.f32 	%f1828, %f1827, %f1810, %f1800;
	ld.shared.f32 	%f1829, [_ZZ12main_kernel0E15PadInput_shared+3044];
	fma.rn.f32 	%f1830, %f1829, %f1813, %f1828;
	ld.shared.f32 	%f1831, [_ZZ12main_kernel0E15PadInput_shared+3296];
	fma.rn.f32 	%f1832, %f1831, %f1810, %f1804;
	ld.shared.f32 	%f1833, [_ZZ12main_kernel0E15PadInput_shared+3300];
	fma.rn.f32 	%f1834, %f1833, %f1813, %f1832;
	ld.shared.f32 	%f1835, [_ZZ12main_kernel0E15PadInput_shared+3552];
	fma.rn.f32 	%f1836, %f1835, %f1810, %f1808;
	ld.shared.f32 	%f1837, [_ZZ12main_kernel0E15PadInput_shared+3556];
	fma.rn.f32 	%f1838, %f1837, %f1813, %f1836;
	ld.shared.f32 	%f1839, [_ZZ12main_kernel0E15PadInput_shared+2024];
	ld.shared.f32 	%f1840, [%r222+15616];
	fma.rn.f32 	%f1841, %f1839, %f1840, %f1814;
	ld.shared.f32 	%f1842, [_ZZ12main_kernel0E15PadInput_shared+2028];
	ld.shared.f32 	%f1843, [%r222+15744];
	fma.rn.f32 	%f1844, %f1842, %f1843, %f1841;
	ld.shared.f32 	%f1845, [_ZZ12main_kernel0E15PadInput_shared+2280];
	fma.rn.f32 	%f1846, %f1845, %f1840, %f1818;
	ld.shared.f32 	%f1847, [_ZZ12main_kernel0E15PadInput_shared+2284];
	fma.rn.f32 	%f1848, %f1847, %f1843, %f1846;
	ld.shared.f32 	%f1849, [_ZZ12main_kernel0E15PadInput_shared+2536];
	fma.rn.f32 	%f1850, %f1849, %f1840, %f1822;
	ld.shared.f32 	%f1851, [_ZZ12main_kernel0E15PadInput_shared+2540];
	fma.rn.f32 	%f1852, %f1851, %f1843, %f1850;
	ld.shared.f32 	%f1853, [_ZZ12main_kernel0E15PadInput_shared+2792];
	fma.rn.f32 	%f1854, %f1853, %f1840, %f1826;
	ld.shared.f32 	%f1855, [_ZZ12main_kernel0E15PadInput_shared+2796];
	fma.rn.f32 	%f1856, %f1855, %f1843, %f1854;
	ld.shared.f32 	%f1857, [_ZZ12main_kernel0E15PadInput_shared+3048];
	fma.rn.f32 	%f1858, %f1857, %f1840, %f1830;
	ld.shared.f32 	%f1859, [_ZZ12main_kernel0E15PadInput_shared+3052];
	fma.rn.f32 	%f1860, %f1859, %f1843, %f1858;
	ld.shared.f32 	%f1861, [_ZZ12main_kernel0E15PadInput_shared+3304];
	fma.rn.f32 	%f1862, %f1861, %f1840, %f1834;
	ld.shared.f32 	%f1863, [_ZZ12main_kernel0E15PadInput_shared+3308];
	fma.rn.f32 	%f1864, %f1863, %f1843, %f1862;
	ld.shared.f32 	%f1865, [_ZZ12main_kernel0E15PadInput_shared+3560];
	fma.rn.f32 	%f1866, %f1865, %f1840, %f1838;
	ld.shared.f32 	%f1867, [_ZZ12main_kernel0E15PadInput_shared+3564];
	fma.rn.f32 	%f1868, %f1867, %f1843, %f1866;
	ld.shared.f32 	%f1869, [_ZZ12main_kernel0E15PadInput_shared+2032];
	ld.shared.f32 	%f1870, [%r222+15872];
	fma.rn.f32 	%f1871, %f1869, %f1870, %f1844;
	ld.shared.f32 	%f1872, [_ZZ12main_kernel0E15PadInput_shared+2036];
	ld.shared.f32 	%f1873, [%r222+16000];
	fma.rn.f32 	%f1874, %f1872, %f1873, %f1871;
	ld.shared.f32 	%f1875, [_ZZ12main_kernel0E15PadInput_shared+2288];
	fma.rn.f32 	%f1876, %f1875, %f1870, %f1848;
	ld.shared.f32 	%f1877, [_ZZ12main_kernel0E15PadInput_shared+2292];
	fma.rn.f32 	%f1878, %f1877, %f1873, %f1876;
	ld.shared.f32 	%f1879, [_ZZ12main_kernel0E15PadInput_shared+2544];
	fma.rn.f32 	%f1880, %f1879, %f1870, %f1852;
	ld.shared.f32 	%f1881, [_ZZ12main_kernel0E15PadInput_shared+2548];
	fma.rn.f32 	%f1882, %f1881, %f1873, %f1880;
	ld.shared.f32 	%f1883, [_ZZ12main_kernel0E15PadInput_shared+2800];
	fma.rn.f32 	%f1884, %f1883, %f1870, %f1856;
	ld.shared.f32 	%f1885, [_ZZ12main_kernel0E15PadInput_shared+2804];
	fma.rn.f32 	%f1886, %f1885, %f1873, %f1884;
	ld.shared.f32 	%f1887, [_ZZ12main_kernel0E15PadInput_shared+3056];
	fma.rn.f32 	%f1888, %f1887, %f1870, %f1860;
	ld.shared.f32 	%f1889, [_ZZ12main_kernel0E15PadInput_shared+3060];
	fma.rn.f32 	%f1890, %f1889, %f1873, %f1888;
	ld.shared.f32 	%f1891, [_ZZ12main_kernel0E15PadInput_shared+3312];
	fma.rn.f32 	%f1892, %f1891, %f1870, %f1864;
	ld.shared.f32 	%f1893, [_ZZ12main_kernel0E15PadInput_shared+3316];
	fma.rn.f32 	%f1894, %f1893, %f1873, %f1892;
	ld.shared.f32 	%f1895, [_ZZ12main_kernel0E15PadInput_shared+3568];
	fma.rn.f32 	%f1896, %f1895, %f1870, %f1868;
	ld.shared.f32 	%f1897, [_ZZ12main_kernel0E15PadInput_shared+3572];
	fma.rn.f32 	%f1898, %f1897, %f1873, %f1896;
	ld.shared.f32 	%f1899, [_ZZ12main_kernel0E15PadInput_shared+2040];
	ld.shared.f32 	%f1900, [%r222+16128];
	fma.rn.f32 	%f1901, %f1899, %f1900, %f1874;
	ld.shared.f32 	%f1902, [_ZZ12main_kernel0E15PadInput_shared+2044];
	ld.shared.f32 	%f1903, [%r222+16256];
	fma.rn.f32 	%f1904, %f1902, %f1903, %f1901;
	ld.shared.f32 	%f1905, [_ZZ12main_kernel0E15PadInput_shared+2296];
	fma.rn.f32 	%f1906, %f1905, %f1900, %f1878;
	ld.shared.f32 	%f1907, [_ZZ12main_kernel0E15PadInput_shared+2300];
	fma.rn.f32 	%f1908, %f1907, %f1903, %f1906;
	ld.shared.f32 	%f1909, [_ZZ12main_kernel0E15PadInput_shared+2552];
	fma.rn.f32 	%f1910, %f1909, %f1900, %f1882;
	ld.shared.f32 	%f1911, [_ZZ12main_kernel0E15PadInput_shared+2556];
	fma.rn.f32 	%f1912, %f1911, %f1903, %f1910;
	ld.shared.f32 	%f1913, [_ZZ12main_kernel0E15PadInput_shared+2808];
	fma.rn.f32 	%f1914, %f1913, %f1900, %f1886;
	ld.shared.f32 	%f1915, [_ZZ12main_kernel0E15PadInput_shared+2812];
	fma.rn.f32 	%f1916, %f1915, %f1903, %f1914;
	ld.shared.f32 	%f1917, [_ZZ12main_kernel0E15PadInput_shared+3064];
	fma.rn.f32 	%f1918, %f1917, %f1900, %f1890;
	ld.shared.f32 	%f1919, [_ZZ12main_kernel0E15PadInput_shared+3068];
	fma.rn.f32 	%f1920, %f1919, %f1903, %f1918;
	ld.shared.f32 	%f1921, [_ZZ12main_kernel0E15PadInput_shared+3320];
	fma.rn.f32 	%f1922, %f1921, %f1900, %f1894;
	ld.shared.f32 	%f1923, [_ZZ12main_kernel0E15PadInput_shared+3324];
	fma.rn.f32 	%f1924, %f1923, %f1903, %f1922;
	ld.shared.f32 	%f1925, [_ZZ12main_kernel0E15PadInput_shared+3576];
	fma.rn.f32 	%f1926, %f1925, %f1900, %f1898;
	ld.shared.f32 	%f1927, [_ZZ12main_kernel0E15PadInput_shared+3580];
	fma.rn.f32 	%f1928, %f1927, %f1903, %f1926;
	// begin inline asm
	cp.async.wait_group 1;
	// end inline asm
	bar.sync 	0;
	ld.shared.f32 	%f1929, [_ZZ12main_kernel0E15PadInput_shared+3584];
	ld.shared.f32 	%f1930, [%r222+16384];
	fma.rn.f32 	%f1931, %f1929, %f1930, %f1904;
	ld.shared.f32 	%f1932, [_ZZ12main_kernel0E15PadInput_shared+3588];
	ld.shared.f32 	%f1933, [%r222+16512];
	fma.rn.f32 	%f1934, %f1932, %f1933, %f1931;
	ld.shared.f32 	%f1935, [_ZZ12main_kernel0E15PadInput_shared+3840];
	fma.rn.f32 	%f1936, %f1935, %f1930, %f1908;
	ld.shared.f32 	%f1937, [_ZZ12main_kernel0E15PadInput_shared+3844];
	fma.rn.f32 	%f1938, %f1937, %f1933, %f1936;
	ld.shared.f32 	%f1939, [_ZZ12main_kernel0E15PadInput_shared+4096];
	fma.rn.f32 	%f1940, %f1939, %f1930, %f1912;
	ld.shared.f32 	%f1941, [_ZZ12main_kernel0E15PadInput_shared+4100];
	fma.rn.f32 	%f1942, %f1941, %f1933, %f1940;
	ld.shared.f32 	%f1943, [_ZZ12main_kernel0E15PadInput_shared+4352];
	fma.rn.f32 	%f1944, %f1943, %f1930, %f1916;
	ld.shared.f32 	%f1945, [_ZZ12main_kernel0E15PadInput_shared+4356];
	fma.rn.f32 	%f1946, %f1945, %f1933, %f1944;
	ld.shared.f32 	%f1947, [_ZZ12main_kernel0E15PadInput_shared+4608];
	fma.rn.f32 	%f1948, %f1947, %f1930, %f1920;
	ld.shared.f32 	%f1949, [_ZZ12main_kernel0E15PadInput_shared+4612];
	fma.rn.f32 	%f1950, %f1949, %f1933, %f1948;
	ld.shared.f32 	%f1951, [_ZZ12main_kernel0E15PadInput_shared+4864];
	fma.rn.f32 	%f1952, %f1951, %f1930, %f1924;
	ld.shared.f32 	%f1953, [_ZZ12main_kernel0E15PadInput_shared+4868];
	fma.rn.f32 	%f1954, %f1953, %f1933, %f1952;
	ld.shared.f32 	%f1955, [_ZZ12main_kernel0E15PadInput_shared+5120];
	fma.rn.f32 	%f1956, %f1955, %f1930, %f1928;
	ld.shared.f32 	%f1957, [_ZZ12main_kernel0E15PadInput_shared+5124];
	fma.rn.f32 	%f1958, %f1957, %f1933, %f1956;
	ld.shared.f32 	%f1959, [_ZZ12main_kernel0E15PadInput_shared+3592];
	ld.shared.f32 	%f1960, [%r222+16640];
	fma.rn.f32 	%f1961, %f1959, %f1960, %f1934;
	ld.shared.f32 	%f1962, [_ZZ12main_kernel0E15PadInput_shared+3596];
	ld.shared.f32 	%f1963, [%r222+16768];
	fma.rn.f32 	%f1964, %f1962, %f1963, %f1961;
	ld.shared.f32 	%f1965, [_ZZ12main_kernel0E15PadInput_shared+3848];
	fma.rn.f32 	%f1966, %f1965, %f1960, %f1938;
	ld.shared.f32 	%f1967, [_ZZ12main_kernel0E15PadInput_shared+3852];
	fma.rn.f32 	%f1968, %f1967, %f1963, %f1966;
	ld.shared.f32 	%f1969, [_ZZ12main_kernel0E15PadInput_shared+4104];
	fma.rn.f32 	%f1970, %f1969, %f1960, %f1942;
	ld.shared.f32 	%f1971, [_ZZ12main_kernel0E15PadInput_shared+4108];
	fma.rn.f32 	%f1972, %f1971, %f1963, %f1970;
	ld.shared.f32 	%f1973, [_ZZ12main_kernel0E15PadInput_shared+4360];
	fma.rn.f32 	%f1974, %f1973, %f1960, %f1946;
	ld.shared.f32 	%f1975, [_ZZ12main_kernel0E15PadInput_shared+4364];
	fma.rn.f32 	%f1976, %f1975, %f1963, %f1974;
	ld.shared.f32 	%f1977, [_ZZ12main_kernel0E15PadInput_shared+4616];
	fma.rn.f32 	%f1978, %f1977, %f1960, %f1950;
	ld.shared.f32 	%f1979, [_ZZ12main_kernel0E15PadInput_shared+4620];
	fma.rn.f32 	%f1980, %f1979, %f1963, %f1978;
	ld.shared.f32 	%f1981, [_ZZ12main_kernel0E15PadInput_shared+4872];
	fma.rn.f32 	%f1982, %f1981, %f1960, %f1954;
	ld.shared.f32 	%f1983, [_ZZ12main_kernel0E15PadInput_shared+4876];
	fma.rn.f32 	%f1984, %f1983, %f1963, %f1982;
	ld.shared.f32 	%f1985, [_ZZ12main_kernel0E15PadInput_shared+5128];
	fma.rn.f32 	%f1986, %f1985, %f1960, %f1958;
	ld.shared.f32 	%f1987, [_ZZ12main_kernel0E15PadInput_shared+5132];
	fma.rn.f32 	%f1988, %f1987, %f1963, %f1986;
	ld.shared.f32 	%f1989, [_ZZ12main_kernel0E15PadInput_shared+3600];
	ld.shared.f32 	%f1990, [%r222+16896];
	fma.rn.f32 	%f1991, %f1989, %f1990, %f1964;
	ld.shared.f32 	%f1992, [_ZZ12main_kernel0E15PadInput_shared+3604];
	ld.shared.f32 	%f1993, [%r222+17024];
	fma.rn.f32 	%f1994, %f1992, %f1993, %f1991;
	ld.shared.f32 	%f1995, [_ZZ12main_kernel0E15PadInput_shared+3856];
	fma.rn.f32 	%f1996, %f1995, %f1990, %f1968;
	ld.shared.f32 	%f1997, [_ZZ12main_kernel0E15PadInput_shared+3860];
	fma.rn.f32 	%f1998, %f1997, %f1993, %f1996;
	ld.shared.f32 	%f1999, [_ZZ12main_kernel0E15PadInput_shared+4112];
	fma.rn.f32 	%f2000, %f1999, %f1990, %f1972;
	ld.shared.f32 	%f2001, [_ZZ12main_kernel0E15PadInput_shared+4116];
	fma.rn.f32 	%f2002, %f2001, %f1993, %f2000;
	ld.shared.f32 	%f2003, [_ZZ12main_kernel0E15PadInput_shared+4368];
	fma.rn.f32 	%f2004, %f2003, %f1990, %f1976;
	ld.shared.f32 	%f2005, [_ZZ12main_kernel0E15PadInput_shared+4372];
	fma.rn.f32 	%f2006, %f2005, %f1993, %f2004;
	ld.shared.f32 	%f2007, [_ZZ12main_kernel0E15PadInput_shared+4624];
	fma.rn.f32 	%f2008, %f2007, %f1990, %f1980;
	ld.shared.f32 	%f2009, [_ZZ12main_kernel0E15PadInput_shared+4628];
	fma.rn.f32 	%f2010, %f2009, %f1993, %f2008;
	ld.shared.f32 	%f2011, [_ZZ12main_kernel0E15PadInput_shared+4880];
	fma.rn.f32 	%f2012, %f2011, %f1990, %f1984;
	ld.shared.f32 	%f2013, [_ZZ12main_kernel0E15PadInput_shared+4884];
	fma.rn.f32 	%f2014, %f2013, %f1993, %f2012;
	ld.shared.f32 	%f2015, [_ZZ12main_kernel0E15PadInput_shared+5136];
	fma.rn.f32 	%f2016, %f2015, %f1990, %f1988;
	ld.shared.f32 	%f2017, [_ZZ12main_kernel0E15PadInput_shared+5140];
	fma.rn.f32 	%f2018, %f2017, %f1993, %f2016;
	ld.shared.f32 	%f2019, [_ZZ12main_kernel0E15PadInput_shared+3608];
	ld.shared.f32 	%f2020, [%r222+17152];
	fma.rn.f32 	%f2021, %f2019, %f2020, %f1994;
	ld.shared.f32 	%f2022, [_ZZ12main_kernel0E15PadInput_shared+3612];
	ld.shared.f32 	%f2023, [%r222+17280];
	fma.rn.f32 	%f2024, %f2022, %f2023, %f2021;
	ld.shared.f32 	%f2025, [_ZZ12main_kernel0E15PadInput_shared+3864];
	fma.rn.f32 	%f2026, %f2025, %f2020, %f1998;
	ld.shared.f32 	%f2027, [_ZZ12main_kernel0E15PadInput_shared+3868];
	fma.rn.f32 	%f2028, %f2027, %f2023, %f2026;
	ld.shared.f32 	%f2029, [_ZZ12main_kernel0E15PadInput_shared+4120];
	fma.rn.f32 	%f2030, %f2029, %f2020, %f2002;
	ld.shared.f32 	%f2031, [_ZZ12main_kernel0E15PadInput_shared+4124];
	fma.rn.f32 	%f2032, %f2031, %f2023, %f2030;
	ld.shared.f32 	%f2033, [_ZZ12main_kernel0E15PadInput_shared+4376];
	fma.rn.f32 	%f2034, %f2033, %f2020, %f2006;
	ld.shared.f32 	%f2035, [_ZZ12main_kernel0E15PadInput_shared+4380];
	fma.rn.f32 	%f2036, %f2035, %f2023, %f2034;
	ld.shared.f32 	%f2037, [_ZZ12main_kernel0E15PadInput_shared+4632];
	fma.rn.f32 	%f2038, %f2037, %f2020, %f2010;
	ld.shared.f32 	%f2039, [_ZZ12main_kernel0E15PadInput_shared+4636];
	fma.rn.f32 	%f2040, %f2039, %f2023, %f2038;
	ld.shared.f32 	%f2041, [_ZZ12main_kernel0E15PadInput_shared+4888];
	fma.rn.f32 	%f2042, %f2041, %f2020, %f2014;
	ld.shared.f32 	%f2043, [_ZZ12main_kernel0E15PadInput_shared+4892];
	fma.rn.f32 	%f2044, %f2043, %f2023, %f2042;
	ld.shared.f32 	%f2045, [_ZZ12main_kernel0E15PadInput_shared+5144];
	fma.rn.f32 	%f2046, %f2045, %f2020, %f2018;
	ld.shared.f32 	%f2047, [_ZZ12main_kernel0E15PadInput_shared+5148];
	fma.rn.f32 	%f2048, %f2047, %f2023, %f2046;
	ld.shared.f32 	%f2049, [_ZZ12main_kernel0E15PadInput_shared+3616];
	ld.shared.f32 	%f2050, [%r222+17408];
	fma.rn.f32 	%f2051, %f2049, %f2050, %f2024;
	ld.shared.f32 	%f2052, [_ZZ12main_kernel0E15PadInput_shared+3620];
	ld.shared.f32 	%f2053, [%r222+17536];
	fma.rn.f32 	%f2054, %f2052, %f2053, %f2051;
	ld.shared.f32 	%f2055, [_ZZ12main_kernel0E15PadInput_shared+3872];
	fma.rn.f32 	%f2056, %f2055, %f2050, %f2028;
	ld.shared.f32 	%f2057, [_ZZ12main_kernel0E15PadInput_shared+3876];
	fma.rn.f32 	%f2058, %f2057, %f2053, %f2056;
	ld.shared.f32 	%f2059, [_ZZ12main_kernel0E15PadInput_shared+4128];
	fma.rn.f32 	%f2060, %f2059, %f2050, %f2032;
	ld.shared.f32 	%f2061, [_ZZ12main_kernel0E15PadInput_shared+4132];
	fma.rn.f32 	%f2062, %f2061, %f2053, %f2060;
	ld.shared.f32 	%f2063, [_ZZ12main_kernel0E15PadInput_shared+4384];
	fma.rn.f32 	%f2064, %f2063, %f2050, %f2036;
	ld.shared.f32 	%f2065, [_ZZ12main_kernel0E15PadInput_shared+4388];
	fma.rn.f32 	%f2066, %f2065, %f2053, %f2064;
	ld.shared.f32 	%f2067, [_ZZ12main_kernel0E15PadInput_shared+4640];
	fma.rn.f32 	%f2068, %f2067, %f2050, %f2040;
	ld.shared.f32 	%f2069, [_ZZ12main_kernel0E15PadInput_shared+4644];
	fma.rn.f32 	%f2070, %f2069, %f2053, %f2068;
	ld.shared.f32 	%f2071, [_ZZ12main_kernel0E15PadInput_shared+4896];
	fma.rn.f32 	%f2072, %f2071, %f2050, %f2044;
	ld.shared.f32 	%f2073, [_ZZ12main_kernel0E15PadInput_shared+4900];
	fma.rn.f32 	%f2074, %f2073, %f2053, %f2072;
	ld.shared.f32 	%f2075, [_ZZ12main_kernel0E15PadInput_shared+5152];
	fma.rn.f32 	%f2076, %f2075, %f2050, %f2048;
	ld.shared.f32 	%f2077, [_ZZ12main_kernel0E15PadInput_shared+5156];
	fma.rn.f32 	%f2078, %f2077, %f2053, %f2076;
	ld.shared.f32 	%f2079, [_ZZ12main_kernel0E15PadInput_shared+3624];
	ld.shared.f32 	%f2080, [%r222+17664];
	fma.rn.f32 	%f2081, %f2079, %f2080, %f2054;
	ld.shared.f32 	%f2082, [_ZZ12main_kernel0E15PadInput_shared+3628];
	ld.shared.f32 	%f2083, [%r222+17792];
	fma.rn.f32 	%f2084, %f2082, %f2083, %f2081;
	ld.shared.f32 	%f2085, [_ZZ12main_kernel0E15PadInput_shared+3880];
	fma.rn.f32 	%f2086, %f2085, %f2080, %f2058;
	ld.shared.f32 	%f2087, [_ZZ12main_kernel0E15PadInput_shared+3884];
	fma.rn.f32 	%f2088, %f2087, %f2083, %f2086;
	ld.shared.f32 	%f2089, [_ZZ12main_kernel0E15PadInput_shared+4136];
	fma.rn.f32 	%f2090, %f2089, %f2080, %f2062;
	ld.shared.f32 	%f2091, [_ZZ12main_kernel0E15PadInput_shared+4140];
	fma.rn.f32 	%f2092, %f2091, %f2083, %f2090;
	ld.shared.f32 	%f2093, [_ZZ12main_kernel0E15PadInput_shared+4392];
	fma.rn.f32 	%f2094, %f2093, %f2080, %f2066;
	ld.shared.f32 	%f2095, [_ZZ12main_kernel0E15PadInput_shared+4396];
	fma.rn.f32 	%f2096, %f2095, %f2083, %f2094;
	ld.shared.f32 	%f2097, [_ZZ12main_kernel0E15PadInput_shared+4648];
	fma.rn.f32 	%f2098, %f2097, %f2080, %f2070;
	ld.shared.f32 	%f2099, [_ZZ12main_kernel0E15PadInput_shared+4652];
	fma.rn.f32 	%f2100, %f2099, %f2083, %f2098;
	ld.shared.f32 	%f2101, [_ZZ12main_kernel0E15PadInput_shared+4904];
	fma.rn.f32 	%f2102, %f2101, %f2080, %f2074;
	ld.shared.f32 	%f2103, [_ZZ12main_kernel0E15PadInput_shared+4908];
	fma.rn.f32 	%f2104, %f2103, %f2083, %f2102;
	ld.shared.f32 	%f2105, [_ZZ12main_kernel0E15PadInput_shared+5160];
	fma.rn.f32 	%f2106, %f2105, %f2080, %f2078;
	ld.shared.f32 	%f2107, [_ZZ12main_kernel0E15PadInput_shared+5164];
	fma.rn.f32 	%f2108, %f2107, %f2083, %f2106;
	ld.shared.f32 	%f2109, [_ZZ12main_kernel0E15PadInput_shared+3632];
	ld.shared.f32 	%f2110, [%r222+17920];
	fma.rn.f32 	%f2111, %f2109, %f2110, %f2084;
	ld.shared.f32 	%f2112, [_ZZ12main_kernel0E15PadInput_shared+3636];
	ld.shared.f32 	%f2113, [%r222+18048];
	fma.rn.f32 	%f2114, %f2112, %f2113, %f2111;
	ld.shared.f32 	%f2115, [_ZZ12main_kernel0E15PadInput_shared+3888];
	fma.rn.f32 	%f2116, %f2115, %f2110, %f2088;
	ld.shared.f32 	%f2117, [_ZZ12main_kernel0E15PadInput_shared+3892];
	fma.rn.f32 	%f2118, %f2117, %f2113, %f2116;
	ld.shared.f32 	%f2119, [_ZZ12main_kernel0E15PadInput_shared+4144];
	fma.rn.f32 	%f2120, %f2119, %f2110, %f2092;
	ld.shared.f32 	%f2121, [_ZZ12main_kernel0E15PadInput_shared+4148];
	fma.rn.f32 	%f2122, %f2121, %f2113, %f2120;
	ld.shared.f32 	%f2123, [_ZZ12main_kernel0E15PadInput_shared+4400];
	fma.rn.f32 	%f2124, %f2123, %f2110, %f2096;
	ld.shared.f32 	%f2125, [_ZZ12main_kernel0E15PadInput_shared+4404];
	fma.rn.f32 	%f2126, %f2125, %f2113, %f2124;
	ld.shared.f32 	%f2127, [_ZZ12main_kernel0E15PadInput_shared+4656];
	fma.rn.f32 	%f2128, %f2127, %f2110, %f2100;
	ld.shared.f32 	%f2129, [_ZZ12main_kernel0E15PadInput_shared+4660];
	fma.rn.f32 	%f2130, %f2129, %f2113, %f2128;
	ld.shared.f32 	%f2131, [_ZZ12main_kernel0E15PadInput_shared+4912];
	fma.rn.f32 	%f2132, %f2131, %f2110, %f2104;
	ld.shared.f32 	%f2133, [_ZZ12main_kernel0E15PadInput_shared+4916];
	fma.rn.f32 	%f2134, %f2133, %f2113, %f2132;
	ld.shared.f32 	%f2135, [_ZZ12main_kernel0E15PadInput_shared+5168];
	fma.rn.f32 	%f2136, %f2135, %f2110, %f2108;
	ld.shared.f32 	%f2137, [_ZZ12main_kernel0E15PadInput_shared+5172];
	fma.rn.f32 	%f2138, %f2137, %f2113, %f2136;
	ld.shared.f32 	%f2139, [_ZZ12main_kernel0E15PadInput_shared+3640];
	ld.shared.f32 	%f2140, [%r222+18176];
	fma.rn.f32 	%f2141, %f2139, %f2140, %f2114;
	ld.shared.f32 	%f2142, [_ZZ12main_kernel0E15PadInput_shared+3644];
	ld.shared.f32 	%f2143, [%r222+18304];
	fma.rn.f32 	%f2144, %f2142, %f2143, %f2141;
	ld.shared.f32 	%f2145, [_ZZ12main_kernel0E15PadInput_shared+3896];
	fma.rn.f32 	%f2146, %f2145, %f2140, %f2118;
	ld.shared.f32 	%f2147, [_ZZ12main_kernel0E15PadInput_shared+3900];
	fma.rn.f32 	%f2148, %f2147, %f2143, %f2146;
	ld.shared.f32 	%f2149, [_ZZ12main_kernel0E15PadInput_shared+4152];
	fma.rn.f32 	%f2150, %f2149, %f2140, %f2122;
	ld.shared.f32 	%f2151, [_ZZ12main_kernel0E15PadInput_shared+4156];
	fma.rn.f32 	%f2152, %f2151, %f2143, %f2150;
	ld.shared.f32 	%f2153, [_ZZ12main_kernel0E15PadInput_shared+4408];
	fma.rn.f32 	%f2154, %f2153, %f2140, %f2126;
	ld.shared.f32 	%f2155, [_ZZ12main_kernel0E15PadInput_shared+4412];
	fma.rn.f32 	%f2156, %f2155, %f2143, %f2154;
	ld.shared.f32 	%f2157, [_ZZ12main_kernel0E15PadInput_shared+4664];
	fma.rn.f32 	%f2158, %f2157, %f2140, %f2130;
	ld.shared.f32 	%f2159, [_ZZ12main_kernel0E15PadInput_shared+4668];
	fma.rn.f32 	%f2160, %f2159, %f2143, %f2158;
	ld.shared.f32 	%f2161, [_ZZ12main_kernel0E15PadInput_shared+4920];
	fma.rn.f32 	%f2162, %f2161, %f2140, %f2134;
	ld.shared.f32 	%f2163, [_ZZ12main_kernel0E15PadInput_shared+4924];
	fma.rn.f32 	%f2164, %f2163, %f2143, %f2162;
	ld.shared.f32 	%f2165, [_ZZ12main_kernel0E15PadInput_shared+5176];
	fma.rn.f32 	%f2166, %f2165, %f2140, %f2138;
	ld.shared.f32 	%f2167, [_ZZ12main_kernel0E15PadInput_shared+5180];
	fma.rn.f32 	%f2168, %f2167, %f2143, %f2166;
	ld.shared.f32 	%f2169, [_ZZ12main_kernel0E15PadInput_shared+3648];
	ld.shared.f32 	%f2170, [%r222+18432];
	fma.rn.f32 	%f2171, %f2169, %f2170, %f2144;
	ld.shared.f32 	%f2172, [_ZZ12main_kernel0E15PadInput_shared+3652];
	ld.shared.f32 	%f2173, [%r222+18560];
	fma.rn.f32 	%f2174, %f2172, %f2173, %f2171;
	ld.shared.f32 	%f2175, [_ZZ12main_kernel0E15PadInput_shared+3904];
	fma.rn.f32 	%f2176, %f2175, %f2170, %f2148;
	ld.shared.f32 	%f2177, [_ZZ12main_kernel0E15PadInput_shared+3908];
	fma.rn.f32 	%f2178, %f2177, %f2173, %f2176;
	ld.shared.f32 	%f2179, [_ZZ12main_kernel0E15PadInput_shared+4160];
	fma.rn.f32 	%f2180, %f2179, %f2170, %f2152;
	ld.shared.f32 	%f2181, [_ZZ12main_kernel0E15PadInput_shared+4164];
	fma.rn.f32 	%f2182, %f2181, %f2173, %f2180;
	ld.shared.f32 	%f2183, [_ZZ12main_kernel0E15PadInput_shared+4416];
	fma.rn.f32 	%f2184, %f2183, %f2170, %f2156;
	ld.shared.f32 	%f2185, [_ZZ12main_kernel0E15PadInput_shared+4420];
	fma.rn.f32 	%f2186, %f2185, %f2173, %f2184;
	ld.shared.f32 	%f2187, [_ZZ12main_kernel0E15PadInput_shared+4672];
	fma.rn.f32 	%f2188, %f2187, %f2170, %f2160;
	ld.shared.f32 	%f2189, [_ZZ12main_kernel0E15PadInput_shared+4676];
	fma.rn.f32 	%f2190, %f2189, %f2173, %f2188;
	ld.shared.f32 	%f2191, [_ZZ12main_kernel0E15PadInput_shared+4928];
	fma.rn.f32 	%f2192, %f2191, %f2170, %f2164;
	ld.shared.f32 	%f2193, [_ZZ12main_kernel0E15PadInput_shared+4932];
	fma.rn.f32 	%f2194, %f2193, %f2173, %f2192;
	ld.shared.f32 	%f2195, [_ZZ12main_kernel0E15PadInput_shared+5184];
	fma.rn.f32 	%f2196, %f2195, %f2170, %f2168;
	ld.shared.f32 	%f2197, [_ZZ12main_kernel0E15PadInput_shared+5188];
	fma.rn.f32 	%f2198, %f2197, %f2173, %f2196;
	ld.shared.f32 	%f2199, [_ZZ12main_kernel0E15PadInput_shared+3656];
	ld.shared.f32 	%f2200, [%r222+18688];
	fma.rn.f32 	%f2201, %f2199, %f2200, %f2174;
	ld.shared.f32 	%f2202, [_ZZ12main_kernel0E15PadInput_shared+3660];
	ld.shared.f32 	%f2203, [%r222+18816];
	fma.rn.f32 	%f2204, %f2202, %f2203, %f2201;
	ld.shared.f32 	%f2205, [_ZZ12main_kernel0E15PadInput_shared+3912];
	fma.rn.f32 	%f2206, %f2205, %f2200, %f2178;
	ld.shared.f32 	%f2207, [_ZZ12main_kernel0E15PadInput_shared+3916];
	fma.rn.f32 	%f2208, %f2207, %f2203, %f2206;
	ld.shared.f32 	%f2209, [_ZZ12main_kernel0E15PadInput_shared+4168];
	fma.rn.f32 	%f2210, %f2209, %f2200, %f2182;
	ld.shared.f32 	%f2211, [_ZZ12main_kernel0E15PadInput_shared+4172];
	fma.rn.f32 	%f2212, %f2211, %f2203, %f2210;
	ld.shared.f32 	%f2213, [_ZZ12main_kernel0E15PadInput_shared+4424];
	fma.rn.f32 	%f2214, %f2213, %f2200, %f2186;
	ld.shared.f32 	%f2215, [_ZZ12main_kernel0E15PadInput_shared+4428];
	fma.rn.f32 	%f2216, %f2215, %f2203, %f2214;
	ld.shared.f32 	%f2217, [_ZZ12main_kernel0E15PadInput_shared+4680];
	fma.rn.f32 	%f2218, %f2217, %f2200, %f2190;
	ld.shared.f32 	%f2219, [_ZZ12main_kernel0E15PadInput_shared+4684];
	fma.rn.f32 	%f2220, %f2219, %f2203, %f2218;
	ld.shared.f32 	%f2221, [_ZZ12main_kernel0E15PadInput_shared+4936];
	fma.rn.f32 	%f2222, %f2221, %f2200, %f2194;
	ld.shared.f32 	%f2223, [_ZZ12main_kernel0E15PadInput_shared+4940];
	fma.rn.f32 	%f2224, %f2223, %f2203, %f2222;
	ld.shared.f32 	%f2225, [_ZZ12main_kernel0E15PadInput_shared+5192];
	fma.rn.f32 	%f2226, %f2225, %f2200, %f2198;
	ld.shared.f32 	%f2227, [_ZZ12main_kernel0E15PadInput_shared+5196];
	fma.rn.f32 	%f2228, %f2227, %f2203, %f2226;
	ld.shared.f32 	%f2229, [_ZZ12main_kernel0E15PadInput_shared+3664];
	ld.shared.f32 	%f2230, [%r222+18944];
	fma.rn.f32 	%f2231, %f2229, %f2230, %f2204;
	ld.shared.f32 	%f2232, [_ZZ12main_kernel0E15PadInput_shared+3668];
	ld.shared.f32 	%f2233, [%r222+19072];
	fma.rn.f32 	%f2234, %f2232, %f2233, %f2231;
	ld.shared.f32 	%f2235, [_ZZ12main_kernel0E15PadInput_shared+3920];
	fma.rn.f32 	%f2236, %f2235, %f2230, %f2208;
	ld.shared.f32 	%f2237, [_ZZ12main_kernel0E15PadInput_shared+3924];
	fma.rn.f32 	%f2238, %f2237, %f2233, %f2236;
	ld.shared.f32 	%f2239, [_ZZ12main_kernel0E15PadInput_shared+4176];
	fma.rn.f32 	%f2240, %f2239, %f2230, %f2212;
	ld.shared.f32 	%f2241, [_ZZ12main_kernel0E15PadInput_shared+4180];
	fma.rn.f32 	%f2242, %f2241, %f2233, %f2240;
	ld.shared.f32 	%f2243, [_ZZ12main_kernel0E15PadInput_shared+4432];
	fma.rn.f32 	%f2244, %f2243, %f2230, %f2216;
	ld.shared.f32 	%f2245, [_ZZ12main_kernel0E15PadInput_shared+4436];
	fma.rn.f32 	%f2246, %f2245, %f2233, %f2244;
	ld.shared.f32 	%f2247, [_ZZ12main_kernel0E15PadInput_shared+4688];
	fma.rn.f32 	%f2248, %f2247, %f2230, %f2220;
	ld.shared.f32 	%f2249, [_ZZ12main_kernel0E15PadInput_shared+4692];
	fma.rn.f32 	%f2250, %f2249, %f2233, %f2248;
	ld.shared.f32 	%f2251, [_ZZ12main_kernel0E15PadInput_shared+4944];
	fma.rn.f32 	%f2252, %f2251, %f2230, %f2224;
	ld.shared.f32 	%f2253, [_ZZ12main_kernel0E15PadInput_shared+4948];
	fma.rn.f32 	%f2254, %f2253, %f2233, %f2252;
	ld.shared.f32 	%f2255, [_ZZ12main_kernel0E15PadInput_shared+5200];
	fma.rn.f32 	%f2256, %f2255, %f2230, %f2228;
	ld.shared.f32 	%f2257, [_ZZ12main_kernel0E15PadInput_shared+5204];
	fma.rn.f32 	%f2258, %f2257, %f2233, %f2256;
	ld.shared.f32 	%f2259, [_ZZ12main_kernel0E15PadInput_shared+3672];
	ld.shared.f32 	%f2260, [%r222+19200];
	fma.rn.f32 	%f2261, %f2259, %f2260, %f2234;
	ld.shared.f32 	%f2262, [_ZZ12main_kernel0E15PadInput_shared+3676];
	ld.shared.f32 	%f2263, [%r222+19328];
	fma.rn.f32 	%f2264, %f2262, %f2263, %f2261;
	ld.shared.f32 	%f2265, [_ZZ12main_kernel0E15PadInput_shared+3928];
	fma.rn.f32 	%f2266, %f2265, %f2260, %f2238;
	ld.shared.f32 	%f2267, [_ZZ12main_kernel0E15PadInput_shared+3932];
	fma.rn.f32 	%f2268, %f2267, %f2263, %f2266;
	ld.shared.f32 	%f2269, [_ZZ12main_kernel0E15PadInput_shared+4184];
	fma.rn.f32 	%f2270, %f2269, %f2260, %f2242;
	ld.shared.f32 	%f2271, [_ZZ12main_kernel0E15PadInput_shared+4188];
	fma.rn.f32 	%f2272, %f2271, %f2263, %f2270;
	ld.shared.f32 	%f2273, [_ZZ12main_kernel0E15PadInput_shared+4440];
	fma.rn.f32 	%f2274, %f2273, %f2260, %f2246;
	ld.shared.f32 	%f2275, [_ZZ12main_kernel0E15PadInput_shared+4444];
	fma.rn.f32 	%f2276, %f2275, %f2263, %f2274;
	ld.shared.f32 	%f2277, [_ZZ12main_kernel0E15PadInput_shared+4696];
	fma.rn.f32 	%f2278, %f2277, %f2260, %f2250;
	ld.shared.f32 	%f2279, [_ZZ12main_kernel0E15PadInput_shared+4700];
	fma.rn.f32 	%f2280, %f2279, %f2263, %f2278;
	ld.shared.f32 	%f2281, [_ZZ12main_kernel0E15PadInput_shared+4952];
	fma.rn.f32 	%f2282, %f2281, %f2260, %f2254;
	ld.shared.f32 	%f2283, [_ZZ12main_kernel0E15PadInput_shared+4956];
	fma.rn.f32 	%f2284, %f2283, %f2263, %f2282;
	ld.shared.f32 	%f2285, [_ZZ12main_kernel0E15PadInput_shared+5208];
	fma.rn.f32 	%f2286, %f2285, %f2260, %f2258;
	ld.shared.f32 	%f2287, [_ZZ12main_kernel0E15PadInput_shared+5212];
	fma.rn.f32 	%f2288, %f2287, %f2263, %f2286;
	ld.shared.f32 	%f2289, [_ZZ12main_kernel0E15PadInput_shared+3680];
	ld.shared.f32 	%f2290, [%r222+19456];
	fma.rn.f32 	%f2291, %f2289, %f2290, %f2264;
	ld.shared.f32 	%f2292, [_ZZ12main_kernel0E15PadInput_shared+3684];
	ld.shared.f32 	%f2293, [%r222+19584];
	fma.rn.f32 	%f2294, %f2292, %f2293, %f2291;
	ld.shared.f32 	%f2295, [_ZZ12main_kernel0E15PadInput_shared+3936];
	fma.rn.f32 	%f2296, %f2295, %f2290, %f2268;
	ld.shared.f32 	%f2297, [_ZZ12main_kernel0E15PadInput_shared+3940];
	fma.rn.f32 	%f2298, %f2297, %f2293, %f2296;
	ld.shared.f32 	%f2299, [_ZZ12main_kernel0E15PadInput_shared+4192];
	fma.rn.f32 	%f2300, %f2299, %f2290, %f2272;
	ld.shared.f32 	%f2301, [_ZZ12main_kernel0E15PadInput_shared+4196];
	fma.rn.f32 	%f2302, %f2301, %f2293, %f2300;
	ld.shared.f32 	%f2303, [_ZZ12main_kernel0E15PadInput_shared+4448];
	fma.rn.f32 	%f2304, %f2303, %f2290, %f2276;
	ld.shared.f32 	%f2305, [_ZZ12main_kernel0E15PadInput_shared+4452];
	fma.rn.f32 	%f2306, %f2305, %f2293, %f2304;
	ld.shared.f32 	%f2307, [_ZZ12main_kernel0E15PadInput_shared+4704];
	fma.rn.f32 	%f2308, %f2307, %f2290, %f2280;
	ld.shared.f32 	%f2309, [_ZZ12main_kernel0E15PadInput_shared+4708];
	fma.rn.f32 	%f2310, %f2309, %f2293, %f2308;
	ld.shared.f32 	%f2311, [_ZZ12main_kernel0E15PadInput_shared+4960];
	fma.rn.f32 	%f2312, %f2311, %f2290, %f2284;
	ld.shared.f32 	%f2313, [_ZZ12main_kernel0E15PadInput_shared+4964];
	fma.rn.f32 	%f2314, %f2313, %f2293, %f2312;
	ld.shared.f32 	%f2315, [_ZZ12main_kernel0E15PadInput_shared+5216];
	fma.rn.f32 	%f2316, %f2315, %f2290, %f2288;
	ld.shared.f32 	%f2317, [_ZZ12main_kernel0E15PadInput_shared+5220];
	fma.rn.f32 	%f2318, %f2317, %f2293, %f2316;
	ld.shared.f32 	%f2319, [_ZZ12main_kernel0E15PadInput_shared+3688];
	ld.shared.f32 	%f2320, [%r222+19712];
	fma.rn.f32 	%f2321, %f2319, %f2320, %f2294;
	ld.shared.f32 	%f2322, [_ZZ12main_kernel0E15PadInput_shared+3692];
	ld.shared.f32 	%f2323, [%r222+19840];
	fma.rn.f32 	%f2324, %f2322, %f2323, %f2321;
	ld.shared.f32 	%f2325, [_ZZ12main_kernel0E15PadInput_shared+3944];
	fma.rn.f32 	%f2326, %f2325, %f2320, %f2298;
	ld.shared.f32 	%f2327, [_ZZ12main_kernel0E15PadInput_shared+3948];
	fma.rn.f32 	%f2328, %f2327, %f2323, %f2326;
	ld.shared.f32 	%f2329, [_ZZ12main_kernel0E15PadInput_shared+4200];
	fma.rn.f32 	%f2330, %f2329, %f2320, %f2302;
	ld.shared.f32 	%f2331, [_ZZ12main_kernel0E15PadInput_shared+4204];
	fma.rn.f32 	%f2332, %f2331, %f2323, %f2330;
	ld.shared.f32 	%f2333, [_ZZ12main_kernel0E15PadInput_shared+4456];
	fma.rn.f32 	%f2334, %f2333, %f2320, %f2306;
	ld.shared.f32 	%f2335, [_ZZ12main_kernel0E15PadInput_shared+4460];
	fma.rn.f32 	%f2336, %f2335, %f2323, %f2334;
	ld.shared.f32 	%f2337, [_ZZ12main_kernel0E15PadInput_shared+4712];
	fma.rn.f32 	%f2338, %f2337, %f2320, %f2310;
	ld.shared.f32 	%f2339, [_ZZ12main_kernel0E15PadInput_shared+4716];
	fma.rn.f32 	%f2340, %f2339, %f2323, %f2338;
	ld.shared.f32 	%f2341, [_ZZ12main_kernel0E15PadInput_shared+4968];
	fma.rn.f32 	%f2342, %f2341, %f2320, %f2314;
	ld.shared.f32 	%f2343, [_ZZ12main_kernel0E15PadInput_shared+4972];
	fma.rn.f32 	%f2344, %f2343, %f2323, %f2342;
	ld.shared.f32 	%f2345, [_ZZ12main_kernel0E15PadInput_shared+5224];
	fma.rn.f32 	%f2346, %f2345, %f2320, %f2318;
	ld.shared.f32 	%f2347, [_ZZ12main_kernel0E15PadInput_shared+5228];
	fma.rn.f32 	%f2348, %f2347, %f2323, %f2346;
	ld.shared.f32 	%f2349, [_ZZ12main_kernel0E15PadInput_shared+3696];
	ld.shared.f32 	%f2350, [%r222+19968];
	fma.rn.f32 	%f2351, %f2349, %f2350, %f2324;
	ld.shared.f32 	%f2352, [_ZZ12main_kernel0E15PadInput_shared+3700];
	ld.shared.f32 	%f2353, [%r222+20096];
	fma.rn.f32 	%f2354, %f2352, %f2353, %f2351;
	ld.shared.f32 	%f2355, [_ZZ12main_kernel0E15PadInput_shared+3952];
	fma.rn.f32 	%f2356, %f2355, %f2350, %f2328;
	ld.shared.f32 	%f2357, [_ZZ12main_kernel0E15PadInput_shared+3956];
	fma.rn.f32 	%f2358, %f2357, %f2353, %f2356;
	ld.shared.f32 	%f2359, [_ZZ12main_kernel0E15PadInput_shared+4208];
	fma.rn.f32 	%f2360, %f2359, %f2350, %f2332;
	ld.shared.f32 	%f2361, [_ZZ12main_kernel0E15PadInput_shared+4212];
	fma.rn.f32 	%f2362, %f2361, %f2353, %f2360;
	ld.shared.f32 	%f2363, [_ZZ12main_kernel0E15PadInput_shared+4464];
	fma.rn.f32 	%f2364, %f2363, %f2350, %f2336;
	ld.shared.f32 	%f2365, [_ZZ12main_kernel0E15PadInput_shared+4468];
	fma.rn.f32 	%f2366, %f2365, %f2353, %f2364;
	ld.shared.f32 	%f2367, [_ZZ12main_kernel0E15PadInput_shared+4720];
	fma.rn.f32 	%f2368, %f2367, %f2350, %f2340;
	ld.shared.f32 	%f2369, [_ZZ12main_kernel0E15PadInput_shared+4724];
	fma.rn.f32 	%f2370, %f2369, %f2353, %f2368;
	ld.shared.f32 	%f2371, [_ZZ12main_kernel0E15PadInput_shared+4976];
	fma.rn.f32 	%f2372, %f2371, %f2350, %f2344;
	ld.shared.f32 	%f2373, [_ZZ12main_kernel0E15PadInput_shared+4980];
	fma.rn.f32 	%f2374, %f2373, %f2353, %f2372;
	ld.shared.f32 	%f2375, [_ZZ12main_kernel0E15PadInput_shared+5232];
	fma.rn.f32 	%f2376, %f2375, %f2350, %f2348;
	ld.shared.f32 	%f2377, [_ZZ12main_kernel0E15PadInput_shared+5236];
	fma.rn.f32 	%f2378, %f2377, %f2353, %f2376;
	ld.shared.f32 	%f2379, [_ZZ12main_kernel0E15PadInput_shared+3704];
	ld.shared.f32 	%f2380, [%r222+20224];
	fma.rn.f32 	%f2381, %f2379, %f2380, %f2354;
	ld.shared.f32 	%f2382, [_ZZ12main_kernel0E15PadInput_shared+3708];
	ld.shared.f32 	%f2383, [%r222+20352];
	fma.rn.f32 	%f2384, %f2382, %f2383, %f2381;
	ld.shared.f32 	%f2385, [_ZZ12main_kernel0E15PadInput_shared+3960];
	fma.rn.f32 	%f2386, %f2385, %f2380, %f2358;
	ld.shared.f32 	%f2387, [_ZZ12main_kernel0E15PadInput_shared+3964];
	fma.rn.f32 	%f2388, %f2387, %f2383, %f2386;
	ld.shared.f32 	%f2389, [_ZZ12main_kernel0E15PadInput_shared+4216];
	fma.rn.f32 	%f2390, %f2389, %f2380, %f2362;
	ld.shared.f32 	%f2391, [_ZZ12main_kernel0E15PadInput_shared+4220];
	fma.rn.f32 	%f2392, %f2391, %f2383, %f2390;
	ld.shared.f32 	%f2393, [_ZZ12main_kernel0E15PadInput_shared+4472];
	fma.rn.f32 	%f2394, %f2393, %f2380, %f2366;
	ld.shared.f32 	%f2395, [_ZZ12main_kernel0E15PadInput_shared+4476];
	fma.rn.f32 	%f2396, %f2395, %f2383, %f2394;
	ld.shared.f32 	%f2397, [_ZZ12main_kernel0E15PadInput_shared+4728];
	fma.rn.f32 	%f2398, %f2397, %f2380, %f2370;
	ld.shared.f32 	%f2399, [_ZZ12main_kernel0E15PadInput_shared+4732];
	fma.rn.f32 	%f2400, %f2399, %f2383, %f2398;
	ld.shared.f32 	%f2401, [_ZZ12main_kernel0E15PadInput_shared+4984];
	fma.rn.f32 	%f2402, %f2401, %f2380, %f2374;
	ld.shared.f32 	%f2403, [_ZZ12main_kernel0E15PadInput_shared+4988];
	fma.rn.f32 	%f2404, %f2403, %f2383, %f2402;
	ld.shared.f32 	%f2405, [_ZZ12main_kernel0E15PadInput_shared+5240];
	fma.rn.f32 	%f2406, %f2405, %f2380, %f2378;
	ld.shared.f32 	%f2407, [_ZZ12main_kernel0E15PadInput_shared+5244];
	fma.rn.f32 	%f2408, %f2407, %f2383, %f2406;
	ld.shared.f32 	%f2409, [_ZZ12main_kernel0E15PadInput_shared+3712];
	ld.shared.f32 	%f2410, [%r222+20480];
	fma.rn.f32 	%f2411, %f2409, %f2410, %f2384;
	ld.shared.f32 	%f2412, [_ZZ12main_kernel0E15PadInput_shared+3716];
	ld.shared.f32 	%f2413, [%r222+20608];
	fma.rn.f32 	%f2414, %f2412, %f2413, %f2411;
	ld.shared.f32 	%f2415, [_ZZ12main_kernel0E15PadInput_shared+3968];
	fma.rn.f32 	%f2416, %f2415, %f2410, %f2388;
	ld.shared.f32 	%f2417, [_ZZ12main_kernel0E15PadInput_shared+3972];
	fma.rn.f32 	%f2418, %f2417, %f2413, %f2416;
	ld.shared.f32 	%f2419, [_ZZ12main_kernel0E15PadInput_shared+4224];
	fma.rn.f32 	%f2420, %f2419, %f2410, %f2392;
	ld.shared.f32 	%f2421, [_ZZ12main_kernel0E15PadInput_shared+4228];
	fma.rn.f32 	%f2422, %f2421, %f2413, %f2420;
	ld.shared.f32 	%f2423, [_ZZ12main_kernel0E15PadInput_shared+4480];
	fma.rn.f32 	%f2424, %f2423, %f2410, %f2396;
	ld.shared.f32 	%f2425, [_ZZ12main_kernel0E15PadInput_shared+4484];
	fma.rn.f32 	%f2426, %f2425, %f2413, %f2424;
	ld.shared.f32 	%f2427, [_ZZ12main_kernel0E15PadInput_shared+4736];
	fma.rn.f32 	%f2428, %f2427, %f2410, %f2400;
	ld.shared.f32 	%f2429, [_ZZ12main_kernel0E15PadInput_shared+4740];
	fma.rn.f32 	%f2430, %f2429, %f2413, %f2428;
	ld.shared.f32 	%f2431, [_ZZ12main_kernel0E15PadInput_shared+4992];
	fma.rn.f32 	%f2432, %f2431, %f2410, %f2404;
	ld.shared.f32 	%f2433, [_ZZ12main_kernel0E15PadInput_shared+4996];
	fma.rn.f32 	%f2434, %f2433, %f2413, %f2432;
	ld.shared.f32 	%f2435, [_ZZ12main_kernel0E15PadInput_shared+5248];
	fma.rn.f32 	%f2436, %f2435, %f2410, %f2408;
	ld.shared.f32 	%f2437, [_ZZ12main_kernel0E15PadInput_shared+5252];
	fma.rn.f32 	%f2438, %f2437, %f2413, %f2436;
	ld.shared.f32 	%f2439, [_ZZ12main_kernel0E15PadInput_shared+3720];
	ld.shared.f32 	%f2440, [%r222+20736];
	fma.rn.f32 	%f2441, %f2439, %f2440, %f2414;
	ld.shared.f32 	%f2442, [_ZZ12main_kernel0E15PadInput_shared+3724];
	ld.shared.f32 	%f2443, [%r222+20864];
	fma.rn.f32 	%f2444, %f2442, %f2443, %f2441;
	ld.shared.f32 	%f2445, [_ZZ12main_kernel0E15PadInput_shared+3976];
	fma.rn.f32 	%f2446, %f2445, %f2440, %f2418;
	ld.shared.f32 	%f2447, [_ZZ12main_kernel0E15PadInput_shared+3980];
	fma.rn.f32 	%f2448, %f2447, %f2443, %f2446;
	ld.shared.f32 	%f2449, [_ZZ12main_kernel0E15PadInput_shared+4232];
	fma.rn.f32 	%f2450, %f2449, %f2440, %f2422;
	ld.shared.f32 	%f2451, [_ZZ12main_kernel0E15PadInput_shared+4236];
	fma.rn.f32 	%f2452, %f2451, %f2443, %f2450;
	ld.shared.f32 	%f2453, [_ZZ12main_kernel0E15PadInput_shared+4488];
	fma.rn.f32 	%f2454, %f2453, %f2440, %f2426;
	ld.shared.f32 	%f2455, [_ZZ12main_kernel0E15PadInput_shared+4492];
	fma.rn.f32 	%f2456, %f2455, %f2443, %f2454;
	ld.shared.f32 	%f2457, [_ZZ12main_kernel0E15PadInput_shared+4744];
	fma.rn.f32 	%f2458, %f2457, %f2440, %f2430;
	ld.shared.f32 	%f2459, [_ZZ12main_kernel0E15PadInput_shared+4748];
	fma.rn.f32 	%f2460, %f2459, %f2443, %f2458;
	ld.shared.f32 	%f2461, [_ZZ12main_kernel0E15PadInput_shared+5000];
	fma.rn.f32 	%f2462, %f2461, %f2440, %f2434;
	ld.shared.f32 	%f2463, [_ZZ12main_kernel0E15PadInput_shared+5004];
	fma.rn.f32 	%f2464, %f2463, %f2443, %f2462;
	ld.shared.f32 	%f2465, [_ZZ12main_kernel0E15PadInput_shared+5256];
	fma.rn.f32 	%f2466, %f2465, %f2440, %f2438;
	ld.shared.f32 	%f2467, [_ZZ12main_kernel0E15PadInput_shared+5260];
	fma.rn.f32 	%f2468, %f2467, %f2443, %f2466;
	ld.shared.f32 	%f2469, [_ZZ12main_kernel0E15PadInput_shared+3728];
	ld.shared.f32 	%f2470, [%r222+20992];
	fma.rn.f32 	%f2471, %f2469, %f2470, %f2444;
	ld.shared.f32 	%f2472, [_ZZ12main_kernel0E15PadInput_shared+3732];
	ld.shared.f32 	%f2473, [%r222+21120];
	fma.rn.f32 	%f2474, %f2472, %f2473, %f2471;
	ld.shared.f32 	%f2475, [_ZZ12main_kernel0E15PadInput_shared+3984];
	fma.rn.f32 	%f2476, %f2475, %f2470, %f2448;
	ld.shared.f32 	%f2477, [_ZZ12main_kernel0E15PadInput_shared+3988];
	fma.rn.f32 	%f2478, %f2477, %f2473, %f2476;
	ld.shared.f32 	%f2479, [_ZZ12main_kernel0E15PadInput_shared+4240];
	fma.rn.f32 	%f2480, %f2479, %f2470, %f2452;
	ld.shared.f32 	%f2481, [_ZZ12main_kernel0E15PadInput_shared+4244];
	fma.rn.f32 	%f2482, %f2481, %f2473, %f2480;
	ld.shared.f32 	%f2483, [_ZZ12main_kernel0E15PadInput_shared+4496];
	fma.rn.f32 	%f2484, %f2483, %f2470, %f2456;
	ld.shared.f32 	%f2485, [_ZZ12main_kernel0E15PadInput_shared+4500];
	fma.rn.f32 	%f2486, %f2485, %f2473, %f2484;
	ld.shared.f32 	%f2487, [_ZZ12main_kernel0E15PadInput_shared+4752];
	fma.rn.f32 	%f2488, %f2487, %f2470, %f2460;
	ld.shared.f32 	%f2489, [_ZZ12main_kernel0E15PadInput_shared+4756];
	fma.rn.f32 	%f2490, %f2489, %f2473, %f2488;
	ld.shared.f32 	%f2491, [_ZZ12main_kernel0E15PadInput_shared+5008];
	fma.rn.f32 	%f2492, %f2491, %f2470, %f2464;
	ld.shared.f32 	%f2493, [_ZZ12main_kernel0E15PadInput_shared+5012];
	fma.rn.f32 	%f2494, %f2493, %f2473, %f2492;
	ld.shared.f32 	%f2495, [_ZZ12main_kernel0E15PadInput_shared+5264];
	fma.rn.f32 	%f2496, %f2495, %f2470, %f2468;
	ld.shared.f32 	%f2497, [_ZZ12main_kernel0E15PadInput_shared+5268];
	fma.rn.f32 	%f2498, %f2497, %f2473, %f2496;
	ld.shared.f32 	%f2499, [_ZZ12main_kernel0E15PadInput_shared+3736];
	ld.shared.f32 	%f2500, [%r222+21248];
	fma.rn.f32 	%f2501, %f2499, %f2500, %f2474;
	ld.shared.f32 	%f2502, [_ZZ12main_kernel0E15PadInput_shared+3740];
	ld.shared.f32 	%f2503, [%r222+21376];
	fma.rn.f32 	%f2504, %f2502, %f2503, %f2501;
	ld.shared.f32 	%f2505, [_ZZ12main_kernel0E15PadInput_shared+3992];
	fma.rn.f32 	%f2506, %f2505, %f2500, %f2478;
	ld.shared.f32 	%f2507, [_ZZ12main_kernel0E15PadInput_shared+3996];
	fma.rn.f32 	%f2508, %f2507, %f2503, %f2506;
	ld.shared.f32 	%f2509, [_ZZ12main_kernel0E15PadInput_shared+4248];
	fma.rn.f32 	%f2510, %f2509, %f2500, %f2482;
	ld.shared.f32 	%f2511, [_ZZ12main_kernel0E15PadInput_shared+4252];
	fma.rn.f32 	%f2512, %f2511, %f2503, %f2510;
	ld.shared.f32 	%f2513, [_ZZ12main_kernel0E15PadInput_shared+4504];
	fma.rn.f32 	%f2514, %f2513, %f2500, %f2486;
	ld.shared.f32 	%f2515, [_ZZ12main_kernel0E15PadInput_shared+4508];
	fma.rn.f32 	%f2516, %f2515, %f2503, %f2514;
	ld.shared.f32 	%f2517, [_ZZ12main_kernel0E15PadInput_shared+4760];
	fma.rn.f32 	%f2518, %f2517, %f2500, %f2490;
	ld.shared.f32 	%f2519, [_ZZ12main_kernel0E15PadInput_shared+4764];
	fma.rn.f32 	%f2520, %f2519, %f2503, %f2518;
	ld.shared.f32 	%f2521, [_ZZ12main_kernel0E15PadInput_shared+5016];
	fma.rn.f32 	%f2522, %f2521, %f2500, %f2494;
	ld.shared.f32 	%f2523, [_ZZ12main_kernel0E15PadInput_shared+5020];
	fma.rn.f32 	%f2524, %f2523, %f2503, %f2522;
	ld.shared.f32 	%f2525, [_ZZ12main_kernel0E15PadInput_shared+5272];
	fma.rn.f32 	%f2526, %f2525, %f2500, %f2498;
	ld.shared.f32 	%f2527, [_ZZ12main_kernel0E15PadInput_shared+5276];
	fma.rn.f32 	%f2528, %f2527, %f2503, %f2526;
	ld.shared.f32 	%f2529, [_ZZ12main_kernel0E15PadInput_shared+3744];
	ld.shared.f32 	%f2530, [%r222+21504];
	fma.rn.f32 	%f2531, %f2529, %f2530, %f2504;
	ld.shared.f32 	%f2532, [_ZZ12main_kernel0E15PadInput_shared+3748];
	ld.shared.f32 	%f2533, [%r222+21632];
	fma.rn.f32 	%f2534, %f2532, %f2533, %f2531;
	ld.shared.f32 	%f2535, [_ZZ12main_kernel0E15PadInput_shared+4000];
	fma.rn.f32 	%f2536, %f2535, %f2530, %f2508;
	ld.shared.f32 	%f2537, [_ZZ12main_kernel0E15PadInput_shared+4004];
	fma.rn.f32 	%f2538, %f2537, %f2533, %f2536;
	ld.shared.f32 	%f2539, [_ZZ12main_kernel0E15PadInput_shared+4256];
	fma.rn.f32 	%f2540, %f2539, %f2530, %f2512;
	ld.shared.f32 	%f2541, [_ZZ12main_kernel0E15PadInput_shared+4260];
	fma.rn.f32 	%f2542, %f2541, %f2533, %f2540;
	ld.shared.f32 	%f2543, [_ZZ12main_kernel0E15PadInput_shared+4512];
	fma.rn.f32 	%f2544, %f2543, %f2530, %f2516;
	ld.shared.f32 	%f2545, [_ZZ12main_kernel0E15PadInput_shared+4516];
	fma.rn.f32 	%f2546, %f2545, %f2533, %f2544;
	ld.shared.f32 	%f2547, [_ZZ12main_kernel0E15PadInput_shared+4768];
	fma.rn.f32 	%f2548, %f2547, %f2530, %f2520;
	ld.shared.f32 	%f2549, [_ZZ12main_kernel0E15PadInput_shared+4772];
	fma.rn.f32 	%f2550, %f2549, %f2533, %f2548;
	ld.shared.f32 	%f2551, [_ZZ12main_kernel0E15PadInput_shared+5024];
	fma.rn.f32 	%f2552, %f2551, %f2530, %f2524;
	ld.shared.f32 	%f2553, [_ZZ12main_kernel0E15PadInput_shared+5028];
	fma.rn.f32 	%f2554, %f2553, %f2533, %f2552;
	ld.shared.f32 	%f2555, [_ZZ12main_kernel0E15PadInput_shared+5280];
	fma.rn.f32 	%f2556, %f2555, %f2530, %f2528;
	ld.shared.f32 	%f2557, [_ZZ12main_kernel0E15PadInput_shared+5284];
	fma.rn.f32 	%f2558, %f2557, %f2533, %f2556;
	ld.shared.f32 	%f2559, [_ZZ12main_kernel0E15PadInput_shared+3752];
	ld.shared.f32 	%f2560, [%r222+21760];
	fma.rn.f32 	%f2561, %f2559, %f2560, %f2534;
	ld.shared.f32 	%f2562, [_ZZ12main_kernel0E15PadInput_shared+3756];
	ld.shared.f32 	%f2563, [%r222+21888];
	fma.rn.f32 	%f2564, %f2562, %f2563, %f2561;
	ld.shared.f32 	%f2565, [_ZZ12main_kernel0E15PadInput_shared+4008];
	fma.rn.f32 	%f2566, %f2565, %f2560, %f2538;
	ld.shared.f32 	%f2567, [_ZZ12main_kernel0E15PadInput_shared+4012];
	fma.rn.f32 	%f2568, %f2567, %f2563, %f2566;
	ld.shared.f32 	%f2569, [_ZZ12main_kernel0E15PadInput_shared+4264];
	fma.rn.f32 	%f2570, %f2569, %f2560, %f2542;
	ld.shared.f32 	%f2571, [_ZZ12main_kernel0E15PadInput_shared+4268];
	fma.rn.f32 	%f2572, %f2571, %f2563, %f2570;
	ld.shared.f32 	%f2573, [_ZZ12main_kernel0E15PadInput_shared+4520];
	fma.rn.f32 	%f2574, %f2573, %f2560, %f2546;
	ld.shared.f32 	%f2575, [_ZZ12main_kernel0E15PadInput_shared+4524];
	fma.rn.f32 	%f2576, %f2575, %f2563, %f2574;
	ld.shared.f32 	%f2577, [_ZZ12main_kernel0E15PadInput_shared+4776];
	fma.rn.f32 	%f2578, %f2577, %f2560, %f2550;
	ld.shared.f32 	%f2579, [_ZZ12main_kernel0E15PadInput_shared+4780];
	fma.rn.f32 	%f2580, %f2579, %f2563, %f2578;
	ld.shared.f32 	%f2581, [_ZZ12main_kernel0E15PadInput_shared+5032];
	fma.rn.f32 	%f2582, %f2581, %f2560, %f2554;
	ld.shared.f32 	%f2583, [_ZZ12main_kernel0E15PadInput_shared+5036];
	fma.rn.f32 	%f2584, %f2583, %f2563, %f2582;
	ld.shared.f32 	%f2585, [_ZZ12main_kernel0E15PadInput_shared+5288];
	fma.rn.f32 	%f2586, %f2585, %f2560, %f2558;
	ld.shared.f32 	%f2587, [_ZZ12main_kernel0E15PadInput_shared+5292];
	fma.rn.f32 	%f2588, %f2587, %f2563, %f2586;
	ld.shared.f32 	%f2589, [_ZZ12main_kernel0E15PadInput_shared+3760];
	ld.shared.f32 	%f2590, [%r222+22016];
	fma.rn.f32 	%f2591, %f2589, %f2590, %f2564;
	ld.shared.f32 	%f2592, [_ZZ12main_kernel0E15PadInput_shared+3764];
	ld.shared.f32 	%f2593, [%r222+22144];
	fma.rn.f32 	%f2594, %f2592, %f2593, %f2591;
	ld.shared.f32 	%f2595, [_ZZ12main_kernel0E15PadInput_shared+4016];
	fma.rn.f32 	%f2596, %f2595, %f2590, %f2568;
	ld.shared.f32 	%f2597, [_ZZ12main_kernel0E15PadInput_shared+4020];
	fma.rn.f32 	%f2598, %f2597, %f2593, %f2596;
	ld.shared.f32 	%f2599, [_ZZ12main_kernel0E15PadInput_shared+4272];
	fma.rn.f32 	%f2600, %f2599, %f2590, %f2572;
	ld.shared.f32 	%f2601, [_ZZ12main_kernel0E15PadInput_shared+4276];
	fma.rn.f32 	%f2602, %f2601, %f2593, %f2600;
	ld.shared.f32 	%f2603, [_ZZ12main_kernel0E15PadInput_shared+4528];
	fma.rn.f32 	%f2604, %f2603, %f2590, %f2576;
	ld.shared.f32 	%f2605, [_ZZ12main_kernel0E15PadInput_shared+4532];
	fma.rn.f32 	%f2606, %f2605, %f2593, %f2604;
	ld.shared.f32 	%f2607, [_ZZ12main_kernel0E15PadInput_shared+4784];
	fma.rn.f32 	%f2608, %f2607, %f2590, %f2580;
	ld.shared.f32 	%f2609, [_ZZ12main_kernel0E15PadInput_shared+4788];
	fma.rn.f32 	%f2610, %f2609, %f2593, %f2608;
	ld.shared.f32 	%f2611, [_ZZ12main_kernel0E15PadInput_shared+5040];
	fma.rn.f32 	%f2612, %f2611, %f2590, %f2584;
	ld.shared.f32 	%f2613, [_ZZ12main_kernel0E15PadInput_shared+5044];
	fma.rn.f32 	%f2614, %f2613, %f2593, %f2612;
	ld.shared.f32 	%f2615, [_ZZ12main_kernel0E15PadInput_shared+5296];
	fma.rn.f32 	%f2616, %f2615, %f2590, %f2588;
	ld.shared.f32 	%f2617, [_ZZ12main_kernel0E15PadInput_shared+5300];
	fma.rn.f32 	%f2618, %f2617, %f2593, %f2616;
	ld.shared.f32 	%f2619, [_ZZ12main_kernel0E15PadInput_shared+3768];
	ld.shared.f32 	%f2620, [%r222+22272];
	fma.rn.f32 	%f2621, %f2619, %f2620, %f2594;
	ld.shared.f32 	%f2622, [_ZZ12main_kernel0E15PadInput_shared+3772];
	ld.shared.f32 	%f2623, [%r222+22400];
	fma.rn.f32 	%f2624, %f2622, %f2623, %f2621;
	ld.shared.f32 	%f2625, [_ZZ12main_kernel0E15PadInput_shared+4024];
	fma.rn.f32 	%f2626, %f2625, %f2620, %f2598;
	ld.shared.f32 	%f2627, [_ZZ12main_kernel0E15PadInput_shared+4028];
	fma.rn.f32 	%f2628, %f2627, %f2623, %f2626;
	ld.shared.f32 	%f2629, [_ZZ12main_kernel0E15PadInput_shared+4280];
	fma.rn.f32 	%f2630, %f2629, %f2620, %f2602;
	ld.shared.f32 	%f2631, [_ZZ12main_kernel0E15PadInput_shared+4284];
	fma.rn.f32 	%f2632, %f2631, %f2623, %f2630;
	ld.shared.f32 	%f2633, [_ZZ12main_kernel0E15PadInput_shared+4536];
	fma.rn.f32 	%f2634, %f2633, %f2620, %f2606;
	ld.shared.f32 	%f2635, [_ZZ12main_kernel0E15PadInput_shared+4540];
	fma.rn.f32 	%f2636, %f2635, %f2623, %f2634;
	ld.shared.f32 	%f2637, [_ZZ12main_kernel0E15PadInput_shared+4792];
	fma.rn.f32 	%f2638, %f2637, %f2620, %f2610;
	ld.shared.f32 	%f2639, [_ZZ12main_kernel0E15PadInput_shared+4796];
	fma.rn.f32 	%f2640, %f2639, %f2623, %f2638;
	ld.shared.f32 	%f2641, [_ZZ12main_kernel0E15PadInput_shared+5048];
	fma.rn.f32 	%f2642, %f2641, %f2620, %f2614;
	ld.shared.f32 	%f2643, [_ZZ12main_kernel0E15PadInput_shared+5052];
	fma.rn.f32 	%f2644, %f2643, %f2623, %f2642;
	ld.shared.f32 	%f2645, [_ZZ12main_kernel0E15PadInput_shared+5304];
	fma.rn.f32 	%f2646, %f2645, %f2620, %f2618;
	ld.shared.f32 	%f2647, [_ZZ12main_kernel0E15PadInput_shared+5308];
	fma.rn.f32 	%f2648, %f2647, %f2623, %f2646;
	ld.shared.f32 	%f2649, [_ZZ12main_kernel0E15PadInput_shared+3776];
	ld.shared.f32 	%f2650, [%r222+22528];
	fma.rn.f32 	%f2651, %f2649, %f2650, %f2624;
	ld.shared.f32 	%f2652, [_ZZ12main_kernel0E15PadInput_shared+3780];
	ld.shared.f32 	%f2653, [%r222+22656];
	fma.rn.f32 	%f2654, %f2652, %f2653, %f2651;
	ld.shared.f32 	%f2655, [_ZZ12main_kernel0E15PadInput_shared+4032];
	fma.rn.f32 	%f2656, %f2655, %f2650, %f2628;
	ld.shared.f32 	%f2657, [_ZZ12main_kernel0E15PadInput_shared+4036];
	fma.rn.f32 	%f2658, %f2657, %f2653, %f2656;
	ld.shared.f32 	%f2659, [_ZZ12main_kernel0E15PadInput_shared+4288];
	fma.rn.f32 	%f2660, %f2659, %f2650, %f2632;
	ld.shared.f32 	%f2661, [_ZZ12main_kernel0E15PadInput_shared+4292];
	fma.rn.f32 	%f2662, %f2661, %f2653, %f2660;
	ld.shared.f32 	%f2663, [_ZZ12main_kernel0E15PadInput_shared+4544];
	fma.rn.f32 	%f2664, %f2663, %f2650, %f2636;
	ld.shared.f32 	%f2665, [_ZZ12main_kernel0E15PadInput_shared+4548];
	fma.rn.f32 	%f2666, %f2665, %f2653, %f2664;
	ld.shared.f32 	%f2667, [_ZZ12main_kernel0E15PadInput_shared+4800];
	fma.rn.f32 	%f2668, %f2667, %f2650, %f2640;
	ld.shared.f32 	%f2669, [_ZZ12main_kernel0E15PadInput_shared+4804];
	fma.rn.f32 	%f2670, %f2669, %f2653, %f2668;
	ld.shared.f32 	%f2671, [_ZZ12main_kernel0E15PadInput_shared+5056];
	fma.rn.f32 	%f2672, %f2671, %f2650, %f2644;
	ld.shared.f32 	%f2673, [_ZZ12main_kernel0E15PadInput_shared+5060];
	fma.rn.f32 	%f2674, %f2673, %f2653, %f2672;
	ld.shared.f32 	%f2675, [_ZZ12main_kernel0E15PadInput_shared+5312];
	fma.rn.f32 	%f2676, %f2675, %f2650, %f2648;
	ld.shared.f32 	%f2677, [_ZZ12main_kernel0E15PadInput_shared+5316];
	fma.rn.f32 	%f2678, %f2677, %f2653, %f2676;
	ld.shared.f32 	%f2679, [_ZZ12main_kernel0E15PadInput_shared+3784];
	ld.shared.f32 	%f2680, [%r222+22784];
	fma.rn.f32 	%f2681, %f2679, %f2680, %f2654;
	ld.shared.f32 	%f2682, [_ZZ12main_kernel0E15PadInput_shared+3788];
	ld.shared.f32 	%f2683, [%r222+22912];
	fma.rn.f32 	%f2684, %f2682, %f2683, %f2681;
	ld.shared.f32 	%f2685, [_ZZ12main_kernel0E15PadInput_shared+4040];
	fma.rn.f32 	%f2686, %f2685, %f2680, %f2658;
	ld.shared.f32 	%f2687, [_ZZ12main_kernel0E15PadInput_shared+4044];
	fma.rn.f32 	%f2688, %f2687, %f2683, %f2686;
	ld.shared.f32 	%f2689, [_ZZ12main_kernel0E15PadInput_shared+4296];
	fma.rn.f32 	%f2690, %f2689, %f2680, %f2662;
	ld.shared.f32 	%f2691, [_ZZ12main_kernel0E15PadInput_shared+4300];
	fma.rn.f32 	%f2692, %f2691, %f2683, %f2690;
	ld.shared.f32 	%f2693, [_ZZ12main_kernel0E15PadInput_shared+4552];
	fma.rn.f32 	%f2694, %f2693, %f2680, %f2666;
	ld.shared.f32 	%f2695, [_ZZ12main_kernel0E15PadInput_shared+4556];
	fma.rn.f32 	%f2696, %f2695, %f2683, %f2694;
	ld.shared.f32 	%f2697, [_ZZ12main_kernel0E15PadInput_shared+4808];
	fma.rn.f32 	%f2698, %f2697, %f2680, %f2670;
	ld.shared.f32 	%f2699, [_ZZ12main_kernel0E15PadInput_shared+4812];
	fma.rn.f32 	%f2700, %f2699, %f2683, %f2698;
	ld.shared.f32 	%f2701, [_ZZ12main_kernel0E15PadInput_shared+5064];
	fma.rn.f32 	%f2702, %f2701, %f2680, %f2674;
	ld.shared.f32 	%f2703, [_ZZ12main_kernel0E15PadInput_shared+5068];
	fma.rn.f32 	%f2704, %f2703, %f2683, %f2702;
	ld.shared.f32 	%f2705, [_ZZ12main_kernel0E15PadInput_shared+5320];
	fma.rn.f32 	%f2706, %f2705, %f2680, %f2678;
	ld.shared.f32 	%f2707, [_ZZ12main_kernel0E15PadInput_shared+5324];
	fma.rn.f32 	%f2708, %f2707, %f2683, %f2706;
	ld.shared.f32 	%f2709, [_ZZ12main_kernel0E15PadInput_shared+3792];
	ld.shared.f32 	%f2710, [%r222+23040];
	fma.rn.f32 	%f2711, %f2709, %f2710, %f2684;
	ld.shared.f32 	%f2712, [_ZZ12main_kernel0E15PadInput_shared+3796];
	ld.shared.f32 	%f2713, [%r222+23168];
	fma.rn.f32 	%f2714, %f2712, %f2713, %f2711;
	ld.shared.f32 	%f2715, [_ZZ12main_kernel0E15PadInput_shared+4048];
	fma.rn.f32 	%f2716, %f2715, %f2710, %f2688;
	ld.shared.f32 	%f2717, [_ZZ12main_kernel0E15PadInput_shared+4052];
	fma.rn.f32 	%f2718, %f2717, %f2713, %f2716;
	ld.shared.f32 	%f2719, [_ZZ12main_kernel0E15PadInput_shared+4304];
	fma.rn.f32 	%f2720, %f2719, %f2710, %f2692;
	ld.shared.f32 	%f2721, [_ZZ12main_kernel0E15PadInput_shared+4308];
	fma.rn.f32 	%f2722, %f2721, %f2713, %f2720;
	ld.shared.f32 	%f2723, [_ZZ12main_kernel0E15PadInput_shared+4560];
	fma.rn.f32 	%f2724, %f2723, %f2710, %f2696;
	ld.shared.f32 	%f2725, [_ZZ12main_kernel0E15PadInput_shared+4564];
	fma.rn.f32 	%f2726, %f2725, %f2713, %f2724;
	ld.shared.f32 	%f2727, [_ZZ12main_kernel0E15PadInput_shared+4816];
	fma.rn.f32 	%f2728, %f2727, %f2710, %f2700;
	ld.shared.f32 	%f2729, [_ZZ12main_kernel0E15PadInput_shared+4820];
	fma.rn.f32 	%f2730, %f2729, %f2713, %f2728;
	ld.shared.f32 	%f2731, [_ZZ12main_kernel0E15PadInput_shared+5072];
	fma.rn.f32 	%f2732, %f2731, %f2710, %f2704;
	ld.shared.f32 	%f2733, [_ZZ12main_kernel0E15PadInput_shared+5076];
	fma.rn.f32 	%f2734, %f2733, %f2713, %f2732;
	ld.shared.f32 	%f2735, [_ZZ12main_kernel0E15PadInput_shared+5328];
	fma.rn.f32 	%f2736, %f2735, %f2710, %f2708;
	ld.shared.f32 	%f2737, [_ZZ12main_kernel0E15PadInput_shared+5332];
	fma.rn.f32 	%f2738, %f2737, %f2713, %f2736;
	ld.shared.f32 	%f2739, [_ZZ12main_kernel0E15PadInput_shared+3800];
	ld.shared.f32 	%f2740, [%r222+23296];
	fma.rn.f32 	%f2741, %f2739, %f2740, %f2714;
	ld.shared.f32 	%f2742, [_ZZ12main_kernel0E15PadInput_shared+3804];
	ld.shared.f32 	%f2743, [%r222+23424];
	fma.rn.f32 	%f2744, %f2742, %f2743, %f2741;
	ld.shared.f32 	%f2745, [_ZZ12main_kernel0E15PadInput_shared+4056];
	fma.rn.f32 	%f2746, %f2745, %f2740, %f2718;
	ld.shared.f32 	%f2747, [_ZZ12main_kernel0E15PadInput_shared+4060];
	fma.rn.f32 	%f2748, %f2747, %f2743, %f2746;
	ld.shared.f32 	%f2749, [_ZZ12main_kernel0E15PadInput_shared+4312];
	fma.rn.f32 	%f2750, %f2749, %f2740, %f2722;
	ld.shared.f32 	%f2751, [_ZZ12main_kernel0E15PadInput_shared+4316];
	fma.rn.f32 	%f2752, %f2751, %f2743, %f2750;
	ld.shared.f32 	%f2753, [_ZZ12main_kernel0E15PadInput_shared+4568];
	fma.rn.f32 	%f2754, %f2753, %f2740, %f2726;
	ld.shared.f32 	%f2755, [_ZZ12main_kernel0E15PadInput_shared+4572];
	fma.rn.f32 	%f2756, %f2755, %f2743, %f2754;
	ld.shared.f32 	%f2757, [_ZZ12main_kernel0E15PadInput_shared+4824];
	fma.rn.f32 	%f2758, %f2757, %f2740, %f2730;
	ld.shared.f32 	%f2759, [_ZZ12main_kernel0E15PadInput_shared+4828];
	fma.rn.f32 	%f2760, %f2759, %f2743, %f2758;
	ld.shared.f32 	%f2761, [_ZZ12main_kernel0E15PadInput_shared+5080];
	fma.rn.f32 	%f2762, %f2761, %f2740, %f2734;
	ld.shared.f32 	%f2763, [_ZZ12main_kernel0E15PadInput_shared+5084];
	fma.rn.f32 	%f2764, %f2763, %f2743, %f2762;
	ld.shared.f32 	%f2765, [_ZZ12main_kernel0E15PadInput_shared+5336];
	fma.rn.f32 	%f2766, %f2765, %f2740, %f2738;
	ld.shared.f32 	%f2767, [_ZZ12main_kernel0E15PadInput_shared+5340];
	fma.rn.f32 	%f2768, %f2767, %f2743, %f2766;
	ld.shared.f32 	%f2769, [_ZZ12main_kernel0E15PadInput_shared+3808];
	ld.shared.f32 	%f2770, [%r222+23552];
	fma.rn.f32 	%f2771, %f2769, %f2770, %f2744;
	ld.shared.f32 	%f2772, [_ZZ12main_kernel0E15PadInput_shared+3812];
	ld.shared.f32 	%f2773, [%r222+23680];
	fma.rn.f32 	%f2774, %f2772, %f2773, %f2771;
	ld.shared.f32 	%f2775, [_ZZ12main_kernel0E15PadInput_shared+4064];
	fma.rn.f32 	%f2776, %f2775, %f2770, %f2748;
	ld.shared.f32 	%f2777, [_ZZ12main_kernel0E15PadInput_shared+4068];
	fma.rn.f32 	%f2778, %f2777, %f2773, %f2776;
	ld.shared.f32 	%f2779, [_ZZ12main_kernel0E15PadInput_shared+4320];
	fma.rn.f32 	%f2780, %f2779, %f2770, %f2752;
	ld.shared.f32 	%f2781, [_ZZ12main_kernel0E15PadInput_shared+4324];
	fma.rn.f32 	%f2782, %f2781, %f2773, %f2780;
	ld.shared.f32 	%f2783, [_ZZ12main_kernel0E15PadInput_shared+4576];
	fma.rn.f32 	%f2784, %f2783, %f2770, %f2756;
	ld.shared.f32 	%f2785, [_ZZ12main_kernel0E15PadInput_shared+4580];
	fma.rn.f32 	%f2786, %f2785, %f2773, %f2784;
	ld.shared.f32 	%f2787, [_ZZ12main_kernel0E15PadInput_shared+4832];
	fma.rn.f32 	%f2788, %f2787, %f2770, %f2760;
	ld.shared.f32 	%f2789, [_ZZ12main_kernel0E15PadInput_shared+4836];
	fma.rn.f32 	%f2790, %f2789, %f2773, %f2788;
	ld.shared.f32 	%f2791, [_ZZ12main_kernel0E15PadInput_shared+5088];
	fma.rn.f32 	%f2792, %f2791, %f2770, %f2764;
	ld.shared.f32 	%f2793, [_ZZ12main_kernel0E15PadInput_shared+5092];
	fma.rn.f32 	%f2794, %f2793, %f2773, %f2792;
	ld.shared.f32 	%f2795, [_ZZ12main_kernel0E15PadInput_shared+5344];
	fma.rn.f32 	%f2796, %f2795, %f2770, %f2768;
	ld.shared.f32 	%f2797, [_ZZ12main_kernel0E15PadInput_shared+5348];
	fma.rn.f32 	%f2798, %f2797, %f2773, %f2796;
	ld.shared.f32 	%f2799, [_ZZ12main_kernel0E15PadInput_shared+3816];
	ld.shared.f32 	%f2800, [%r222+23808];
	fma.rn.f32 	%f2801, %f2799, %f2800, %f2774;
	ld.shared.f32 	%f2802, [_ZZ12main_kernel0E15PadInput_shared+3820];
	ld.shared.f32 	%f2803, [%r222+23936];
	fma.rn.f32 	%f2804, %f2802, %f2803, %f2801;
	ld.shared.f32 	%f2805, [_ZZ12main_kernel0E15PadInput_shared+4072];
	fma.rn.f32 	%f2806, %f2805, %f2800, %f2778;
	ld.shared.f32 	%f2807, [_ZZ12main_kernel0E15PadInput_shared+4076];
	fma.rn.f32 	%f2808, %f2807, %f2803, %f2806;
	ld.shared.f32 	%f2809, [_ZZ12main_kernel0E15PadInput_shared+4328];
	fma.rn.f32 	%f2810, %f2809, %f2800, %f2782;
	ld.shared.f32 	%f2811, [_ZZ12main_kernel0E15PadInput_shared+4332];
	fma.rn.f32 	%f2812, %f2811, %f2803, %f2810;
	ld.shared.f32 	%f2813, [_ZZ12main_kernel0E15PadInput_shared+4584];
	fma.rn.f32 	%f2814, %f2813, %f2800, %f2786;
	ld.shared.f32 	%f2815, [_ZZ12main_kernel0E15PadInput_shared+4588];
	fma.rn.f32 	%f2816, %f2815, %f2803, %f2814;
	ld.shared.f32 	%f2817, [_ZZ12main_kernel0E15PadInput_shared+4840];
	fma.rn.f32 	%f2818, %f2817, %f2800, %f2790;
	ld.shared.f32 	%f2819, [_ZZ12main_kernel0E15PadInput_shared+4844];
	fma.rn.f32 	%f2820, %f2819, %f2803, %f2818;
	ld.shared.f32 	%f2821, [_ZZ12main_kernel0E15PadInput_shared+5096];
	fma.rn.f32 	%f2822, %f2821, %f2800, %f2794;
	ld.shared.f32 	%f2823, [_ZZ12main_kernel0E15PadInput_shared+5100];
	fma.rn.f32 	%f2824, %f2823, %f2803, %f2822;
	ld.shared.f32 	%f2825, [_ZZ12main_kernel0E15PadInput_shared+5352];
	fma.rn.f32 	%f2826, %f2825, %f2800, %f2798;
	ld.shared.f32 	%f2827, [_ZZ12main_kernel0E15PadInput_shared+5356];
	fma.rn.f32 	%f2828, %f2827, %f2803, %f2826;
	ld.shared.f32 	%f2829, [_ZZ12main_kernel0E15PadInput_shared+3824];
	ld.shared.f32 	%f2830, [%r222+24064];
	fma.rn.f32 	%f2831, %f2829, %f2830, %f2804;
	ld.shared.f32 	%f2832, [_ZZ12main_kernel0E15PadInput_shared+3828];
	ld.shared.f32 	%f2833, [%r222+24192];
	fma.rn.f32 	%f2834, %f2832, %f2833, %f2831;
	ld.shared.f32 	%f2835, [_ZZ12main_kernel0E15PadInput_shared+4080];
	fma.rn.f32 	%f2836, %f2835, %f2830, %f2808;
	ld.shared.f32 	%f2837, [_ZZ12main_kernel0E15PadInput_shared+4084];
	fma.rn.f32 	%f2838, %f2837, %f2833, %f2836;
	ld.shared.f32 	%f2839, [_ZZ12main_kernel0E15PadInput_shared+4336];
	fma.rn.f32 	%f2840, %f2839, %f2830, %f2812;
	ld.shared.f32 	%f2841, [_ZZ12main_kernel0E15PadInput_shared+4340];
	fma.rn.f32 	%f2842, %f2841, %f2833, %f2840;
	ld.shared.f32 	%f2843, [_ZZ12main_kernel0E15PadInput_shared+4592];
	fma.rn.f32 	%f2844, %f2843, %f2830, %f2816;
	ld.shared.f32 	%f2845, [_ZZ12main_kernel0E15PadInput_shared+4596];
	fma.rn.f32 	%f2846, %f2845, %f2833, %f2844;
	ld.shared.f32 	%f2847, [_ZZ12main_kernel0E15PadInput_shared+4848];
	fma.rn.f32 	%f2848, %f2847, %f2830, %f2820;
	ld.shared.f32 	%f2849, [_ZZ12main_kernel0E15PadInput_shared+4852];
	fma.rn.f32 	%f2850, %f2849, %f2833, %f2848;
	ld.shared.f32 	%f2851, [_ZZ12main_kernel0E15PadInput_shared+5104];
	fma.rn.f32 	%f2852, %f2851, %f2830, %f2824;
	ld.shared.f32 	%f2853, [_ZZ12main_kernel0E15PadInput_shared+5108];
	fma.rn.f32 	%f2854, %f2853, %f2833, %f2852;
	ld.shared.f32 	%f2855, [_ZZ12main_kernel0E15PadInput_shared+5360];
	fma.rn.f32 	%f2856, %f2855, %f2830, %f2828;
	ld.shared.f32 	%f2857, [_ZZ12main_kernel0E15PadInput_shared+5364];
	fma.rn.f32 	%f2858, %f2857, %f2833, %f2856;
	ld.shared.f32 	%f2859, [_ZZ12main_kernel0E15PadInput_shared+3832];
	ld.shared.f32 	%f2860, [%r222+24320];
	fma.rn.f32 	%f2861, %f2859, %f2860, %f2834;
	ld.shared.f32 	%f2862, [_ZZ12main_kernel0E15PadInput_shared+3836];
	ld.shared.f32 	%f2863, [%r222+24448];
	fma.rn.f32 	%f2864, %f2862, %f2863, %f2861;
	ld.shared.f32 	%f2865, [_ZZ12main_kernel0E15PadInput_shared+4088];
	fma.rn.f32 	%f2866, %f2865, %f2860, %f2838;
	ld.shared.f32 	%f2867, [_ZZ12main_kernel0E15PadInput_shared+4092];
	fma.rn.f32 	%f2868, %f2867, %f2863, %f2866;
	ld.shared.f32 	%f2869, [_ZZ12main_kernel0E15PadInput_shared+4344];
	fma.rn.f32 	%f2870, %f2869, %f2860, %f2842;
	ld.shared.f32 	%f2871, [_ZZ12main_kernel0E15PadInput_shared+4348];
	fma.rn.f32 	%f2872, %f2871, %f2863, %f2870;
	ld.shared.f32 	%f2873, [_ZZ12main_kernel0E15PadInput_shared+4600];
	fma.rn.f32 	%f2874, %f2873, %f2860, %f2846;
	ld.shared.f32 	%f2875, [_ZZ12main_kernel0E15PadInput_shared+4604];
	fma.rn.f32 	%f2876, %f2875, %f2863, %f2874;
	ld.shared.f32 	%f2877, [_ZZ12main_kernel0E15PadInput_shared+4856];
	fma.rn.f32 	%f2878, %f2877, %f2860, %f2850;
	ld.shared.f32 	%f2879, [_ZZ12main_kernel0E15PadInput_shared+4860];
	fma.rn.f32 	%f2880, %f2879, %f2863, %f2878;
	ld.shared.f32 	%f2881, [_ZZ12main_kernel0E15PadInput_shared+5112];
	fma.rn.f32 	%f2882, %f2881, %f2860, %f2854;
	ld.shared.f32 	%f2883, [_ZZ12main_kernel0E15PadInput_shared+5116];
	fma.rn.f32 	%f2884, %f2883, %f2863, %f2882;
	ld.shared.f32 	%f2885, [_ZZ12main_kernel0E15PadInput_shared+5368];
	fma.rn.f32 	%f2886, %f2885, %f2860, %f2858;
	ld.shared.f32 	%f2887, [_ZZ12main_kernel0E15PadInput_shared+5372];
	fma.rn.f32 	%f2888, %f2887, %f2863, %f2886;
	// begin inline asm
	cp.async.wait_group 0;
	// end inline asm
	bar.sync 	0;
	ld.shared.f32 	%f2889, [_ZZ12main_kernel0E15PadInput_shared+5376];
	ld.shared.f32 	%f2890, [%r222+24576];
	fma.rn.f32 	%f2891, %f2889, %f2890, %f2864;
	ld.shared.f32 	%f2892, [_ZZ12main_kernel0E15PadInput_shared+5380];
	ld.shared.f32 	%f2893, [%r222+24704];
	fma.rn.f32 	%f2894, %f2892, %f2893, %f2891;
	ld.shared.f32 	%f2895, [_ZZ12main_kernel0E15PadInput_shared+5632];
	fma.rn.f32 	%f2896, %f2895, %f2890, %f2868;
	ld.shared.f32 	%f2897, [_ZZ12main_kernel0E15PadInput_shared+5636];
	fma.rn.f32 	%f2898, %f2897, %f2893, %f2896;
	ld.shared.f32 	%f2899, [_ZZ12main_kernel0E15PadInput_shared+5888];
	fma.rn.f32 	%f2900, %f2899, %f2890, %f2872;
	ld.shared.f32 	%f2901, [_ZZ12main_kernel0E15PadInput_shared+5892];
	fma.rn.f32 	%f2902, %f2901, %f2893, %f2900;
	ld.shared.f32 	%f2903, [_ZZ12main_kernel0E15PadInput_shared+6144];
	fma.rn.f32 	%f2904, %f2903, %f2890, %f2876;
	ld.shared.f32 	%f2905, [_ZZ12main_kernel0E15PadInput_shared+6148];
	fma.rn.f32 	%f2906, %f2905, %f2893, %f2904;
	ld.shared.f32 	%f2907, [_ZZ12main_kernel0E15PadInput_shared+6400];
	fma.rn.f32 	%f2908, %f2907, %f2890, %f2880;
	ld.shared.f32 	%f2909, [_ZZ12main_kernel0E15PadInput_shared+6404];
	fma.rn.f32 	%f2910, %f2909, %f2893, %f2908;
	ld.shared.f32 	%f2911, [_ZZ12main_kernel0E15PadInput_shared+6656];
	fma.rn.f32 	%f2912, %f2911, %f2890, %f2884;
	ld.shared.f32 	%f2913, [_ZZ12main_kernel0E15PadInput_shared+6660];
	fma.rn.f32 	%f2914, %f2913, %f2893, %f2912;
	ld.shared.f32 	%f2915, [_ZZ12main_kernel0E15PadInput_shared+6912];
	fma.rn.f32 	%f2916, %f2915, %f2890, %f2888;
	ld.shared.f32 	%f2917, [_ZZ12main_kernel0E15PadInput_shared+6916];
	fma.rn.f32 	%f2918, %f2917, %f2893, %f2916;
	ld.shared.f32 	%f2919, [_ZZ12main_kernel0E15PadInput_shared+5384];
	ld.shared.f32 	%f2920, [%r222+24832];
	fma.rn.f32 	%f2921, %f2919, %f2920, %f2894;
	ld.shared.f32 	%f2922, [_ZZ12main_kernel0E15PadInput_shared+5388];
	ld.shared.f32 	%f2923, [%r222+24960];
	fma.rn.f32 	%f2924, %f2922, %f2923, %f2921;
	ld.shared.f32 	%f2925, [_ZZ12main_kernel0E15PadInput_shared+5640];
	fma.rn.f32 	%f2926, %f2925, %f2920, %f2898;
	ld.shared.f32 	%f2927, [_ZZ12main_kernel0E15PadInput_shared+5644];
	fma.rn.f32 	%f2928, %f2927, %f2923, %f2926;
	ld.shared.f32 	%f2929, [_ZZ12main_kernel0E15PadInput_shared+5896];
	fma.rn.f32 	%f2930, %f2929, %f2920, %f2902;
	ld.shared.f32 	%f2931, [_ZZ12main_kernel0E15PadInput_shared+5900];
	fma.rn.f32 	%f2932, %f2931, %f2923, %f2930;
	ld.shared.f32 	%f2933, [_ZZ12main_kernel0E15PadInput_shared+6152];
	fma.rn.f32 	%f2934, %f2933, %f2920, %f2906;
	ld.shared.f32 	%f2935, [_ZZ12main_kernel0E15PadInput_shared+6156];
	fma.rn.f32 	%f2936, %f2935, %f2923, %f2934;
	ld.shared.f32 	%f2937, [_ZZ12main_kernel0E15PadInput_shared+6408];
	fma.rn.f32 	%f2938, %f2937, %f2920, %f2910;
	ld.shared.f32 	%f2939, [_ZZ12main_kernel0E15PadInput_shared+6412];
	fma.rn.f32 	%f2940, %f2939, %f2923, %f2938;
	ld.shared.f32 	%f2941, [_ZZ12main_kernel0E15PadInput_shared+6664];
	fma.rn.f32 	%f2942, %f2941, %f2920, %f2914;
	ld.shared.f32 	%f2943, [_ZZ12main_kernel0E15PadInput_shared+6668];
	fma.rn.f32 	%f2944, %f2943, %f2923, %f2942;
	ld.shared.f32 	%f2945, [_ZZ12main_kernel0E15PadInput_shared+6920];
	fma.rn.f32 	%f2946, %f2945, %f2920, %f2918;
	ld.shared.f32 	%f2947, [_ZZ12main_kernel0E15PadInput_shared+6924];
	fma.rn.f32 	%f2948, %f2947, %f2923, %f2946;
	ld.shared.f32 	%f2949, [_ZZ12main_kernel0E15PadInput_shared+5392];
	ld.shared.f32 	%f2950, [%r222+25088];
	fma.rn.f32 	%f2951, %f2949, %f2950, %f2924;
	ld.shared.f32 	%f2952, [_ZZ12main_kernel0E15PadInput_shared+5396];
	ld.shared.f32 	%f2953, [%r222+25216];
	fma.rn.f32 	%f2954, %f2952, %f2953, %f2951;
	ld.shared.f32 	%f2955, [_ZZ12main_kernel0E15PadInput_shared+5648];
	fma.rn.f32 	%f2956, %f2955, %f2950, %f2928;
	ld.shared.f32 	%f2957, [_ZZ12main_kernel0E15PadInput_shared+5652];
	fma.rn.f32 	%f2958, %f2957, %f2953, %f2956;
	ld.shared.f32 	%f2959, [_ZZ12main_kernel0E15PadInput_shared+5904];
	fma.rn.f32 	%f2960, %f2959, %f2950, %f2932;
	ld.shared.f32 	%f2961, [_ZZ12main_kernel0E15PadInput_shared+5908];
	fma.rn.f32 	%f2962, %f2961, %f2953, %f2960;
	ld.shared.f32 	%f2963, [_ZZ12main_kernel0E15PadInput_shared+6160];
	fma.rn.f32 	%f2964, %f2963, %f2950, %f2936;
	ld.shared.f32 	%f2965, [_ZZ12main_kernel0E15PadInput_shared+6164];
	fma.rn.f32 	%f2966, %f2965, %f2953, %f2964;
	ld.shared.f32 	%f2967, [_ZZ12main_kernel0E15PadInput_shared+6416];
	fma.rn.f32 	%f2968, %f2967, %f2950, %f2940;
	ld.shared.f32 	%f2969, [_ZZ12main_kernel0E15PadInput_shared+6420];
	fma.rn.f32 	%f2970, %f2969, %f2953, %f2968;
	ld.shared.f32 	%f2971, [_ZZ12main_kernel0E15PadInput_shared+6672];
	fma.rn.f32 	%f2972, %f2971, %f2950, %f2944;
	ld.shared.f32 	%f2973, [_ZZ12main_kernel0E15PadInput_shared+6676];
	fma.rn.f32 	%f2974, %f2973, %f2953, %f2972;
	ld.shared.f32 	%f2975, [_ZZ12main_kernel0E15PadInput_shared+6928];
	fma.rn.f32 	%f2976, %f2975, %f2950, %f2948;
	ld.shared.f32 	%f2977, [_ZZ12main_kernel0E15PadInput_shared+6932];
	fma.rn.f32 	%f2978, %f2977, %f2953, %f2976;
	ld.shared.f32 	%f2979, [_ZZ12main_kernel0E15PadInput_shared+5400];
	ld.shared.f32 	%f2980, [%r222+25344];
	fma.rn.f32 	%f2981, %f2979, %f2980, %f2954;
	ld.shared.f32 	%f2982, [_ZZ12main_kernel0E15PadInput_shared+5404];
	ld.shared.f32 	%f2983, [%r222+25472];
	fma.rn.f32 	%f2984, %f2982, %f2983, %f2981;
	ld.shared.f32 	%f2985, [_ZZ12main_kernel0E15PadInput_shared+5656];
	fma.rn.f32 	%f2986, %f2985, %f2980, %f2958;
	ld.shared.f32 	%f2987, [_ZZ12main_kernel0E15PadInput_shared+5660];
	fma.rn.f32 	%f2988, %f2987, %f2983, %f2986;
	ld.shared.f32 	%f2989, [_ZZ12main_kernel0E15PadInput_shared+5912];
	fma.rn.f32 	%f2990, %f2989, %f2980, %f2962;
	ld.shared.f32 	%f2991, [_ZZ12main_kernel0E15PadInput_shared+5916];
	fma.rn.f32 	%f2992, %f2991, %f2983, %f2990;
	ld.shared.f32 	%f2993, [_ZZ12main_kernel0E15PadInput_shared+6168];
	fma.rn.f32 	%f2994, %f2993, %f2980, %f2966;
	ld.shared.f32 	%f2995, [_ZZ12main_kernel0E15PadInput_shared+6172];
	fma.rn.f32 	%f2996, %f2995, %f2983, %f2994;
	ld.shared.f32 	%f2997, [_ZZ12main_kernel0E15PadInput_shared+6424];
	fma.rn.f32 	%f2998, %f2997, %f2980, %f2970;
	ld.shared.f32 	%f2999, [_ZZ12main_kernel0E15PadInput_shared+6428];
	fma.rn.f32 	%f3000, %f2999, %f2983, %f2998;
	ld.shared.f32 	%f3001, [_ZZ12main_kernel0E15PadInput_shared+6680];
	fma.rn.f32 	%f3002, %f3001, %f2980, %f2974;
	ld.shared.f32 	%f3003, [_ZZ12main_kernel0E15PadInput_shared+6684];
	fma.rn.f32 	%f3004, %f3003, %f2983, %f3002;
	ld.shared.f32 	%f3005, [_ZZ12main_kernel0E15PadInput_shared+6936];
	fma.rn.f32 	%f3006, %f3005, %f2980, %f2978;
	ld.shared.f32 	%f3007, [_ZZ12main_kernel0E15PadInput_shared+6940];
	fma.rn.f32 	%f3008, %f3007, %f2983, %f3006;
	ld.shared.f32 	%f3009, [_ZZ12main_kernel0E15PadInput_shared+5408];
	ld.shared.f32 	%f3010, [%r222+25600];
	fma.rn.f32 	%f3011, %f3009, %f3010, %f2984;
	ld.shared.f32 	%f3012, [_ZZ12main_kernel0E15PadInput_shared+5412];
	ld.shared.f32 	%f3013, [%r222+25728];
	fma.rn.f32 	%f3014, %f3012, %f3013, %f3011;
	ld.shared.f32 	%f3015, [_ZZ12main_kernel0E15PadInput_shared+5664];
	fma.rn.f32 	%f3016, %f3015, %f3010, %f2988;
	ld.shared.f32 	%f3017, [_ZZ12main_kernel0E15PadInput_shared+5668];
	fma.rn.f32 	%f3018, %f3017, %f3013, %f3016;
	ld.shared.f32 	%f3019, [_ZZ12main_kernel0E15PadInput_shared+5920];
	fma.rn.f32 	%f3020, %f3019, %f3010, %f2992;
	ld.shared.f32 	%f3021, [_ZZ12main_kernel0E15PadInput_shared+5924];
	fma.rn.f32 	%f3022, %f3021, %f3013, %f3020;
	ld.shared.f32 	%f3023, [_ZZ12main_kernel0E15PadInput_shared+6176];
	fma.rn.f32 	%f3024, %f3023, %f3010, %f2996;
	ld.shared.f32 	%f3025, [_ZZ12main_kernel0E15PadInput_shared+6180];
	fma.rn.f32 	%f3026, %f3025, %f3013, %f3024;
	ld.shared.f32 	%f3027, [_ZZ12main_kernel0E15PadInput_shared+6432];
	fma.rn.f32 	%f3028, %f3027, %f3010, %f3000;
	ld.shared.f32 	%f3029, [_ZZ12main_kernel0E15PadInput_shared+6436];
	fma.rn.f32 	%f3030, %f3029, %f3013, %f3028;
	ld.shared.f32 	%f3031, [_ZZ12main_kernel0E15PadInput_shared+6688];
	fma.rn.f32 	%f3032, %f3031, %f3010, %f3004;
	ld.shared.f32 	%f3033, [_ZZ12main_kernel0E15PadInput_shared+6692];
	fma.rn.f32 	%f3034, %f3033, %f3013, %f3032;
	ld.shared.f32 	%f3035, [_ZZ12main_kernel0E15PadInput_shared+6944];
	fma.rn.f32 	%f3036, %f3035, %f3010, %f3008;
	ld.shared.f32 	%f3037, [_ZZ12main_kernel0E15PadInput_shared+6948];
	fma.rn.f32 	%f3038, %f3037, %f3013, %f3036;
	ld.shared.f32 	%f3039, [_ZZ12main_kernel0E15PadInput_shared+5416];
	ld.shared.f32 	%f3040, [%r222+25856];
	fma.rn.f32 	%f3041, %f3039, %f3040, %f3014;
	ld.shared.f32 	%f3042, [_ZZ12main_kernel0E15PadInput_shared+5420];
	ld.shared.f32 	%f3043, [%r222+25984];
	fma.rn.f32 	%f3044, %f3042, %f3043, %f3041;
	ld.shared.f32 	%f3045, [_ZZ12main_kernel0E15PadInput_shared+5672];
	fma.rn.f32 	%f3046, %f3045, %f3040, %f3018;
	ld.shared.f32 	%f3047, [_ZZ12main_kernel0E15PadInput_shared+5676];
	fma.rn.f32 	%f3048, %f3047, %f3043, %f3046;
	ld.shared.f32 	%f3049, [_ZZ12main_kernel0E15PadInput_shared+5928];
	fma.rn.f32 	%f3050, %f3049, %f3040, %f3022;
	ld.shared.f32 	%f3051, [_ZZ12main_kernel0E15PadInput_shared+5932];
	fma.rn.f32 	%f3052, %f3051, %f3043, %f3050;
	ld.shared.f32 	%f3053, [_ZZ12main_kernel0E15PadInput_shared+6184];
	fma.rn.f32 	%f3054, %f3053, %f3040, %f3026;
	ld.shared.f32 	%f3055, [_ZZ12main_kernel0E15PadInput_shared+6188];
	fma.rn.f32 	%f3056, %f3055, %f3043, %f3054;
	ld.shared.f32 	%f3057, [_ZZ12main_kernel0E15PadInput_shared+6440];
	fma.rn.f32 	%f3058, %f3057, %f3040, %f3030;
	ld.shared.f32 	%f3059, [_ZZ12main_kernel0E15PadInput_shared+6444];
	fma.rn.f32 	%f3060, %f3059, %f3043, %f3058;
	ld.shared.f32 	%f3061, [_ZZ12main_kernel0E15PadInput_shared+6696];
	fma.rn.f32 	%f3062, %f3061, %f3040, %f3034;
	ld.shared.f32 	%f3063, [_ZZ12main_kernel0E15PadInput_shared+6700];
	fma.rn.f32 	%f3064, %f3063, %f3043, %f3062;
	ld.shared.f32 	%f3065, [_ZZ12main_kernel0E15PadInput_shared+6952];
	fma.rn.f32 	%f3066, %f3065, %f3040, %f3038;
	ld.shared.f32 	%f3067, [_ZZ12main_kernel0E15PadInput_shared+6956];
	fma.rn.f32 	%f3068, %f3067, %f3043, %f3066;
	ld.shared.f32 	%f3069, [_ZZ12main_kernel0E15PadInput_shared+5424];
	ld.shared.f32 	%f3070, [%r222+26112];
	fma.rn.f32 	%f3071, %f3069, %f3070, %f3044;
	ld.shared.f32 	%f3072, [_ZZ12main_kernel0E15PadInput_shared+5428];
	ld.shared.f32 	%f3073, [%r222+26240];
	fma.rn.f32 	%f3074, %f3072, %f3073, %f3071;
	ld.shared.f32 	%f3075, [_ZZ12main_kernel0E15PadInput_shared+5680];
	fma.rn.f32 	%f3076, %f3075, %f3070, %f3048;
	ld.shared.f32 	%f3077, [_ZZ12main_kernel0E15PadInput_shared+5684];
	fma.rn.f32 	%f3078, %f3077, %f3073, %f3076;
	ld.shared.f32 	%f3079, [_ZZ12main_kernel0E15PadInput_shared+5936];
	fma.rn.f32 	%f3080, %f3079, %f3070, %f3052;
	ld.shared.f32 	%f3081, [_ZZ12main_kernel0E15PadInput_shared+5940];
	fma.rn.f32 	%f3082, %f3081, %f3073, %f3080;
	ld.shared.f32 	%f3083, [_ZZ12main_kernel0E15PadInput_shared+6192];
	fma.rn.f32 	%f3084, %f3083, %f3070, %f3056;
	ld.shared.f32 	%f3085, [_ZZ12main_kernel0E15PadInput_shared+6196];
	fma.rn.f32 	%f3086, %f3085, %f3073, %f3084;
	ld.shared.f32 	%f3087, [_ZZ12main_kernel0E15PadInput_shared+6448];
	fma.rn.f32 	%f3088, %f3087, %f3070, %f3060;
	ld.shared.f32 	%f3089, [_ZZ12main_kernel0E15PadInput_shared+6452];
	fma.rn.f32 	%f3090, %f3089, %f3073, %f3088;
	ld.shared.f32 	%f3091, [_ZZ12main_kernel0E15PadInput_shared+6704];
	fma.rn.f32 	%f3092, %f3091, %f3070, %f3064;
	ld.shared.f32 	%f3093, [_ZZ12main_kernel0E15PadInput_shared+6708];
	fma.rn.f32 	%f3094, %f3093, %f3073, %f3092;
	ld.shared.f32 	%f3095, [_ZZ12main_kernel0E15PadInput_shared+6960];
	fma.rn.f32 	%f3096, %f3095, %f3070, %f3068;
	ld.shared.f32 	%f3097, [_ZZ12main_kernel0E15PadInput_shared+6964];
	fma.rn.f32 	%f3098, %f3097, %f3073, %f3096;
	ld.shared.f32 	%f3099, [_ZZ12main_kernel0E15PadInput_shared+5432];
	ld.shared.f32 	%f3100, [%r222+26368];
	fma.rn.f32 	%f3101, %f3099, %f3100, %f3074;
	ld.shared.f32 	%f3102, [_ZZ12main_kernel0E15PadInput_shared+5436];
	ld.shared.f32 	%f3103, [%r222+26496];
	fma.rn.f32 	%f3104, %f3102, %f3103, %f3101;
	ld.shared.f32 	%f3105, [_ZZ12main_kernel0E15PadInput_shared+5688];
	fma.rn.f32 	%f3106, %f3105, %f3100, %f3078;
	ld.shared.f32 	%f3107, [_ZZ12main_kernel0E15PadInput_shared+5692];
	fma.rn.f32 	%f3108, %f3107, %f3103, %f3106;
	ld.shared.f32 	%f3109, [_ZZ12main_kernel0E15PadInput_shared+5944];
	fma.rn.f32 	%f3110, %f3109, %f3100, %f3082;
	ld.shared.f32 	%f3111, [_ZZ12main_kernel0E15PadInput_shared+5948];
	fma.rn.f32 	%f3112, %f3111, %f3103, %f3110;
	ld.shared.f32 	%f3113, [_ZZ12main_kernel0E15PadInput_shared+6200];
	fma.rn.f32 	%f3114, %f3113, %f3100, %f3086;
	ld.shared.f32 	%f3115, [_ZZ12main_kernel0E15PadInput_shared+6204];
	fma.rn.f32 	%f3116, %f3115, %f3103, %f3114;
	ld.shared.f32 	%f3117, [_ZZ12main_kernel0E15PadInput_shared+6456];
	fma.rn.f32 	%f3118, %f3117, %f3100, %f3090;
	ld.shared.f32 	%f3119, [_ZZ12main_kernel0E15PadInput_shared+6460];
	fma.rn.f32 	%f3120, %f3119, %f3103, %f3118;
	ld.shared.f32 	%f3121, [_ZZ12main_kernel0E15PadInput_shared+6712];
	fma.rn.f32 	%f3122, %f3121, %f3100, %f3094;
	ld.shared.f32 	%f3123, [_ZZ12main_kernel0E15PadInput_shared+6716];
	fma.rn.f32 	%f3124, %f3123, %f3103, %f3122;
	ld.shared.f32 	%f3125, [_ZZ12main_kernel0E15PadInput_shared+6968];
	fma.rn.f32 	%f3126, %f3125, %f3100, %f3098;
	ld.shared.f32 	%f3127, [_ZZ12main_kernel0E15PadInput_shared+6972];
	fma.rn.f32 	%f3128, %f3127, %f3103, %f3126;
	ld.shared.f32 	%f3129, [_ZZ12main_kernel0E15PadInput_shared+5440];
	ld.shared.f32 	%f3130, [%r222+26624];
	fma.rn.f32 	%f3131, %f3129, %f3130, %f3104;
	ld.shared.f32 	%f3132, [_ZZ12main_kernel0E15PadInput_shared+5444];
	ld.shared.f32 	%f3133, [%r222+26752];
	fma.rn.f32 	%f3134, %f3132, %f3133, %f3131;
	ld.shared.f32 	%f3135, [_ZZ12main_kernel0E15PadInput_shared+5696];
	fma.rn.f32 	%f3136, %f3135, %f3130, %f3108;
	ld.shared.f32 	%f3137, [_ZZ12main_kernel0E15PadInput_shared+5700];
	fma.rn.f32 	%f3138, %f3137, %f3133, %f3136;
	ld.shared.f32 	%f3139, [_ZZ12main_kernel0E15PadInput_shared+5952];
	fma.rn.f32 	%f3140, %f3139, %f3130, %f3112;
	ld.shared.f32 	%f3141, [_ZZ12main_kernel0E15PadInput_shared+5956];
	fma.rn.f32 	%f3142, %f3141, %f3133, %f3140;
	ld.shared.f32 	%f3143, [_ZZ12main_kernel0E15PadInput_shared+6208];
	fma.rn.f32 	%f3144, %f3143, %f3130, %f3116;
	ld.shared.f32 	%f3145, [_ZZ12main_kernel0E15PadInput_shared+6212];
	fma.rn.f32 	%f3146, %f3145, %f3133, %f3144;
	ld.shared.f32 	%f3147, [_ZZ12main_kernel0E15PadInput_shared+6464];
	fma.rn.f32 	%f3148, %f3147, %f3130, %f3120;
	ld.shared.f32 	%f3149, [_ZZ12main_kernel0E15PadInput_shared+6468];
	fma.rn.f32 	%f3150, %f3149, %f3133, %f3148;
	ld.shared.f32 	%f3151, [_ZZ12main_kernel0E15PadInput_shared+6720];
	fma.rn.f32 	%f3152, %f3151, %f3130, %f3124;
	ld.shared.f32 	%f3153, [_ZZ12main_kernel0E15PadInput_shared+6724];
	fma.rn.f32 	%f3154, %f3153, %f3133, %f3152;
	ld.shared.f32 	%f3155, [_ZZ12main_kernel0E15PadInput_shared+6976];
	fma.rn.f32 	%f3156, %f3155, %f3130, %f3128;
	ld.shared.f32 	%f3157, [_ZZ12main_kernel0E15PadInput_shared+6980];
	fma.rn.f32 	%f3158, %f3157, %f3133, %f3156;
	ld.shared.f32 	%f3159, [_ZZ12main_kernel0E15PadInput_shared+5448];
	ld.shared.f32 	%f3160, [%r222+26880];
	fma.rn.f32 	%f3161, %f3159, %f3160, %f3134;
	ld.shared.f32 	%f3162, [_ZZ12main_kernel0E15PadInput_shared+5452];
	ld.shared.f32 	%f3163, [%r222+27008];
	fma.rn.f32 	%f3164, %f3162, %f3163, %f3161;
	ld.shared.f32 	%f3165, [_ZZ12main_kernel0E15PadInput_shared+5704];
	fma.rn.f32 	%f3166, %f3165, %f3160, %f3138;
	ld.shared.f32 	%f3167, [_ZZ12main_kernel0E15PadInput_shared+5708];
	fma.rn.f32 	%f3168, %f3167, %f3163, %f3166;
	ld.shared.f32 	%f3169, [_ZZ12main_kernel0E15PadInput_shared+5960];
	fma.rn.f32 	%f3170, %f3169, %f3160, %f3142;
	ld.shared.f32 	%f3171, [_ZZ12main_kernel0E15PadInput_shared+5964];
	fma.rn.f32 	%f3172, %f3171, %f3163, %f3170;
	ld.shared.f32 	%f3173, [_ZZ12main_kernel0E15PadInput_shared+6216];
	fma.rn.f32 	%f3174, %f3173, %f3160, %f3146;
	ld.shared.f32 	%f3175, [_ZZ12main_kernel0E15PadInput_shared+6220];
	fma.rn.f32 	%f3176, %f3175, %f3163, %f3174;
	ld.shared.f32 	%f3177, [_ZZ12main_kernel0E15PadInput_shared+6472];
	fma.rn.f32 	%f3178, %f3177, %f3160, %f3150;
	ld.shared.f32 	%f3179, [_ZZ12main_kernel0E15PadInput_shared+6476];
	fma.rn.f32 	%f3180, %f3179, %f3163, %f3178;
	ld.shared.f32 	%f3181, [_ZZ12main_kernel0E15PadInput_shared+6728];
	fma.rn.f32 	%f3182, %f3181, %f3160, %f3154;
	ld.shared.f32 	%f3183, [_ZZ12main_kernel0E15PadInput_shared+6732];
	fma.rn.f32 	%f3184, %f3183, %f3163, %f3182;
	ld.shared.f32 	%f3185, [_ZZ12main_kernel0E15PadInput_shared+6984];
	fma.rn.f32 	%f3186, %f3185, %f3160, %f3158;
	ld.shared.f32 	%f3187, [_ZZ12main_kernel0E15PadInput_shared+6988];
	fma.rn.f32 	%f3188, %f3187, %f3163, %f3186;
	ld.shared.f32 	%f3189, [_ZZ12main_kernel0E15PadInput_shared+5456];
	ld.shared.f32 	%f3190, [%r222+27136];
	fma.rn.f32 	%f3191, %f3189, %f3190, %f3164;
	ld.shared.f32 	%f3192, [_ZZ12main_kernel0E15PadInput_shared+5460];
	ld.shared.f32 	%f3193, [%r222+27264];
	fma.rn.f32 	%f3194, %f3192, %f3193, %f3191;
	ld.shared.f32 	%f3195, [_ZZ12main_kernel0E15PadInput_shared+5712];
	fma.rn.f32 	%f3196, %f3195, %f3190, %f3168;
	ld.shared.f32 	%f3197, [_ZZ12main_kernel0E15PadInput_shared+5716];
	fma.rn.f32 	%f3198, %f3197, %f3193, %f3196;
	ld.shared.f32 	%f3199, [_ZZ12main_kernel0E15PadInput_shared+5968];
	fma.rn.f32 	%f3200, %f3199, %f3190, %f3172;
	ld.shared.f32 	%f3201, [_ZZ12main_kernel0E15PadInput_shared+5972];
	fma.rn.f32 	%f3202, %f3201, %f3193, %f3200;
	ld.shared.f32 	%f3203, [_ZZ12main_kernel0E15PadInput_shared+6224];
	fma.rn.f32 	%f3204, %f3203, %f3190, %f3176;
	ld.shared.f32 	%f3205, [_ZZ12main_kernel0E15PadInput_shared+6228];
	fma.rn.f32 	%f3206, %f3205, %f3193, %f3204;
	ld.shared.f32 	%f3207, [_ZZ12main_kernel0E15PadInput_shared+6480];
	fma.rn.f32 	%f3208, %f3207, %f3190, %f3180;
	ld.shared.f32 	%f3209, [_ZZ12main_kernel0E15PadInput_shared+6484];
	fma.rn.f32 	%f3210, %f3209, %f3193, %f3208;
	ld.shared.f32 	%f3211, [_ZZ12main_kernel0E15PadInput_shared+6736];
	fma.rn.f32 	%f3212, %f3211, %f3190, %f3184;
	ld.shared.f32 	%f3213, [_ZZ12main_kernel0E15PadInput_shared+6740];
	fma.rn.f32 	%f3214, %f3213, %f3193, %f3212;
	ld.shared.f32 	%f3215, [_ZZ12main_kernel0E15PadInput_shared+6992];
	fma.rn.f32 	%f3216, %f3215, %f3190, %f3188;
	ld.shared.f32 	%f3217, [_ZZ12main_kernel0E15PadInput_shared+6996];
	fma.rn.f32 	%f3218, %f3217, %f3193, %f3216;
	ld.shared.f32 	%f3219, [_ZZ12main_kernel0E15PadInput_shared+5464];
	ld.shared.f32 	%f3220, [%r222+27392];
	fma.rn.f32 	%f3221, %f3219, %f3220, %f3194;
	ld.shared.f32 	%f3222, [_ZZ12main_kernel0E15PadInput_shared+5468];
	ld.shared.f32 	%f3223, [%r222+27520];
	fma.rn.f32 	%f3224, %f3222, %f3223, %f3221;
	ld.shared.f32 	%f3225, [_ZZ12main_kernel0E15PadInput_shared+5720];
	fma.rn.f32 	%f3226, %f3225, %f3220, %f3198;
	ld.shared.f32 	%f3227, [_ZZ12main_kernel0E15PadInput_shared+5724];
	fma.rn.f32 	%f3228, %f3227, %f3223, %f3226;
	ld.shared.f32 	%f3229, [_ZZ12main_kernel0E15PadInput_shared+5976];
	fma.rn.f32 	%f3230, %f3229, %f3220, %f3202;
	ld.shared.f32 	%f3231, [_ZZ12main_kernel0E15PadInput_shared+5980];
	fma.rn.f32 	%f3232, %f3231, %f3223, %f3230;
	ld.shared.f32 	%f3233, [_ZZ12main_kernel0E15PadInput_shared+6232];
	fma.rn.f32 	%f3234, %f3233, %f3220, %f3206;
	ld.shared.f32 	%f3235, [_ZZ12main_kernel0E15PadInput_shared+6236];
	fma.rn.f32 	%f3236, %f3235, %f3223, %f3234;
	ld.shared.f32 	%f3237, [_ZZ12main_kernel0E15PadInput_shared+6488];
	fma.rn.f32 	%f3238, %f3237, %f3220, %f3210;
	ld.shared.f32 	%f3239, [_ZZ12main_kernel0E15PadInput_shared+6492];
	fma.rn.f32 	%f3240, %f3239, %f3223, %f3238;
	ld.shared.f32 	%f3241, [_ZZ12main_kernel0E15PadInput_shared+6744];
	fma.rn.f32 	%f3242, %f3241, %f3220, %f3214;
	ld.shared.f32 	%f3243, [_ZZ12main_kernel0E15PadInput_shared+6748];
	fma.rn.f32 	%f3244, %f3243, %f3223, %f3242;
	ld.shared.f32 	%f3245, [_ZZ12main_kernel0E15PadInput_shared+7000];
	fma.rn.f32 	%f3246, %f3245, %f3220, %f3218;
	ld.shared.f32 	%f3247, [_ZZ12main_kernel0E15PadInput_shared+7004];
	fma.rn.f32 	%f3248, %f3247, %f3223, %f3246;
	ld.shared.f32 	%f3249, [_ZZ12main_kernel0E15PadInput_shared+5472];
	ld.shared.f32 	%f3250, [%r222+27648];
	fma.rn.f32 	%f3251, %f3249, %f3250, %f3224;
	ld.shared.f32 	%f3252, [_ZZ12main_kernel0E15PadInput_shared+5476];
	ld.shared.f32 	%f3253, [%r222+27776];
	fma.rn.f32 	%f3254, %f3252, %f3253, %f3251;
	ld.shared.f32 	%f3255, [_ZZ12main_kernel0E15PadInput_shared+5728];
	fma.rn.f32 	%f3256, %f3255, %f3250, %f3228;
	ld.shared.f32 	%f3257, [_ZZ12main_kernel0E15PadInput_shared+5732];
	fma.rn.f32 	%f3258, %f3257, %f3253, %f3256;
	ld.shared.f32 	%f3259, [_ZZ12main_kernel0E15PadInput_shared+5984];
	fma.rn.f32 	%f3260, %f3259, %f3250, %f3232;
	ld.shared.f32 	%f3261, [_ZZ12main_kernel0E15PadInput_shared+5988];
	fma.rn.f32 	%f3262, %f3261, %f3253, %f3260;
	ld.shared.f32 	%f3263, [_ZZ12main_kernel0E15PadInput_shared+6240];
	fma.rn.f32 	%f3264, %f3263, %f3250, %f3236;
	ld.shared.f32 	%f3265, [_ZZ12main_kernel0E15PadInput_shared+6244];
	fma.rn.f32 	%f3266, %f3265, %f3253, %f3264;
	ld.shared.f32 	%f3267, [_ZZ12main_kernel0E15PadInput_shared+6496];
	fma.rn.f32 	%f3268, %f3267, %f3250, %f3240;
	ld.shared.f32 	%f3269, [_ZZ12main_kernel0E15PadInput_shared+6500];
	fma.rn.f32 	%f3270, %f3269, %f3253, %f3268;
	ld.shared.f32 	%f3271, [_ZZ12main_kernel0E15PadInput_shared+6752];
	fma.rn.f32 	%f3272, %f3271, %f3250, %f3244;
	ld.shared.f32 	%f3273, [_ZZ12main_kernel0E15PadInput_shared+6756];
	fma.rn.f32 	%f3274, %f3273, %f3253, %f3272;
	ld.shared.f32 	%f3275, [_ZZ12main_kernel0E15PadInput_shared+7008];
	fma.rn.f32 	%f3276, %f3275, %f3250, %f3248;
	ld.shared.f32 	%f3277, [_ZZ12main_kernel0E15PadInput_shared+7012];
	fma.rn.f32 	%f3278, %f3277, %f3253, %f3276;
	ld.shared.f32 	%f3279, [_ZZ12main_kernel0E15PadInput_shared+5480];
	ld.shared.f32 	%f3280, [%r222+27904];
	fma.rn.f32 	%f3281, %f3279, %f3280, %f3254;
	ld.shared.f32 	%f3282, [_ZZ12main_kernel0E15PadInput_shared+5484];
	ld.shared.f32 	%f3283, [%r222+28032];
	fma.rn.f32 	%f3284, %f3282, %f3283, %f3281;
	ld.shared.f32 	%f3285, [_ZZ12main_kernel0E15PadInput_shared+5736];
	fma.rn.f32 	%f3286, %f3285, %f3280, %f3258;
	ld.shared.f32 	%f3287, [_ZZ12main_kernel0E15PadInput_shared+5740];
	fma.rn.f32 	%f3288, %f3287, %f3283, %f3286;
	ld.shared.f32 	%f3289, [_ZZ12main_kernel0E15PadInput_shared+5992];
	fma.rn.f32 	%f3290, %f3289, %f3280, %f3262;
	ld.shared.f32 	%f3291, [_ZZ12main_kernel0E15PadInput_shared+5996];
	fma.rn.f32 	%f3292, %f3291, %f3283, %f3290;
	ld.shared.f32 	%f3293, [_ZZ12main_kernel0E15PadInput_shared+6248];
	fma.rn.f32 	%f3294, %f3293, %f3280, %f3266;
	ld.shared.f32 	%f3295, [_ZZ12main_kernel0E15PadInput_shared+6252];
	fma.rn.f32 	%f3296, %f3295, %f3283, %f3294;
	ld.shared.f32 	%f3297, [_ZZ12main_kernel0E15PadInput_shared+6504];
	fma.rn.f32 	%f3298, %f3297, %f3280, %f3270;
	ld.shared.f32 	%f3299, [_ZZ12main_kernel0E15PadInput_shared+6508];
	fma.rn.f32 	%f3300, %f3299, %f3283, %f3298;
	ld.shared.f32 	%f3301, [_ZZ12main_kernel0E15PadInput_shared+6760];
	fma.rn.f32 	%f3302, %f3301, %f3280, %f3274;
	ld.shared.f32 	%f3303, [_ZZ12main_kernel0E15PadInput_shared+6764];
	fma.rn.f32 	%f3304, %f3303, %f3283, %f3302;
	ld.shared.f32 	%f3305, [_ZZ12main_kernel0E15PadInput_shared+7016];
	fma.rn.f32 	%f3306, %f3305, %f3280, %f3278;
	ld.shared.f32 	%f3307, [_ZZ12main_kernel0E15PadInput_shared+7020];
	fma.rn.f32 	%f3308, %f3307, %f3283, %f3306;
	ld.shared.f32 	%f3309, [_ZZ12main_kernel0E15PadInput_shared+5488];
	ld.shared.f32 	%f3310, [%r222+28160];
	fma.rn.f32 	%f3311, %f3309, %f3310, %f3284;
	ld.shared.f32 	%f3312, [_ZZ12main_kernel0E15PadInput_shared+5492];
	ld.shared.f32 	%f3313, [%r222+28288];
	fma.rn.f32 	%f3314, %f3312, %f3313, %f3311;
	ld.shared.f32 	%f3315, [_ZZ12main_kernel0E15PadInput_shared+5744];
	fma.rn.f32 	%f3316, %f3315, %f3310, %f3288;
	ld.shared.f32 	%f3317, [_ZZ12main_kernel0E15PadInput_shared+5748];
	fma.rn.f32 	%f3318, %f3317, %f3313, %f3316;
	ld.shared.f32 	%f3319, [_ZZ12main_kernel0E15PadInput_shared+6000];
	fma.rn.f32 	%f3320, %f3319, %f3310, %f3292;
	ld.shared.f32 	%f3321, [_ZZ12main_kernel0E15PadInput_shared+6004];
	fma.rn.f32 	%f3322, %f3321, %f3313, %f3320;
	ld.shared.f32 	%f3323, [_ZZ12main_kernel0E15PadInput_shared+6256];
	fma.rn.f32 	%f3324, %f3323, %f3310, %f3296;
	ld.shared.f32 	%f3325, [_ZZ12main_kernel0E15PadInput_shared+6260];
	fma.rn.f32 	%f3326, %f3325, %f3313, %f3324;
	ld.shared.f32 	%f3327, [_ZZ12main_kernel0E15PadInput_shared+6512];
	fma.rn.f32 	%f3328, %f3327, %f3310, %f3300;
	ld.shared.f32 	%f3329, [_ZZ12main_kernel0E15PadInput_shared+6516];
	fma.rn.f32 	%f3330, %f3329, %f3313, %f3328;
	ld.shared.f32 	%f3331, [_ZZ12main_kernel0E15PadInput_shared+6768];
	fma.rn.f32 	%f3332, %f3331, %f3310, %f3304;
	ld.shared.f32 	%f3333, [_ZZ12main_kernel0E15PadInput_shared+6772];
	fma.rn.f32 	%f3334, %f3333, %f3313, %f3332;
	ld.shared.f32 	%f3335, [_ZZ12main_kernel0E15PadInput_shared+7024];
	fma.rn.f32 	%f3336, %f3335, %f3310, %f3308;
	ld.shared.f32 	%f3337, [_ZZ12main_kernel0E15PadInput_shared+7028];
	fma.rn.f32 	%f3338, %f3337, %f3313, %f3336;
	ld.shared.f32 	%f3339, [_ZZ12main_kernel0E15PadInput_shared+5496];
	ld.shared.f32 	%f3340, [%r222+28416];
	fma.rn.f32 	%f3341, %f3339, %f3340, %f3314;
	ld.shared.f32 	%f3342, [_ZZ12main_kernel0E15PadInput_shared+5500];
	ld.shared.f32 	%f3343, [%r222+28544];
	fma.rn.f32 	%f3344, %f3342, %f3343, %f3341;
	ld.shared.f32 	%f3345, [_ZZ12main_kernel0E15PadInput_shared+5752];
	fma.rn.f32 	%f3346, %f3345, %f3340, %f3318;
	ld.shared.f32 	%f3347, [_ZZ12main_kernel0E15PadInput_shared+5756];
	fma.rn.f32 	%f3348, %f3347, %f3343, %f3346;
	ld.shared.f32 	%f3349, [_ZZ12main_kernel0E15PadInput_shared+6008];
	fma.rn.f32 	%f3350, %f3349, %f3340, %f3322;
	ld.shared.f32 	%f3351, [_ZZ12main_kernel0E15PadInput_shared+6012];
	fma.rn.f32 	%f3352, %f3351, %f3343, %f3350;
	ld.shared.f32 	%f3353, [_ZZ12main_kernel0E15PadInput_shared+6264];
	fma.rn.f32 	%f3354, %f3353, %f3340, %f3326;
	ld.shared.f32 	%f3355, [_ZZ12main_kernel0E15PadInput_shared+6268];
	fma.rn.f32 	%f3356, %f3355, %f3343, %f3354;
	ld.shared.f32 	%f3357, [_ZZ12main_kernel0E15PadInput_shared+6520];
	fma.rn.f32 	%f3358, %f3357, %f3340, %f3330;
	ld.shared.f32 	%f3359, [_ZZ12main_kernel0E15PadInput_shared+6524];
	fma.rn.f32 	%f3360, %f3359, %f3343, %f3358;
	ld.shared.f32 	%f3361, [_ZZ12main_kernel0E15PadInput_shared+6776];
	fma.rn.f32 	%f3362, %f3361, %f3340, %f3334;
	ld.shared.f32 	%f3363, [_ZZ12main_kernel0E15PadInput_shared+6780];
	fma.rn.f32 	%f3364, %f3363, %f3343, %f3362;
	ld.shared.f32 	%f3365, [_ZZ12main_kernel0E15PadInput_shared+7032];
	fma.rn.f32 	%f3366, %f3365, %f3340, %f3338;
	ld.shared.f32 	%f3367, [_ZZ12main_kernel0E15PadInput_shared+7036];
	fma.rn.f32 	%f3368, %f3367, %f3343, %f3366;
	ld.shared.f32 	%f3369, [_ZZ12main_kernel0E15PadInput_shared+5504];
	ld.shared.f32 	%f3370, [%r222+28672];
	fma.rn.f32 	%f3371, %f3369, %f3370, %f3344;
	ld.shared.f32 	%f3372, [_ZZ12main_kernel0E15PadInput_shared+5508];
	ld.shared.f32 	%f3373, [%r222+28800];
	fma.rn.f32 	%f3374, %f3372, %f3373, %f3371;
	ld.shared.f32 	%f3375, [_ZZ12main_kernel0E15PadInput_shared+5760];
	fma.rn.f32 	%f3376, %f3375, %f3370, %f3348;
	ld.shared.f32 	%f3377, [_ZZ12main_kernel0E15PadInput_shared+5764];
	fma.rn.f32 	%f3378, %f3377, %f3373, %f3376;
	ld.shared.f32 	%f3379, [_ZZ12main_kernel0E15PadInput_shared+6016];
	fma.rn.f32 	%f3380, %f3379, %f3370, %f3352;
	ld.shared.f32 	%f3381, [_ZZ12main_kernel0E15PadInput_shared+6020];
	fma.rn.f32 	%f3382, %f3381, %f3373, %f3380;
	ld.shared.f32 	%f3383, [_ZZ12main_kernel0E15PadInput_shared+6272];
	fma.rn.f32 	%f3384, %f3383, %f3370, %f3356;
	ld.shared.f32 	%f3385, [_ZZ12main_kernel0E15PadInput_shared+6276];
	fma.rn.f32 	%f3386, %f3385, %f3373, %f3384;
	ld.shared.f32 	%f3387, [_ZZ12main_kernel0E15PadInput_shared+6528];
	fma.rn.f32 	%f3388, %f3387, %f3370, %f3360;
	ld.shared.f32 	%f3389, [_ZZ12main_kernel0E15PadInput_shared+6532];
	fma.rn.f32 	%f3390, %f3389, %f3373, %f3388;
	ld.shared.f32 	%f3391, [_ZZ12main_kernel0E15PadInput_shared+6784];
	fma.rn.f32 	%f3392, %f3391, %f3370, %f3364;
	ld.shared.f32 	%f3393, [_ZZ12main_kernel0E15PadInput_shared+6788];
	fma.rn.f32 	%f3394, %f3393, %f3373, %f3392;
	ld.shared.f32 	%f3395, [_ZZ12main_kernel0E15PadInput_shared+7040];
	fma.rn.f32 	%f3396, %f3395, %f3370, %f3368;
	ld.shared.f32 	%f3397, [_ZZ12main_kernel0E15PadInput_shared+7044];
	fma.rn.f32 	%f3398, %f3397, %f3373, %f3396;
	ld.shared.f32 	%f3399, [_ZZ12main_kernel0E15PadInput_shared+5512];
	ld.shared.f32 	%f3400, [%r222+28928];
	fma.rn.f32 	%f3401, %f3399, %f3400, %f3374;
	ld.shared.f32 	%f3402, [_ZZ12main_kernel0E15PadInput_shared+5516];
	ld.shared.f32 	%f3403, [%r222+29056];
	fma.rn.f32 	%f3404, %f3402, %f3403, %f3401;
	ld.shared.f32 	%f3405, [_ZZ12main_kernel0E15PadInput_shared+5768];
	fma.rn.f32 	%f3406, %f3405, %f3400, %f3378;
	ld.shared.f32 	%f3407, [_ZZ12main_kernel0E15PadInput_shared+5772];
	fma.rn.f32 	%f3408, %f3407, %f3403, %f3406;
	ld.shared.f32 	%f3409, [_ZZ12main_kernel0E15PadInput_shared+6024];
	fma.rn.f32 	%f3410, %f3409, %f3400, %f3382;
	ld.shared.f32 	%f3411, [_ZZ12main_kernel0E15PadInput_shared+6028];
	fma.rn.f32 	%f3412, %f3411, %f3403, %f3410;
	ld.shared.f32 	%f3413, [_ZZ12main_kernel0E15PadInput_shared+6280];
	fma.rn.f32 	%f3414, %f3413, %f3400, %f3386;
	ld.shared.f32 	%f3415, [_ZZ12main_kernel0E15PadInput_shared+6284];
	fma.rn.f32 	%f3416, %f3415, %f3403, %f3414;
	ld.shared.f32 	%f3417, [_ZZ12main_kernel0E15PadInput_shared+6536];
	fma.rn.f32 	%f3418, %f3417, %f3400, %f3390;
	ld.shared.f32 	%f3419, [_ZZ12main_kernel0E15PadInput_shared+6540];
	fma.rn.f32 	%f3420, %f3419, %f3403, %f3418;
	ld.shared.f32 	%f3421, [_ZZ12main_kernel0E15PadInput_shared+6792];
	fma.rn.f32 	%f3422, %f3421, %f3400, %f3394;
	ld.shared.f32 	%f3423, [_ZZ12main_kernel0E15PadInput_shared+6796];
	fma.rn.f32 	%f3424, %f3423, %f3403, %f3422;
	ld.shared.f32 	%f3425, [_ZZ12main_kernel0E15PadInput_shared+7048];
	fma.rn.f32 	%f3426, %f3425, %f3400, %f3398;
	ld.shared.f32 	%f3427, [_ZZ12main_kernel0E15PadInput_shared+7052];
	fma.rn.f32 	%f3428, %f3427, %f3403, %f3426;
	ld.shared.f32 	%f3429, [_ZZ12main_kernel0E15PadInput_shared+5520];
	ld.shared.f32 	%f3430, [%r222+29184];
	fma.rn.f32 	%f3431, %f3429, %f3430, %f3404;
	ld.shared.f32 	%f3432, [_ZZ12main_kernel0E15PadInput_shared+5524];
	ld.shared.f32 	%f3433, [%r222+29312];
	fma.rn.f32 	%f3434, %f3432, %f3433, %f3431;
	ld.shared.f32 	%f3435, [_ZZ12main_kernel0E15PadInput_shared+5776];
	fma.rn.f32 	%f3436, %f3435, %f3430, %f3408;
	ld.shared.f32 	%f3437, [_ZZ12main_kernel0E15PadInput_shared+5780];
	fma.rn.f32 	%f3438, %f3437, %f3433, %f3436;
	ld.shared.f32 	%f3439, [_ZZ12main_kernel0E15PadInput_shared+6032];
	fma.rn.f32 	%f3440, %f3439, %f3430, %f3412;
	ld.shared.f32 	%f3441, [_ZZ12main_kernel0E15PadInput_shared+6036];
	fma.rn.f32 	%f3442, %f3441, %f3433, %f3440;
	ld.shared.f32 	%f3443, [_ZZ12main_kernel0E15PadInput_shared+6288];
	fma.rn.f32 	%f3444, %f3443, %f3430, %f3416;
	ld.shared.f32 	%f3445, [_ZZ12main_kernel0E15PadInput_shared+6292];
	fma.rn.f32 	%f3446, %f3445, %f3433, %f3444;
	ld.shared.f32 	%f3447, [_ZZ12main_kernel0E15PadInput_shared+6544];
	fma.rn.f32 	%f3448, %f3447, %f3430, %f3420;
	ld.shared.f32 	%f3449, [_ZZ12main_kernel0E15PadInput_shared+6548];
	fma.rn.f32 	%f3450, %f3449, %f3433, %f3448;
	ld.shared.f32 	%f3451, [_ZZ12main_kernel0E15PadInput_shared+6800];
	fma.rn.f32 	%f3452, %f3451, %f3430, %f3424;
	ld.shared.f32 	%f3453, [_ZZ12main_kernel0E15PadInput_shared+6804];
	fma.rn.f32 	%f3454, %f3453, %f3433, %f3452;
	ld.shared.f32 	%f3455, [_ZZ12main_kernel0E15PadInput_shared+7056];
	fma.rn.f32 	%f3456, %f3455, %f3430, %f3428;
	ld.shared.f32 	%f3457, [_ZZ12main_kernel0E15PadInput_shared+7060];
	fma.rn.f32 	%f3458, %f3457, %f3433, %f3456;
	ld.shared.f32 	%f3459, [_ZZ12main_kernel0E15PadInput_shared+5528];
	ld.shared.f32 	%f3460, [%r222+29440];
	fma.rn.f32 	%f3461, %f3459, %f3460, %f3434;
	ld.shared.f32 	%f3462, [_ZZ12main_kernel0E15PadInput_shared+5532];
	ld.shared.f32 	%f3463, [%r222+29568];
	fma.rn.f32 	%f3464, %f3462, %f3463, %f3461;
	ld.shared.f32 	%f3465, [_ZZ12main_kernel0E15PadInput_shared+5784];
	fma.rn.f32 	%f3466, %f3465, %f3460, %f3438;
	ld.shared.f32 	%f3467, [_ZZ12main_kernel0E15PadInput_shared+5788];
	fma.rn.f32 	%f3468, %f3467, %f3463, %f3466;
	ld.shared.f32 	%f3469, [_ZZ12main_kernel0E15PadInput_shared+6040];
	fma.rn.f32 	%f3470, %f3469, %f3460, %f3442;
	ld.shared.f32 	%f3471, [_ZZ12main_kernel0E15PadInput_shared+6044];
	fma.rn.f32 	%f3472, %f3471, %f3463, %f3470;
	ld.shared.f32 	%f3473, [_ZZ12main_kernel0E15PadInput_shared+6296];
	fma.rn.f32 	%f3474, %f3473, %f3460, %f3446;
	ld.shared.f32 	%f3475, [_ZZ12main_kernel0E15PadInput_shared+6300];
	fma.rn.f32 	%f3476, %f3475, %f3463, %f3474;
	ld.shared.f32 	%f3477, [_ZZ12main_kernel0E15PadInput_shared+6552];
	fma.rn.f32 	%f3478, %f3477, %f3460, %f3450;
	ld.shared.f32 	%f3479, [_ZZ12main_kernel0E15PadInput_shared+6556];
	fma.rn.f32 	%f3480, %f3479, %f3463, %f3478;
	ld.shared.f32 	%f3481, [_ZZ12main_kernel0E15PadInput_shared+6808];
	fma.rn.f32 	%f3482, %f3481, %f3460, %f3454;
	ld.shared.f32 	%f3483, [_ZZ12main_kernel0E15PadInput_shared+6812];
	fma.rn.f32 	%f3484, %f3483, %f3463, %f3482;
	ld.shared.f32 	%f3485, [_ZZ12main_kernel0E15PadInput_shared+7064];
	fma.rn.f32 	%f3486, %f3485, %f3460, %f3458;
	ld.shared.f32 	%f3487, [_ZZ12main_kernel0E15PadInput_shared+7068];
	fma.rn.f32 	%f3488, %f3487, %f3463, %f3486;
	ld.shared.f32 	%f3489, [_ZZ12main_kernel0E15PadInput_shared+5536];
	ld.shared.f32 	%f3490, [%r222+29696];
	fma.rn.f32 	%f3491, %f3489, %f3490, %f3464;
	ld.shared.f32 	%f3492, [_ZZ12main_kernel0E15PadInput_shared+5540];
	ld.shared.f32 	%f3493, [%r222+29824];
	fma.rn.f32 	%f3494, %f3492, %f3493, %f3491;
	ld.shared.f32 	%f3495, [_ZZ12main_kernel0E15PadInput_shared+5792];
	fma.rn.f32 	%f3496, %f3495, %f3490, %f3468;
	ld.shared.f32 	%f3497, [_ZZ12main_kernel0E15PadInput_shared+5796];
	fma.rn.f32 	%f3498, %f3497, %f3493, %f3496;
	ld.shared.f32 	%f3499, [_ZZ12main_kernel0E15PadInput_shared+6048];
	fma.rn.f32 	%f3500, %f3499, %f3490, %f3472;
	ld.shared.f32 	%f3501, [_ZZ12main_kernel0E15PadInput_shared+6052];
	fma.rn.f32 	%f3502, %f3501, %f3493, %f3500;
	ld.shared.f32 	%f3503, [_ZZ12main_kernel0E15PadInput_shared+6304];
	fma.rn.f32 	%f3504, %f3503, %f3490, %f3476;
	ld.shared.f32 	%f3505, [_ZZ12main_kernel0E15PadInput_shared+6308];
	fma.rn.f32 	%f3506, %f3505, %f3493, %f3504;
	ld.shared.f32 	%f3507, [_ZZ12main_kernel0E15PadInput_shared+6560];
	fma.rn.f32 	%f3508, %f3507, %f3490, %f3480;
	ld.shared.f32 	%f3509, [_ZZ12main_kernel0E15PadInput_shared+6564];
	fma.rn.f32 	%f3510, %f3509, %f3493, %f3508;
	ld.shared.f32 	%f3511, [_ZZ12main_kernel0E15PadInput_shared+6816];
	fma.rn.f32 	%f3512, %f3511, %f3490, %f3484;
	ld.shared.f32 	%f3513, [_ZZ12main_kernel0E15PadInput_shared+6820];
	fma.rn.f32 	%f3514, %f3513, %f3493, %f3512;
	ld.shared.f32 	%f3515, [_ZZ12main_kernel0E15PadInput_shared+7072];
	fma.rn.f32 	%f3516, %f3515, %f3490, %f3488;
	ld.shared.f32 	%f3517, [_ZZ12main_kernel0E15PadInput_shared+7076];
	fma.rn.f32 	%f3518, %f3517, %f3493, %f3516;
	ld.shared.f32 	%f3519, [_ZZ12main_kernel0E15PadInput_shared+5544];
	ld.shared.f32 	%f3520, [%r222+29952];
	fma.rn.f32 	%f3521, %f3519, %f3520, %f3494;
	ld.shared.f32 	%f3522, [_ZZ12main_kernel0E15PadInput_shared+5548];
	ld.shared.f32 	%f3523, [%r222+30080];
	fma.rn.f32 	%f3524, %f3522, %f3523, %f3521;
	ld.shared.f32 	%f3525, [_ZZ12main_kernel0E15PadInput_shared+5800];
	fma.rn.f32 	%f3526, %f3525, %f3520, %f3498;
	ld.shared.f32 	%f3527, [_ZZ12main_kernel0E15PadInput_shared+5804];
	fma.rn.f32 	%f3528, %f3527, %f3523, %f3526;
	ld.shared.f32 	%f3529, [_ZZ12main_kernel0E15PadInput_shared+6056];
	fma.rn.f32 	%f3530, %f3529, %f3520, %f3502;
	ld.shared.f32 	%f3531, [_ZZ12main_kernel0E15PadInput_shared+6060];
	fma.rn.f32 	%f3532, %f3531, %f3523, %f3530;
	ld.shared.f32 	%f3533, [_ZZ12main_kernel0E15PadInput_shared+6312];
	fma.rn.f32 	%f3534, %f3533, %f3520, %f3506;
	ld.shared.f32 	%f3535, [_ZZ12main_kernel0E15PadInput_shared+6316];
	fma.rn.f32 	%f3536, %f3535, %f3523, %f3534;
	ld.shared.f32 	%f3537, [_ZZ12main_kernel0E15PadInput_shared+6568];
	fma.rn.f32 	%f3538, %f3537, %f3520, %f3510;
	ld.shared.f32 	%f3539, [_ZZ12main_kernel0E15PadInput_shared+6572];
	fma.rn.f32 	%f3540, %f3539, %f3523, %f3538;
	ld.shared.f32 	%f3541, [_ZZ12main_kernel0E15PadInput_shared+6824];
	fma.rn.f32 	%f3542, %f3541, %f3520, %f3514;
	ld.shared.f32 	%f3543, [_ZZ12main_kernel0E15PadInput_shared+6828];
	fma.rn.f32 	%f3544, %f3543, %f3523, %f3542;
	ld.shared.f32 	%f3545, [_ZZ12main_kernel0E15PadInput_shared+7080];
	fma.rn.f32 	%f3546, %f3545, %f3520, %f3518;
	ld.shared.f32 	%f3547, [_ZZ12main_kernel0E15PadInput_shared+7084];
	fma.rn.f32 	%f3548, %f3547, %f3523, %f3546;
	ld.shared.f32 	%f3549, [_ZZ12main_kernel0E15PadInput_shared+5552];
	ld.shared.f32 	%f3550, [%r222+30208];
	fma.rn.f32 	%f3551, %f3549, %f3550, %f3524;
	ld.shared.f32 	%f3552, [_ZZ12main_kernel0E15PadInput_shared+5556];
	ld.shared.f32 	%f3553, [%r222+30336];
	fma.rn.f32 	%f3554, %f3552, %f3553, %f3551;
	ld.shared.f32 	%f3555, [_ZZ12main_kernel0E15PadInput_shared+5808];
	fma.rn.f32 	%f3556, %f3555, %f3550, %f3528;
	ld.shared.f32 	%f3557, [_ZZ12main_kernel0E15PadInput_shared+5812];
	fma.rn.f32 	%f3558, %f3557, %f3553, %f3556;
	ld.shared.f32 	%f3559, [_ZZ12main_kernel0E15PadInput_shared+6064];
	fma.rn.f32 	%f3560, %f3559, %f3550, %f3532;
	ld.shared.f32 	%f3561, [_ZZ12main_kernel0E15PadInput_shared+6068];
	fma.rn.f32 	%f3562, %f3561, %f3553, %f3560;
	ld.shared.f32 	%f3563, [_ZZ12main_kernel0E15PadInput_shared+6320];
	fma.rn.f32 	%f3564, %f3563, %f3550, %f3536;
	ld.shared.f32 	%f3565, [_ZZ12main_kernel0E15PadInput_shared+6324];
	fma.rn.f32 	%f3566, %f3565, %f3553, %f3564;
	ld.shared.f32 	%f3567, [_ZZ12main_kernel0E15PadInput_shared+6576];
	fma.rn.f32 	%f3568, %f3567, %f3550, %f3540;
	ld.shared.f32 	%f3569, [_ZZ12main_kernel0E15PadInput_shared+6580];
	fma.rn.f32 	%f3570, %f3569, %f3553, %f3568;
	ld.shared.f32 	%f3571, [_ZZ12main_kernel0E15PadInput_shared+6832];
	fma.rn.f32 	%f3572, %f3571, %f3550, %f3544;
	ld.shared.f32 	%f3573, [_ZZ12main_kernel0E15PadInput_shared+6836];
	fma.rn.f32 	%f3574, %f3573, %f3553, %f3572;
	ld.shared.f32 	%f3575, [_ZZ12main_kernel0E15PadInput_shared+7088];
	fma.rn.f32 	%f3576, %f3575, %f3550, %f3548;
	ld.shared.f32 	%f3577, [_ZZ12main_kernel0E15PadInput_shared+7092];
	fma.rn.f32 	%f3578, %f3577, %f3553, %f3576;
	ld.shared.f32 	%f3579, [_ZZ12main_kernel0E15PadInput_shared+5560];
	ld.shared.f32 	%f3580, [%r222+30464];
	fma.rn.f32 	%f3581, %f3579, %f3580, %f3554;
	ld.shared.f32 	%f3582, [_ZZ12main_kernel0E15PadInput_shared+5564];
	ld.shared.f32 	%f3583, [%r222+30592];
	fma.rn.f32 	%f3584, %f3582, %f3583, %f3581;
	ld.shared.f32 	%f3585, [_ZZ12main_kernel0E15PadInput_shared+5816];
	fma.rn.f32 	%f3586, %f3585, %f3580, %f3558;
	ld.shared.f32 	%f3587, [_ZZ12main_kernel0E15PadInput_shared+5820];
	fma.rn.f32 	%f3588, %f3587, %f3583, %f3586;
	ld.shared.f32 	%f3589, [_ZZ12main_kernel0E15PadInput_shared+6072];
	fma.rn.f32 	%f3590, %f3589, %f3580, %f3562;
	ld.shared.f32 	%f3591, [_ZZ12main_kernel0E15PadInput_shared+6076];
	fma.rn.f32 	%f3592, %f3591, %f3583, %f3590;
	ld.shared.f32 	%f3593, [_ZZ12main_kernel0E15PadInput_shared+6328];
	fma.rn.f32 	%f3594, %f3593, %f3580, %f3566;
	ld.shared.f32 	%f3595, [_ZZ12main_kernel0E15PadInput_shared+6332];
	fma.rn.f32 	%f3596, %f3595, %f3583, %f3594;
	ld.shared.f32 	%f3597, [_ZZ12main_kernel0E15PadInput_shared+6584];
	fma.rn.f32 	%f3598, %f3597, %f3580, %f3570;
	ld.shared.f32 	%f3599, [_ZZ12main_kernel0E15PadInput_shared+6588];
	fma.rn.f32 	%f3600, %f3599, %f3583, %f3598;
	ld.shared.f32 	%f3601, [_ZZ12main_kernel0E15PadInput_shared+6840];
	fma.rn.f32 	%f3602, %f3601, %f3580, %f3574;
	ld.shared.f32 	%f3603, [_ZZ12main_kernel0E15PadInput_shared+6844];
	fma.rn.f32 	%f3604, %f3603, %f3583, %f3602;
	ld.shared.f32 	%f3605, [_ZZ12main_kernel0E15PadInput_shared+7096];
	fma.rn.f32 	%f3606, %f3605, %f3580, %f3578;
	ld.shared.f32 	%f3607, [_ZZ12main_kernel0E15PadInput_shared+7100];
	fma.rn.f32 	%f3608, %f3607, %f3583, %f3606;
	ld.shared.f32 	%f3609, [_ZZ12main_kernel0E15PadInput_shared+5568];
	ld.shared.f32 	%f3610, [%r222+30720];
	fma.rn.f32 	%f3611, %f3609, %f3610, %f3584;
	ld.shared.f32 	%f3612, [_ZZ12main_kernel0E15PadInput_shared+5572];
	ld.shared.f32 	%f3613, [%r222+30848];
	fma.rn.f32 	%f3614, %f3612, %f3613, %f3611;
	ld.shared.f32 	%f3615, [_ZZ12main_kernel0E15PadInput_shared+5824];
	fma.rn.f32 	%f3616, %f3615, %f3610, %f3588;
	ld.shared.f32 	%f3617, [_ZZ12main_kernel0E15PadInput_shared+5828];
	fma.rn.f32 	%f3618, %f3617, %f3613, %f3616;
	ld.shared.f32 	%f3619, [_ZZ12main_kernel0E15PadInput_shared+6080];
	fma.rn.f32 	%f3620, %f3619, %f3610, %f3592;
	ld.shared.f32 	%f3621, [_ZZ12main_kernel0E15PadInput_shared+6084];
	fma.rn.f32 	%f3622, %f3621, %f3613, %f3620;
	ld.shared.f32 	%f3623, [_ZZ12main_kernel0E15PadInput_shared+6336];
	fma.rn.f32 	%f3624, %f3623, %f3610, %f3596;
	ld.shared.f32 	%f3625, [_ZZ12main_kernel0E15PadInput_shared+6340];
	fma.rn.f32 	%f3626, %f3625, %f3613, %f3624;
	ld.shared.f32 	%f3627, [_ZZ12main_kernel0E15PadInput_shared+6592];
	fma.rn.f32 	%f3628, %f3627, %f3610, %f3600;
	ld.shared.f32 	%f3629, [_ZZ12main_kernel0E15PadInput_shared+6596];
	fma.rn.f32 	%f3630, %f3629, %f3613, %f3628;
	ld.shared.f32 	%f3631, [_ZZ12main_kernel0E15PadInput_shared+6848];
	fma.rn.f32 	%f3632, %f3631, %f3610, %f3604;
	ld.shared.f32 	%f3633, [_ZZ12main_kernel0E15PadInput_shared+6852];
	fma.rn.f32 	%f3634, %f3633, %f3613, %f3632;
	ld.shared.f32 	%f3635, [_ZZ12main_kernel0E15PadInput_shared+7104];
	fma.rn.f32 	%f3636, %f3635, %f3610, %f3608;
	ld.shared.f32 	%f3637, [_ZZ12main_kernel0E15PadInput_shared+7108];
	fma.rn.f32 	%f3638, %f3637, %f3613, %f3636;
	ld.shared.f32 	%f3639, [_ZZ12main_kernel0E15PadInput_shared+5576];
	ld.shared.f32 	%f3640, [%r222+30976];
	fma.rn.f32 	%f3641, %f3639, %f3640, %f3614;
	ld.shared.f32 	%f3642, [_ZZ12main_kernel0E15PadInput_shared+5580];
	ld.shared.f32 	%f3643, [%r222+31104];
	fma.rn.f32 	%f3644, %f3642, %f3643, %f3641;
	ld.shared.f32 	%f3645, [_ZZ12main_kernel0E15PadInput_shared+5832];
	fma.rn.f32 	%f3646, %f3645, %f3640, %f3618;
	ld.shared.f32 	%f3647, [_ZZ12main_kernel0E15PadInput_shared+5836];
	fma.rn.f32 	%f3648, %f3647, %f3643, %f3646;
	ld.shared.f32 	%f3649, [_ZZ12main_kernel0E15PadInput_shared+6088];
	fma.rn.f32 	%f3650, %f3649, %f3640, %f3622;
	ld.shared.f32 	%f3651, [_ZZ12main_kernel0E15PadInput_shared+6092];
	fma.rn.f32 	%f3652, %f3651, %f3643, %f3650;
	ld.shared.f32 	%f3653, [_ZZ12main_kernel0E15PadInput_shared+6344];
	fma.rn.f32 	%f3654, %f3653, %f3640, %f3626;
	ld.shared.f32 	%f3655, [_ZZ12main_kernel0E15PadInput_shared+6348];
	fma.rn.f32 	%f3656, %f3655, %f3643, %f3654;
	ld.shared.f32 	%f3657, [_ZZ12main_kernel0E15PadInput_shared+6600];
	fma.rn.f32 	%f3658, %f3657, %f3640, %f3630;
	ld.shared.f32 	%f3659, [_ZZ12main_kernel0E15PadInput_shared+6604];
	fma.rn.f32 	%f3660, %f3659, %f3643, %f3658;
	ld.shared.f32 	%f3661, [_ZZ12main_kernel0E15PadInput_shared+6856];
	fma.rn.f32 	%f3662, %f3661, %f3640, %f3634;
	ld.shared.f32 	%f3663, [_ZZ12main_kernel0E15PadInput_shared+6860];
	fma.rn.f32 	%f3664, %f3663, %f3643, %f3662;
	ld.shared.f32 	%f3665, [_ZZ12main_kernel0E15PadInput_shared+7112];
	fma.rn.f32 	%f3666, %f3665, %f3640, %f3638;
	ld.shared.f32 	%f3667, [_ZZ12main_kernel0E15PadInput_shared+7116];
	fma.rn.f32 	%f3668, %f3667, %f3643, %f3666;
	ld.shared.f32 	%f3669, [_ZZ12main_kernel0E15PadInput_shared+5584];
	ld.shared.f32 	%f3670, [%r222+31232];
	fma.rn.f32 	%f3671, %f3669, %f3670, %f3644;
	ld.shared.f32 	%f3672, [_ZZ12main_kernel0E15PadInput_shared+5588];
	ld.shared.f32 	%f3673, [%r222+31360];
	fma.rn.f32 	%f3674, %f3672, %f3673, %f3671;
	ld.shared.f32 	%f3675, [_ZZ12main_kernel0E15PadInput_shared+5840];
	fma.rn.f32 	%f3676, %f3675, %f3670, %f3648;
	ld.shared.f32 	%f3677, [_ZZ12main_kernel0E15PadInput_shared+5844];
	fma.rn.f32 	%f3678, %f3677, %f3673, %f3676;
	ld.shared.f32 	%f3679, [_ZZ12main_kernel0E15PadInput_shared+6096];
	fma.rn.f32 	%f3680, %f3679, %f3670, %f3652;
	ld.shared.f32 	%f3681, [_ZZ12main_kernel0E15PadInput_shared+6100];
	fma.rn.f32 	%f3682, %f3681, %f3673, %f3680;
	ld.shared.f32 	%f3683, [_ZZ12main_kernel0E15PadInput_shared+6352];
	fma.rn.f32 	%f3684, %f3683, %f3670, %f3656;
	ld.shared.f32 	%f3685, [_ZZ12main_kernel0E15PadInput_shared+6356];
	fma.rn.f32 	%f3686, %f3685, %f3673, %f3684;
	ld.shared.f32 	%f3687, [_ZZ12main_kernel0E15PadInput_shared+6608];
	fma.rn.f32 	%f3688, %f3687, %f3670, %f3660;
	ld.shared.f32 	%f3689, [_ZZ12main_kernel0E15PadInput_shared+6612];
	fma.rn.f32 	%f3690, %f3689, %f3673, %f3688;
	ld.shared.f32 	%f3691, [_ZZ12main_kernel0E15PadInput_shared+6864];
	fma.rn.f32 	%f3692, %f3691, %f3670, %f3664;
	ld.shared.f32 	%f3693, [_ZZ12main_kernel0E15PadInput_shared+6868];
	fma.rn.f32 	%f3694, %f3693, %f3673, %f3692;
	ld.shared.f32 	%f3695, [_ZZ12main_kernel0E15PadInput_shared+7120];
	fma.rn.f32 	%f3696, %f3695, %f3670, %f3668;
	ld.shared.f32 	%f3697, [_ZZ12main_kernel0E15PadInput_shared+7124];
	fma.rn.f32 	%f3698, %f3697, %f3673, %f3696;
	ld.shared.f32 	%f3699, [_ZZ12main_kernel0E15PadInput_shared+5592];
	ld.shared.f32 	%f3700, [%r222+31488];
	fma.rn.f32 	%f3701, %f3699, %f3700, %f3674;
	ld.shared.f32 	%f3702, [_ZZ12main_kernel0E15PadInput_shared+5596];
	ld.shared.f32 	%f3703, [%r222+31616];
	fma.rn.f32 	%f3704, %f3702, %f3703, %f3701;
	ld.shared.f32 	%f3705, [_ZZ12main_kernel0E15PadInput_shared+5848];
	fma.rn.f32 	%f3706, %f3705, %f3700, %f3678;
	ld.shared.f32 	%f3707, [_ZZ12main_kernel0E15PadInput_shared+5852];
	fma.rn.f32 	%f3708, %f3707, %f3703, %f3706;
	ld.shared.f32 	%f3709, [_ZZ12main_kernel0E15PadInput_shared+6104];
	fma.rn.f32 	%f3710, %f3709, %f3700, %f3682;
	ld.shared.f32 	%f3711, [_ZZ12main_kernel0E15PadInput_shared+6108];
	fma.rn.f32 	%f3712, %f3711, %f3703, %f3710;
	ld.shared.f32 	%f3713, [_ZZ12main_kernel0E15PadInput_shared+6360];
	fma.rn.f32 	%f3714, %f3713, %f3700, %f3686;
	ld.shared.f32 	%f3715, [_ZZ12main_kernel0E15PadInput_shared+6364];
	fma.rn.f32 	%f3716, %f3715, %f3703, %f3714;
	ld.shared.f32 	%f3717, [_ZZ12main_kernel0E15PadInput_shared+6616];
	fma.rn.f32 	%f3718, %f3717, %f3700, %f3690;
	ld.shared.f32 	%f3719, [_ZZ12main_kernel0E15PadInput_shared+6620];
	fma.rn.f32 	%f3720, %f3719, %f3703, %f3718;
	ld.shared.f32 	%f3721, [_ZZ12main_kernel0E15PadInput_shared+6872];
	fma.rn.f32 	%f3722, %f3721, %f3700, %f3694;
	ld.shared.f32 	%f3723, [_ZZ12main_kernel0E15PadInput_shared+6876];
	fma.rn.f32 	%f3724, %f3723, %f3703, %f3722;
	ld.shared.f32 	%f3725, [_ZZ12main_kernel0E15PadInput_shared+7128];
	fma.rn.f32 	%f3726, %f3725, %f3700, %f3698;
	ld.shared.f32 	%f3727, [_ZZ12main_kernel0E15PadInput_shared+7132];
	fma.rn.f32 	%f3728, %f3727, %f3703, %f3726;
	ld.shared.f32 	%f3729, [_ZZ12main_kernel0E15PadInput_shared+5600];
	ld.shared.f32 	%f3730, [%r222+31744];
	fma.rn.f32 	%f3731, %f3729, %f3730, %f3704;
	ld.shared.f32 	%f3732, [_ZZ12main_kernel0E15PadInput_shared+5604];
	ld.shared.f32 	%f3733, [%r222+31872];
	fma.rn.f32 	%f3734, %f3732, %f3733, %f3731;
	ld.shared.f32 	%f3735, [_ZZ12main_kernel0E15PadInput_shared+5856];
	fma.rn.f32 	%f3736, %f3735, %f3730, %f3708;
	ld.shared.f32 	%f3737, [_ZZ12main_kernel0E15PadInput_shared+5860];
	fma.rn.f32 	%f3738, %f3737, %f3733, %f3736;
	ld.shared.f32 	%f3739, [_ZZ12main_kernel0E15PadInput_shared+6112];
	fma.rn.f32 	%f3740, %f3739, %f3730, %f3712;
	ld.shared.f32 	%f3741, [_ZZ12main_kernel0E15PadInput_shared+6116];
	fma.rn.f32 	%f3742, %f3741, %f3733, %f3740;
	ld.shared.f32 	%f3743, [_ZZ12main_kernel0E15PadInput_shared+6368];
	fma.rn.f32 	%f3744, %f3743, %f3730, %f3716;
	ld.shared.f32 	%f3745, [_ZZ12main_kernel0E15PadInput_shared+6372];
	fma.rn.f32 	%f3746, %f3745, %f3733, %f3744;
	ld.shared.f32 	%f3747, [_ZZ12main_kernel0E15PadInput_shared+6624];
	fma.rn.f32 	%f3748, %f3747, %f3730, %f3720;
	ld.shared.f32 	%f3749, [_ZZ12main_kernel0E15PadInput_shared+6628];
	fma.rn.f32 	%f3750, %f3749, %f3733, %f3748;
	ld.shared.f32 	%f3751, [_ZZ12main_kernel0E15PadInput_shared+6880];
	fma.rn.f32 	%f3752, %f3751, %f3730, %f3724;
	ld.shared.f32 	%f3753, [_ZZ12main_kernel0E15PadInput_shared+6884];
	fma.rn.f32 	%f3754, %f3753, %f3733, %f3752;
	ld.shared.f32 	%f3755, [_ZZ12main_kernel0E15PadInput_shared+7136];
	fma.rn.f32 	%f3756, %f3755, %f3730, %f3728;
	ld.shared.f32 	%f3757, [_ZZ12main_kernel0E15PadInput_shared+7140];
	fma.rn.f32 	%f3758, %f3757, %f3733, %f3756;
	ld.shared.f32 	%f3759, [_ZZ12main_kernel0E15PadInput_shared+5608];
	ld.shared.f32 	%f3760, [%r222+32000];
	fma.rn.f32 	%f3761, %f3759, %f3760, %f3734;
	ld.shared.f32 	%f3762, [_ZZ12main_kernel0E15PadInput_shared+5612];
	ld.shared.f32 	%f3763, [%r222+32128];
	fma.rn.f32 	%f3764, %f3762, %f3763, %f3761;
	ld.shared.f32 	%f3765, [_ZZ12main_kernel0E15PadInput_shared+5864];
	fma.rn.f32 	%f3766, %f3765, %f3760, %f3738;
	ld.shared.f32 	%f3767, [_ZZ12main_kernel0E15PadInput_shared+5868];
	fma.rn.f32 	%f3768, %f3767, %f3763, %f3766;
	ld.shared.f32 	%f3769, [_ZZ12main_kernel0E15PadInput_shared+6120];
	fma.rn.f32 	%f3770, %f3769, %f3760, %f3742;
	ld.shared.f32 	%f3771, [_ZZ12main_kernel0E15PadInput_shared+6124];
	fma.rn.f32 	%f3772, %f3771, %f3763, %f3770;
	ld.shared.f32 	%f3773, [_ZZ12main_kernel0E15PadInput_shared+6376];
	fma.rn.f32 	%f3774, %f3773, %f3760, %f3746;
	ld.shared.f32 	%f3775, [_ZZ12main_kernel0E15PadInput_shared+6380];
	fma.rn.f32 	%f3776, %f3775, %f3763, %f3774;
	ld.shared.f32 	%f3777, [_ZZ12main_kernel0E15PadInput_shared+6632];
	fma.rn.f32 	%f3778, %f3777, %f3760, %f3750;
	ld.shared.f32 	%f3779, [_ZZ12main_kernel0E15PadInput_shared+6636];
	fma.rn.f32 	%f3780, %f3779, %f3763, %f3778;
	ld.shared.f32 	%f3781, [_ZZ12main_kernel0E15PadInput_shared+6888];
	fma.rn.f32 	%f3782, %f3781, %f3760, %f3754;
	ld.shared.f32 	%f3783, [_ZZ12main_kernel0E15PadInput_shared+6892];
	fma.rn.f32 	%f3784, %f3783, %f3763, %f3782;
	ld.shared.f32 	%f3785, [_ZZ12main_kernel0E15PadInput_shared+7144];
	fma.rn.f32 	%f3786, %f3785, %f3760, %f3758;
	ld.shared.f32 	%f3787, [_ZZ12main_kernel0E15PadInput_shared+7148];
	fma.rn.f32 	%f3788, %f3787, %f3763, %f3786;
	ld.shared.f32 	%f3789, [_ZZ12main_kernel0E15PadInput_shared+5616];
	ld.shared.f32 	%f3790, [%r222+32256];
	fma.rn.f32 	%f3791, %f3789, %f3790, %f3764;
	ld.shared.f32 	%f3792, [_ZZ12main_kernel0E15PadInput_shared+5620];
	ld.shared.f32 	%f3793, [%r222+32384];
	fma.rn.f32 	%f3794, %f3792, %f3793, %f3791;
	ld.shared.f32 	%f3795, [_ZZ12main_kernel0E15PadInput_shared+5872];
	fma.rn.f32 	%f3796, %f3795, %f3790, %f3768;
	ld.shared.f32 	%f3797, [_ZZ12main_kernel0E15PadInput_shared+5876];
	fma.rn.f32 	%f3798, %f3797, %f3793, %f3796;
	ld.shared.f32 	%f3799, [_ZZ12main_kernel0E15PadInput_shared+6128];
	fma.rn.f32 	%f3800, %f3799, %f3790, %f3772;
	ld.shared.f32 	%f3801, [_ZZ12main_kernel0E15PadInput_shared+6132];
	fma.rn.f32 	%f3802, %f3801, %f3793, %f3800;
	ld.shared.f32 	%f3803, [_ZZ12main_kernel0E15PadInput_shared+6384];
	fma.rn.f32 	%f3804, %f3803, %f3790, %f3776;
	ld.shared.f32 	%f3805, [_ZZ12main_kernel0E15PadInput_shared+6388];
	fma.rn.f32 	%f3806, %f3805, %f3793, %f3804;
	ld.shared.f32 	%f3807, [_ZZ12main_kernel0E15PadInput_shared+6640];
	fma.rn.f32 	%f3808, %f3807, %f3790, %f3780;
	ld.shared.f32 	%f3809, [_ZZ12main_kernel0E15PadInput_shared+6644];
	fma.rn.f32 	%f3810, %f3809, %f3793, %f3808;
	ld.shared.f32 	%f3811, [_ZZ12main_kernel0E15PadInput_shared+6896];
	fma.rn.f32 	%f3812, %f3811, %f3790, %f3784;
	ld.shared.f32 	%f3813, [_ZZ12main_kernel0E15PadInput_shared+6900];
	fma.rn.f32 	%f3814, %f3813, %f3793, %f3812;
	ld.shared.f32 	%f3815, [_ZZ12main_kernel0E15PadInput_shared+7152];
	fma.rn.f32 	%f3816, %f3815, %f3790, %f3788;
	ld.shared.f32 	%f3817, [_ZZ12main_kernel0E15PadInput_shared+7156];
	fma.rn.f32 	%f3818, %f3817, %f3793, %f3816;
	ld.shared.f32 	%f3819, [_ZZ12main_kernel0E15PadInput_shared+5624];
	ld.shared.f32 	%f3820, [%r222+32512];
	fma.rn.f32 	%f3821, %f3819, %f3820, %f3794;
	ld.shared.f32 	%f3822, [_ZZ12main_kernel0E15PadInput_shared+5628];
	ld.shared.f32 	%f3823, [%r222+32640];
	fma.rn.f32 	%f3824, %f3822, %f3823, %f3821;
	ld.shared.f32 	%f3825, [_ZZ12main_kernel0E15PadInput_shared+5880];
	fma.rn.f32 	%f3826, %f3825, %f3820, %f3798;
	ld.shared.f32 	%f3827, [_ZZ12main_kernel0E15PadInput_shared+5884];
	fma.rn.f32 	%f3828, %f3827, %f3823, %f3826;
	ld.shared.f32 	%f3829, [_ZZ12main_kernel0E15PadInput_shared+6136];
	fma.rn.f32 	%f3830, %f3829, %f3820, %f3802;
	ld.shared.f32 	%f3831, [_ZZ12main_kernel0E15PadInput_shared+6140];
	fma.rn.f32 	%f3832, %f3831, %f3823, %f3830;
	ld.shared.f32 	%f3833, [_ZZ12main_kernel0E15PadInput_shared+6392];
	fma.rn.f32 	%f3834, %f3833, %f3820, %f3806;
	ld.shared.f32 	%f3835, [_ZZ12main_kernel0E15PadInput_shared+6396];
	fma.rn.f32 	%f3836, %f3835, %f3823, %f3834;
	ld.shared.f32 	%f3837, [_ZZ12main_kernel0E15PadInput_shared+6648];
	fma.rn.f32 	%f3838, %f3837, %f3820, %f3810;
	ld.shared.f32 	%f3839, [_ZZ12main_kernel0E15PadInput_shared+6652];
	fma.rn.f32 	%f3840, %f3839, %f3823, %f3838;
	ld.shared.f32 	%f3841, [_ZZ12main_kernel0E15PadInput_shared+6904];
	fma.rn.f32 	%f3842, %f3841, %f3820, %f3814;
	ld.shared.f32 	%f3843, [_ZZ12main_kernel0E15PadInput_shared+6908];
	fma.rn.f32 	%f3844, %f3843, %f3823, %f3842;
	ld.shared.f32 	%f3845, [_ZZ12main_kernel0E15PadInput_shared+7160];
	fma.rn.f32 	%f3846, %f3845, %f3820, %f3818;
	ld.shared.f32 	%f3847, [_ZZ12main_kernel0E15PadInput_shared+7164];
	fma.rn.f32 	%f3848, %f3847, %f3823, %f3846;
	add.s32 	%r223, %r3, %r1;
	mad.lo.s32 	%r224, %r2, 3584, %r223;
	mul.wide.u32 	%rd207, %r224, 4;
	add.s64 	%rd208, %rd206, %rd207;
	st.global.f32 	[%rd208], %f3824;
	st.global.f32 	[%rd208+2048], %f3828;
	st.global.f32 	[%rd208+4096], %f3832;
	st.global.f32 	[%rd208+6144], %f3836;
	st.global.f32 	[%rd208+8192], %f3840;
	st.global.f32 	[%rd208+10240], %f3844;
	st.global.f32 	[%rd208+12288], %f3848;
	ret;

}


// ===== COMPILED SASS (sm_100) =====

	.target	sm_100

	.elftype	@"ET_EXEC"


//--------------------- .note.nv.tkinfo           --------------------------
	.section	.note.nv.tkinfo,"",@"SHT_NOTE"
	.sectionflags	@"SHF_NOTE_NV_TKINFO"
	.tkinfo
        /*0018*/ 	.word	0x00000002
        /*0030*/ 	.string	""
        /*0030*/ 	.string	"ptxas"
        /*0030*/ 	.string	"Cuda compilation tools, release 13.0, V13.0.88"
        /*0030*/ 	.string	"Build cuda_13.0.r13.0/compiler.36424714_0"
        /*0030*/ 	.string	"-arch sm_100 -m 64 "



//--------------------- .note.nv.cuinfo           --------------------------
	.section	.note.nv.cuinfo,"",@"SHT_NOTE"
	.sectionflags	@"SHF_NOTE_NV_CUINFO"
        /*0018*/ 	.short	0x0002
        /*001a*/ 	.short	0x0064
        /*001c*/ 	.short	0x0082
	.zero		2


//--------------------- .nv.info                  --------------------------
	.section	.nv.info,"",@"SHT_CUDA_INFO"
	.align	4


	//----- nvinfo : EIATTR_REGCOUNT
	.align		4
        /*0000*/ 	.byte	0x04, 0x2f
        /*0002*/ 	.short	(.L_1 - .L_0)
	.align		4
.L_0:
        /*0004*/ 	.word	index@(main_kernel0)
        /*0008*/ 	.word	0x0000009a


	//----- nvinfo : EIATTR_FRAME_SIZE
	.align		4
.L_1:
        /*000c*/ 	.byte	0x04, 0x11
        /*000e*/ 	.short	(.L_3 - .L_2)
	.align		4
.L_2:
        /*0010*/ 	.word	index@(main_kernel0)
        /*0014*/ 	.word	0x00000000


	//----- nvinfo : EIATTR_MIN_STACK_SIZE
	.align		4
.L_3:
        /*0018*/ 	.byte	0x04, 0x12
        /*001a*/ 	.short	(.L_5 - .L_4)
	.align		4
.L_4:
        /*001c*/ 	.word	index@(main_kernel0)
        /*0020*/ 	.word	0x00000000
.L_5:


//--------------------- .nv.compat                --------------------------
	.section	.nv.compat,"",@"SHT_CUDA_COMPAT_INFO"
	.align	4
        /*0000*/ 	.byte	0x02, 0x09, 0x00, 0x00, 0x02, 0x02, 0x01, 0x00, 0x02, 0x05, 0x05, 0x00, 0x03, 0x07, 0x01, 0x01
        /*0010*/ 	.byte	0x02, 0x03, 0x00, 0x00, 0x02, 0x06, 0x01, 0x00, 0x04, 0x0b, 0x08, 0x00, 0x09, 0x00, 0x00, 0x00
        /*0020*/ 	.byte	0x00, 0x00, 0x00, 0x00


//--------------------- .nv.info.main_kernel0     --------------------------
	.section	.nv.info.main_kernel0,"",@"SHT_CUDA_INFO"
	.sectionflags	@""
	.align	4


	//----- nvinfo : EIATTR_CUDA_API_VERSION
	.align		4
        /*0000*/ 	.byte	0x04, 0x37
        /*0002*/ 	.short	(.L_7 - .L_6)
.L_6:
        /*0004*/ 	.word	0x00000082


	//----- nvinfo : EIATTR_KPARAM_INFO
	.align		4
.L_7:
        /*0008*/ 	.byte	0x04, 0x17
        /*000a*/ 	.short	(.L_9 - .L_8)
.L_8:
        /*000c*/ 	.word	0x00000000
        /*0010*/ 	.short	0x0002
        /*0012*/ 	.short	0x0010
        /*0014*/ 	.byte	0x00, 0xf5, 0x21, 0x00


	//----- nvinfo : EIATTR_KPARAM_INFO
	.align		4
.L_9:
        /*0018*/ 	.byte	0x04, 0x17
        /*001a*/ 	.short	(.L_11 - .L_10)
.L_10:
        /*001c*/ 	.word	0x00000000
        /*0020*/ 	.short	0x0001
        /*0022*/ 	.short	0x0008
        /*0024*/ 	.byte	0x00, 0xf5, 0x21, 0x00


	//----- nvinfo : EIATTR_KPARAM_INFO
	.align		4
.L_11:
        /*0028*/ 	.byte	0x04, 0x17
        /*002a*/ 	.short	(.L_13 - .L_12)
.L_12:
        /*002c*/ 	.word	0x00000000
        /*0030*/ 	.short	0x0000
        /*0032*/ 	.short	0x0000
        /*0034*/ 	.byte	0x00, 0xf5, 0x21, 0x00


	//----- nvinfo : EIATTR_SPARSE_MMA_MASK
	.align		4
.L_13:
        /*0038*/ 	.byte	0x03, 0x50
        /*003a*/ 	.short	0x0000


	//----- nvinfo : EIATTR_MAXREG_COUNT
	.align		4
        /*003c*/ 	.byte	0x03, 0x1b
        /*003e*/ 	.short	0x00ff


	//----- nvinfo : EIATTR_NUM_BARRIERS
	.align		4
        /*0040*/ 	.byte	0x02, 0x4c
        /*0042*/ 	.byte	0x01
	.zero		1


	//----- nvinfo : EIATTR_MERCURY_ISA_VERSION
	.align		4
        /*0044*/ 	.byte	0x03, 0x5f
        /*0046*/ 	.short	0x0101


	//----- nvinfo : EIATTR_VRC_CTA_INIT_COUNT
	.align		4
        /*0048*/ 	.byte	0x02, 0x4a
	.zero		1
	.zero		1


	//----- nvinfo : EIATTR_EXIT_INSTR_OFFSETS
	.align		4
        /*004c*/ 	.byte	0x04, 0x1c
        /*004e*/ 	.short	(.L_15 - .L_14)


	//   ....[0]....
.L_14:
        /*0050*/ 	.word	0x0000c190


	//----- nvinfo : EIATTR_MAX_THREADS
	.align		4
.L_15:
        /*0054*/ 	.byte	0x04, 0x05
        /*0056*/ 	.short	(.L_17 - .L_16)
.L_16:
        /*0058*/ 	.word	0x00000020
        /*005c*/ 	.word	0x00000001
        /*0060*/ 	.word	0x00000001


	//----- nvinfo : EIATTR_CBANK_PARAM_SIZE
	.align		4
.L_17:
        /*0064*/ 	.byte	0x03, 0x19
        /*0066*/ 	.short	0x0018


	//----- nvinfo : EIATTR_PARAM_CBANK
	.align		4
        /*0068*/ 	.byte	0x04, 0x0a
        /*006a*/ 	.short	(.L_19 - .L_18)
	.align		4
.L_18:
        /*006c*/ 	.word	index@(.nv.constant0.main_kernel0)
        /*0070*/ 	.short	0x0380
        /*0072*/ 	.short	0x0018


	//----- nvinfo : EIATTR_SW_WAR
	.align		4
.L_19:
        /*0074*/ 	.byte	0x04, 0x36
        /*0076*/ 	.short	(.L_21 - .L_20)
.L_20:
        /*0078*/ 	.word	0x00000008
.L_21:


//--------------------- .nv.callgraph             --------------------------
	.section	.nv.callgraph,"",@"SHT_CUDA_CALLGRAPH"
	.align	4
	.sectionentsize	8
	.align		4
        /*0000*/ 	.word	0x00000000
	.align		4
        /*0004*/ 	.word	0xffffffff
	.align		4
        /*0008*/ 	.word	0x00000000
	.align		4
        /*000c*/ 	.word	0xfffffffe
	.align		4
        /*0010*/ 	.word	0x00000000
	.align		4
        /*0014*/ 	.word	0xfffffffd
	.align		4
        /*0018*/ 	.word	0x00000000
	.align		4
        /*001c*/ 	.word	0xfffffffc


//--------------------- .text.main_kernel0        --------------------------
	.section	.text.main_kernel0,"ax",@progbits
	.align	128
        .global         main_kernel0
        .type           main_kernel0,@function
        .size           main_kernel0,(.L_x_2 - main_kernel0)
        .other          main_kernel0,@"STO_CUDA_ENTRY STV_DEFAULT"
main_kernel0:
.text.main_kernel0:
[----:B------:R-:W-:Y:S08]  /*0000*/  LDC R1, c[0x0][0x37c] ;  /* 0x0000df00ff017b82 */ /* 0x000ff00000000800 */
[----:B------:R-:W1:Y:S01]  /*0010*/  S2UR UR6, SR_CgaCtaId ;  /* 0x00000000000679c3 */ /* 0x000e620000008800 */
[----:B------:R-:W2:Y:S01]  /*0020*/  S2R R10, SR_TID.X ;  /* 0x00000000000a7919 */ /* 0x000ea20000002100 */
[----:B------:R-:W-:Y:S01]  /*0030*/  UMOV UR4, 0x400 ;  /* 0x0000040000047882 */ /* 0x000fe20000000000 */
[----:B------:R-:W3:Y:S05]  /*0040*/  S2R R30, SR_CTAID.X ;  /* 0x00000000001e7919 */ /* 0x000eea0000002500 */
[----:B------:R-:W4:Y:S08]  /*0050*/  S2UR UR7, SR_SWINHI ;  /* 0x00000000000779c3 */ /* 0x000f300000002f00 */
[----:B------:R-:W5:Y:S01]  /*0060*/  LDC.64 R28, c[0x0][0x380] ;  /* 0x0000e000ff1c7b82 */ /* 0x000f620000000a00 */
[----:B-1----:R-:W-:-:S02]  /*0070*/  ULEA UR8, UR6, UR4, 0x18 ;  /* 0x0000000406087291 */ /* 0x002fc4000f8ec0ff */
[----:B------:R-:W-:-:S04]  /*0080*/  UIADD3 UR4, UPT, UPT, UR4, 0x1c00, URZ ;  /* 0x00001c0004047890 */ /* 0x000fc8000fffe0ff */
[----:B------:R-:W-:Y:S01]  /*0090*/  ULEA UR6, UR6, UR4, 0x18 ;  /* 0x0000000406067291 */ /* 0x000fe2000f8ec0ff */
[----:B------:R-:W-:Y:S01]  /*00a0*/  UMOV UR10, UR8 ;  /* 0x00000008000a7c82 */ /* 0x000fe20008000000 */
[----:B----4-:R-:W-:Y:S01]  /*00b0*/  UMOV UR11, UR7 ;  /* 0x00000007000b7c82 */ /* 0x010fe20008000000 */
[----:B--2---:R-:W-:Y:S02]  /*00c0*/  SHF.L.U32 R7, R10, 0x1, RZ ;  /* 0x000000010a077819 */ /* 0x004fe400000006ff */
[----:B------:R-:W-:Y:S02]  /*00d0*/  MOV R2, UR10 ;  /* 0x0000000a00027c02 */ /* 0x000fe40008000f00 */
[----:B------:R-:W-:Y:S01]  /*00e0*/  MOV R3, UR11 ;  /* 0x0000000b00037c02 */ /* 0x000fe20008000f00 */
[----:B------:R-:W-:Y:S01]  /*00f0*/  UMOV UR4, UR6 ;  /* 0x0000000600047c82 */ /* 0x000fe20008000000 */
[----:B------:R-:W-:Y:S01]  /*0100*/  UMOV UR5, UR7 ;  /* 0x0000000700057c82 */ /* 0x000fe20008000000 */
[----:B---3--:R-:W-:Y:S01]  /*0110*/  SHF.R.U32.HI R11, RZ, 0x4, R30 ;  /* 0x00000004ff0b7819 */ /* 0x008fe2000001161e */
[----:B------:R-:W-:-:S04]  /*0120*/  IMAD.WIDE.U32 R2, R7, 0x4, R2 ;  /* 0x0000000407027825 */ /* 0x000fc800078e0002 */
[----:B------:R-:W-:Y:S01]  /*0130*/  IMAD R0, R11, 0x3800, RZ ;  /* 0x000038000b007824 */ /* 0x000fe200078e02ff */
[C---:B------:R-:W-:Y:S02]  /*0140*/  IADD3 R4, P0, PT, R2.reuse, 0x100, RZ ;  /* 0x0000010002047810 */ /* 0x040fe40007f1e0ff */
[----:B------:R-:W-:Y:S02]  /*0150*/  IADD3 R6, P1, PT, R2, 0x200, RZ ;  /* 0x0000020002067810 */ /* 0x000fe40007f3e0ff */
[----:B------:R-:W-:Y:S02]  /*0160*/  IADD3.X R5, PT, PT, RZ, R3, RZ, P0, !PT ;  /* 0x00000003ff057210 */ /* 0x000fe400007fe4ff */
[----:B------:R-:W-:Y:S02]  /*0170*/  LOP3.LUT R31, R0, R7, RZ, 0xfc, !PT ;  /* 0x00000007001f7212 */ /* 0x000fe400078efcff */
[----:B------:R-:W-:Y:S02]  /*0180*/  IADD3 R8, P0, PT, R2, 0x300, RZ ;  /* 0x0000030002087810 */ /* 0x000fe40007f1e0ff */
[----:B------:R-:W-:-:S02]  /*0190*/  IADD3.X R7, PT, PT, RZ, R3, RZ, P1, !PT ;  /* 0x00000003ff077210 */ /* 0x000fc40000ffe4ff */
[----:B------:R-:W-:Y:S02]  /*01a0*/  MOV R35, R4 ;  /* 0x0000000400237202 */ /* 0x000fe40000000f00 */
[C---:B------:R-:W-:Y:S02]  /*01b0*/  IADD3 R4, P1, PT, R2.reuse, 0x400, RZ ;  /* 0x0000040002047810 */ /* 0x040fe40007f3e0ff */
[----:B------:R-:W-:Y:S02]  /*01c0*/  IADD3.X R9, PT, PT, RZ, R3, RZ, P0, !PT ;  /* 0x00000003ff097210 */ /* 0x000fe400007fe4ff */
[----:B------:R-:W-:Y:S02]  /*01d0*/  MOV R37, R6 ;  /* 0x0000000600257202 */ /* 0x000fe40000000f00 */
        /* <DEDUP_REMOVED lines=20> */
[C---:B------:R-:W-:Y:S02]  /*0320*/  IADD3 R12, P2, PT, R2.reuse, 0xb00, RZ ;  /* 0x00000b00020c7810 */ /* 0x040fe40007f5e0ff */
[----:B------:R-:W-:Y:S02]  /*0330*/  IADD3.X R7, PT, PT, RZ, R3, RZ, P0, !PT ;  /* 0x00000003ff077210 */ /* 0x000fe400007fe4ff */
[----:B------:R-:W-:Y:S02]  /*0340*/  MOV R81, R4 ;  /* 0x0000000400517202 */ /* 0x000fe40000000f00 */
[----:B------:R-:W-:Y:S02]  /*0350*/  IADD3.X R13, PT, PT, RZ, R3, RZ, P2, !PT ;  /* 0x00000003ff0d7210 */ /* 0x000fe400017fe4ff */
[----:B------:R-:W-:Y:S02]  /*0360*/  IADD3 R4, P0, PT, R2, 0xd00, RZ ;  /* 0x00000d0002047810 */ /* 0x000fe40007f1e0ff */
[----:B------:R-:W-:-:S02]  /*0370*/  MOV R83, R12 ;  /* 0x0000000c00537202 */ /* 0x000fc40000000f00 */
[----:B------:R-:W-:Y:S02]  /*0380*/  MOV R85, R6 ;  /* 0x0000000600557202 */ /* 0x000fe40000000f00 */
[-C--:B------:R-:W-:Y:S02]  /*0390*/  IADD3.X R5, PT, PT, RZ, R3.reuse, RZ, P0, !PT ;  /* 0x00000003ff057210 */ /* 0x080fe400007fe4ff */
[C---:B------:R-:W-:Y:S02]  /*03a0*/  IADD3 R6, P1, PT, R2.reuse, 0xe00, RZ ;  /* 0x00000e0002067810 */ /* 0x040fe40007f3e0ff */
[----:B------:R-:W-:Y:S02]  /*03b0*/  IADD3 R12, P0, PT, R2, 0xf00, RZ ;  /* 0x00000f00020c7810 */ /* 0x000fe40007f1e0ff */
[----:B------:R-:W-:Y:S02]  /*03c0*/  IADD3.X R7, PT, PT, RZ, R3, RZ, P1, !PT ;  /* 0x00000003ff077210 */ /* 0x000fe40000ffe4ff */
[----:B------:R-:W-:-:S02]  /*03d0*/  MOV R87, R4 ;  /* 0x0000000400577202 */ /* 0x000fc40000000f00 */
[----:B------:R-:W-:Y:S02]  /*03e0*/  IADD3.X R13, PT, PT, RZ, R3, RZ, P0, !PT ;  /* 0x00000003ff0d7210 */ /* 0x000fe400007fe4ff */
[----:B------:R-:W-:Y:S02]  /*03f0*/  IADD3 R4, P0, PT, R2, 0x1100, RZ ;  /* 0x0000110002047810 */ /* 0x000fe40007f1e0ff */
[----:B------:R-:W-:Y:S02]  /*0400*/  MOV R15, R6 ;  /* 0x00000006000f7202 */ /* 0x000fe40000000f00 */
[----:B------:R-:W-:Y:S02]  /*0410*/  IADD3.X R5, PT, PT, RZ, R3, RZ, P0, !PT ;  /* 0x00000003ff057210 */ /* 0x000fe400007fe4ff */
[----:B------:R-:W-:Y:S02]  /*0420*/  SHF.L.U32 R0, R10, 0x2, RZ ;  /* 0x000000020a007819 */ /* 0x000fe400000006ff */
[----:B------:R-:W-:-:S02]  /*0430*/  MOV R6, UR4 ;  /* 0x0000000400067c02 */ /* 0x000fc40008000f00 */
[----:B------:R-:W-:Y:S01]  /*0440*/  MOV R7, UR5 ;  /* 0x0000000500077c02 */ /* 0x000fe20008000f00 */
[----:B------:R-:W1:Y:S01]  /*0450*/  LDCU.64 UR4, c[0x0][0x358] ;  /* 0x00006b00ff0477ac */ /* 0x000e620008000a00 */
[----:B------:R-:W-:Y:S02]  /*0460*/  MOV R79, R8 ;  /* 0x00000008004f7202 */ /* 0x000fe40000000f00 */
[C---:B------:R-:W-:Y:S02]  /*0470*/  IADD3 R16, P2, PT, R2.reuse, 0x1000, RZ ;  /* 0x0000100002107810 */ /* 0x040fe40007f5e0ff */
[C---:B------:R-:W-:Y:S02]  /*0480*/  IADD3 R18, P1, PT, R2.reuse, 0x1200, RZ ;  /* 0x0000120002127810 */ /* 0x040fe40007f3e0ff */
[----:B------:R-:W-:Y:S02]  /*0490*/  IADD3 R8, P0, PT, R2, 0x1300, RZ ;  /* 0x0000130002087810 */ /* 0x000fe40007f1e0ff */
[----:B------:R-:W-:Y:S01]  /*04a0*/  MOV R14, R4 ;  /* 0x00000004000e7202 */ /* 0x000fe20000000f00 */
[----:B------:R-:W-:Y:S01]  /*04b0*/  IMAD.WIDE.U32 R4, R0, 0x4, R6 ;  /* 0x0000000400047825 */ /* 0x000fe200078e0006 */
[----:B------:R-:W-:-:S02]  /*04c0*/  IADD3.X R17, PT, PT, RZ, R3, RZ, P2, !PT ;  /* 0x00000003ff117210 */ /* 0x000fc400017fe4ff */
[-C--:B------:R-:W-:Y:S02]  /*04d0*/  IADD3.X R19, PT, PT, RZ, R3.reuse, RZ, P1, !PT ;  /* 0x00000003ff137210 */ /* 0x080fe40000ffe4ff */
[----:B------:R-:W-:Y:S02]  /*04e0*/  IADD3 R22, P1, PT, R2, 0x1400, RZ ;  /* 0x0000140002167810 */ /* 0x000fe40007f3e0ff */
[----:B------:R-:W-:Y:S02]  /*04f0*/  IADD3.X R9, PT, PT, RZ, R3, RZ, P0, !PT ;  /* 0x00000003ff097210 */ /* 0x000fe400007fe4ff */
[----:B------:R-:W-:Y:S02]  /*0500*/  MOV R16, R16 ;  /* 0x0000001000107202 */ /* 0x000fe40000000f00 */
[----:B------:R-:W-:Y:S02]  /*0510*/  IADD3 R6, P0, PT, R4, 0x200, RZ ;  /* 0x0000020004067810 */ /* 0x000fe40007f1e0ff */
[----:B------:R-:W-:-:S02]  /*0520*/  IADD3.X R23, PT, PT, RZ, R3, RZ, P1, !PT ;  /* 0x00000003ff177210 */ /* 0x000fc40000ffe4ff */
[----:B------:R-:W-:Y:S02]  /*0530*/  MOV R17, R8 ;  /* 0x0000000800117202 */ /* 0x000fe40000000f00 */
[C---:B------:R-:W-:Y:S02]  /*0540*/  IADD3 R8, P1, PT, R4.reuse, 0x400, RZ ;  /* 0x0000040004087810 */ /* 0x040fe40007f3e0ff */
[----:B------:R-:W-:Y:S02]  /*0550*/  MOV R18, R18 ;  /* 0x0000001200127202 */ /* 0x000fe40000000f00 */
[----:B------:R-:W-:Y:S02]  /*0560*/  IADD3.X R7, PT, PT, RZ, R5, RZ, P0, !PT ;  /* 0x00000005ff077210 */ /* 0x000fe400007fe4ff */
[----:B------:R-:W-:Y:S02]  /*0570*/  MOV R19, R22 ;  /* 0x0000001600137202 */ /* 0x000fe40000000f00 */
[----:B------:R-:W-:-:S02]  /*0580*/  IADD3 R22, P0, PT, R4, 0x600, RZ ;  /* 0x0000060004167810 */ /* 0x000fc40007f1e0ff */
[----:B------:R-:W-:Y:S02]  /*0590*/  IADD3.X R9, PT, PT, RZ, R5, RZ, P1, !PT ;  /* 0x00000005ff097210 */ /* 0x000fe40000ffe4ff */
[----:B------:R-:W-:Y:S02]  /*05a0*/  MOV R49, R6 ;  /* 0x0000000600317202 */ /* 0x000fe40000000f00 */
[C---:B------:R-:W-:Y:S02]  /*05b0*/  IADD3 R6, P1, PT, R4.reuse, 0x800, RZ ;  /* 0x0000080004067810 */ /* 0x040fe40007f3e0ff */
        /* <DEDUP_REMOVED lines=113> */
[----:B------:R-:W-:Y:S02]  /*0cd0*/  IADD3 R22, P1, PT, R4, 0x5400, RZ ;  /* 0x0000540004167810 */ /* 0x000fe40007f3e0ff */
[-C--:B------:R-:W-:Y:S02]  /*0ce0*/  IADD3.X R9, PT, PT, RZ, R5.reuse, RZ, P0, !PT ;  /* 0x00000005ff097210 */ /* 0x080fe400007fe4ff */
[----:B------:R-:W-:Y:S02]  /*0cf0*/  IADD3.X R23, PT, PT, RZ, R5, RZ, P1, !PT ;  /* 0x00000005ff177210 */ /* 0x000fe40000ffe4ff */
[----:B------:R-:W-:-:S02]  /*0d00*/  MOV R139, R8 ;  /* 0x00000008008b7202 */ /* 0x000fc40000000f00 */
[C---:B------:R-:W-:Y:S02]  /*0d10*/  IADD3 R8, P1, PT, R4.reuse, 0x5800, RZ ;  /* 0x0000580004087810 */ /* 0x040fe40007f3e0ff */
[----:B------:R-:W-:Y:S02]  /*0d20*/  MOV R137, R6 ;  /* 0x0000000600897202 */ /* 0x000fe40000000f00 */
[----:B------:R-:W-:Y:S02]  /*0d30*/  IADD3.X R9, PT, PT, RZ, R5, RZ, P1, !PT ;  /* 0x00000005ff097210 */ /* 0x000fe40000ffe4ff */
[----:B------:R-:W-:Y:S02]  /*0d40*/  IADD3 R6, P0, PT, R4, 0x5600, RZ ;  /* 0x0000560004067810 */ /* 0x000fe40007f1e0ff */
[----:B------:R-:W-:Y:S02]  /*0d50*/  MOV R145, R8 ;  /* 0x0000000800917202 */ /* 0x000fe40000000f00 */
[----:B------:R-:W2:Y:S01]  /*0d60*/  LDC.64 R8, c[0x0][0x388] ;  /* 0x0000e200ff087b82 */ /* 0x000ea20000000a00 */
[----:B------:R-:W-:-:S02]  /*0d70*/  MOV R141, R22 ;  /* 0x00000016008d7202 */ /* 0x000fc40000000f00 */
[----:B------:R-:W-:Y:S02]  /*0d80*/  IADD3.X R7, PT, PT, RZ, R5, RZ, P0, !PT ;  /* 0x00000005ff077210 */ /* 0x000fe400007fe4ff */
[C---:B------:R-:W-:Y:S02]  /*0d90*/  IADD3 R22, P0, PT, R4.reuse, 0x5a00, RZ ;  /* 0x00005a0004167810 */ /* 0x040fe40007f1e0ff */
[----:B------:R-:W-:Y:S02]  /*0da0*/  MOV R12, R12 ;  /* 0x0000000c000c7202 */ /* 0x000fe40000000f00 */
[----:B------:R-:W-:Y:S02]  /*0db0*/  IADD3 R24, P2, PT, R4, 0x5c00, RZ ;  /* 0x00005c0004187810 */ /* 0x000fe40007f5e0ff */
[----:B------:R-:W-:Y:S02]  /*0dc0*/  SHF.L.U32 R13, R30, 0x5, RZ ;  /* 0x000000051e0d7819 */ /* 0x000fe400000006ff */
[----:B------:R-:W-:Y:S01]  /*0dd0*/  MOV R143, R6 ;  /* 0x00000006008f7202 */ /* 0x000fe20000000f00 */
[----:B-----5:R-:W-:Y:S01]  /*0de0*/  IMAD.WIDE.U32 R6, R31, 0x4, R28 ;  /* 0x000000041f067825 */ /* 0x020fe200078e001c */
[----:B------:R-:W-:-:S02]  /*0df0*/  IADD3.X R23, PT, PT, RZ, R5, RZ, P0, !PT ;  /* 0x00000005ff177210 */ /* 0x000fc400007fe4ff */
[----:B------:R-:W-:Y:S02]  /*0e00*/  IADD3 R26, P0, PT, R4, 0x5e00, RZ ;  /* 0x00005e00041a7810 */ /* 0x000fe40007f1e0ff */
[----:B------:R-:W-:Y:S02]  /*0e10*/  IADD3.X R25, PT, PT, RZ, R5, RZ, P2, !PT ;  /* 0x00000005ff197210 */ /* 0x000fe400017fe4ff */
[----:B------:R-:W-:Y:S02]  /*0e20*/  SHF.L.U32 R28, R10, 0x6, RZ ;  /* 0x000000060a1c7819 */ /* 0x000fe400000006ff */
[----:B------:R-:W-:Y:S02]  /*0e30*/  LOP3.LUT R13, R13, 0x1e0, RZ, 0xc0, !PT ;  /* 0x000001e00d0d7812 */ /* 0x000fe400078ec0ff */
[----:B------:R-:W-:Y:S02]  /*0e40*/  MOV R147, R22 ;  /* 0x0000001600937202 */ /* 0x000fe40000000f00 */
[----:B------:R-:W-:-:S02]  /*0e50*/  IADD3.X R27, PT, PT, RZ, R5, RZ, P0, !PT ;  /* 0x00000005ff1b7210 */ /* 0x000fc400007fe4ff */
[C---:B------:R-:W-:Y:S02]  /*0e60*/  IADD3 R22, P0, PT, R6.reuse, 0x2000, RZ ;  /* 0x0000200006167810 */ /* 0x040fe40007f1e0ff */
[----:B------:R-:W-:Y:S02]  /*0e70*/  MOV R149, R24 ;  /* 0x0000001800957202 */ /* 0x000fe40000000f00 */
[----:B------:R-:W-:Y:S02]  /*0e80*/  LOP3.LUT R29, R13, 0x600, R28, 0xf8, !PT ;  /* 0x000006000d1d7812 */ /* 0x000fe400078ef81c */
[----:B------:R-:W-:Y:S02]  /*0e90*/  IADD3 R24, P1, PT, R6, 0x4000, RZ ;  /* 0x0000400006187810 */ /* 0x000fe40007f3e0ff */
[----:B------:R-:W-:Y:S02]  /*0ea0*/  MOV R151, R26 ;  /* 0x0000001a00977202 */ /* 0x000fe40000000f00 */
[----:B------:R-:W-:-:S02]  /*0eb0*/  IADD3.X R23, PT, PT, RZ, R7, RZ, P0, !PT ;  /* 0x00000007ff177210 */ /* 0x000fc400007fe4ff */
[C---:B------:R-:W-:Y:S02]  /*0ec0*/  IADD3 R26, P0, PT, R6.reuse, 0x6000, RZ ;  /* 0x00006000061a7810 */ /* 0x040fe40007f1e0ff */
[----:B------:R-:W-:Y:S02]  /*0ed0*/  LOP3.LUT R33, R29, 0x1c, R0, 0xf8, !PT ;  /* 0x0000001c1d217812 */ /* 0x000fe400078ef800 */
[----:B------:R-:W-:Y:S02]  /*0ee0*/  IADD3.X R25, PT, PT, RZ, R7, RZ, P1, !PT ;  /* 0x00000007ff197210 */ /* 0x000fe40000ffe4ff */
[----:B------:R-:W-:Y:S01]  /*0ef0*/  IADD3 R28, P1, PT, R6, 0x8000, RZ ;  /* 0x00008000061c7810 */ /* 0x000fe20007f3e0ff */
[----:B--2---:R-:W-:Y:S01]  /*0f00*/  IMAD.WIDE.U32 R8, R33, 0x4, R8 ;  /* 0x0000000421087825 */ /* 0x004fe200078e0008 */
[----:B------:R-:W-:Y:S02]  /*0f10*/  MOV R31, R2 ;  /* 0x00000002001f7202 */ /* 0x000fe40000000f00 */
[----:B------:R-:W-:-:S02]  /*0f20*/  IADD3.X R27, PT, PT, RZ, R7, RZ, P0, !PT ;  /* 0x00000007ff1b7210 */ /* 0x000fc400007fe4ff */
[C---:B------:R-:W-:Y:S01]  /*0f30*/  IADD3 R30, P0, PT, R6.reuse, 0xa000, RZ ;  /* 0x0000a000061e7810 */ /* 0x040fe20007f1e0ff */
[----:B------:R-:W-:Y:S01]  /*0f40*/  @!PT LDS RZ, [RZ] ;  /* 0x00000000fffff984 */ /* 0x000fe20000000800 */
[----:B------:R-:W-:Y:S01]  /*0f50*/  @!PT LDS RZ, [RZ] ;  /* 0x00000000fffff984 */ /* 0x000fe20000000800 */
[----:B------:R-:W-:Y:S01]  /*0f60*/  @!PT LDS RZ, [RZ] ;  /* 0x00000000fffff984 */ /* 0x000fe20000000800 */
[----:B-1----:R1:W-:Y:S01]  /*0f70*/  LDGSTS.E.64 [R31], desc[UR4][R6.64] ;  /* 0x00000000061f7fae */ /* 0x0023e2000b9a1404 */
[----:B------:R-:W-:Y:S02]  /*0f80*/  IADD3.X R29, PT, PT, RZ, R7, RZ, P1, !PT ;  /* 0x00000007ff1d7210 */ /* 0x000fe40000ffe4ff */
[----:B------:R-:W-:Y:S01]  /*0f90*/  IADD3 R32, P1, PT, R6, 0xc000, RZ ;  /* 0x0000c00006207810 */ /* 0x000fe20007f3e0ff */
[----:B------:R2:W-:Y:S01]  /*0fa0*/  LDGSTS.E.64 [R35], desc[UR4][R22.64] ;  /* 0x0000000016237fae */ /* 0x0005e2000b9a1404 */
[----:B------:R-:W-:Y:S02]  /*0fb0*/  MOV R47, R4 ;  /* 0x00000004002f7202 */ /* 0x000fe40000000f00 */
[----:B------:R-:W-:Y:S01]  /*0fc0*/  IADD3.X R33, PT, PT, RZ, R7, RZ, P1, !PT ;  /* 0x00000007ff217210 */ /* 0x000fe20000ffe4ff */
[----:B------:R3:W-:Y:S01]  /*0fd0*/  LDGSTS.E.64 [R37], desc[UR4][R24.64] ;  /* 0x0000000018257fae */ /* 0x0007e2000b9a1404 */
[----:B------:R-:W-:-:S02]  /*0fe0*/  IADD3 R36, P1, PT, R8, 0x4000, RZ ;  /* 0x0000400008247810 */ /* 0x000fc40007f3e0ff */
[----:B-1----:R-:W-:Y:S01]  /*0ff0*/  IADD3.X R31, PT, PT, RZ, R7, RZ, P0, !PT ;  /* 0x00000007ff1f7210 */ /* 0x002fe200007fe4ff */
[----:B------:R1:W-:Y:S01]  /*1000*/  LDGSTS.E.64 [R39], desc[UR4][R26.64] ;  /* 0x000000001a277fae */ /* 0x0003e2000b9a1404 */
[----:B------:R-:W-:-:S03]  /*1010*/  IADD3 R34, P0, PT, R8, 0x2000, RZ ;  /* 0x0000200008227810 */ /* 0x000fc60007f1e0ff */
[----:B------:R4:W-:Y:S01]  /*1020*/  LDGSTS.E.64 [R41], desc[UR4][R28.64] ;  /* 0x000000001c297fae */ /* 0x0009e2000b9a1404 */
[-C--:B--2---:R-:W-:Y:S02]  /*1030*/  IADD3.X R35, PT, PT, RZ, R9.reuse, RZ, P0, !PT ;  /* 0x00000009ff237210 */ /* 0x084fe400007fe4ff */
[C---:B------:R-:W-:Y:S01]  /*1040*/  IADD3 R38, P0, PT, R8.reuse, 0x6000, RZ ;  /* 0x0000600008267810 */ /* 0x040fe20007f1e0ff */
[----:B------:R2:W-:Y:S01]  /*1050*/  LDGSTS.E.64 [R43], desc[UR4][R30.64] ;  /* 0x000000001e2b7fae */ /* 0x0005e2000b9a1404 */
[-C--:B---3--:R-:W-:Y:S02]  /*1060*/  IADD3.X R37, PT, PT, RZ, R9.reuse, RZ, P1, !PT ;  /* 0x00000009ff257210 */ /* 0x088fe40000ffe4ff */
[C---:B------:R-:W-:Y:S01]  /*1070*/  IADD3 R40, P1, PT, R8.reuse, 0x8000, RZ ;  /* 0x0000800008287810 */ /* 0x040fe20007f3e0ff */
[----:B------:R3:W-:Y:S01]  /*1080*/  LDGSTS.E.64 [R45], desc[UR4][R32.64] ;  /* 0x00000000202d7fae */ /* 0x0007e2000b9a1404 */
[-C--:B-1----:R-:W-:Y:S02]  /*1090*/  IADD3.X R39, PT, PT, RZ, R9.reuse, RZ, P0, !PT ;  /* 0x00000009ff277210 */ /* 0x082fe400007fe4ff */
[----:B------:R-:W-:Y:S01]  /*10a0*/  IADD3 R42, P0, PT, R8, 0xa000, RZ ;  /* 0x0000a000082a7810 */ /* 0x000fe20007f1e0ff */
[----:B------:R1:W-:Y:S01]  /*10b0*/  LDGSTS.E.BYPASS.128 [R47], desc[UR4][R8.64] ;  /* 0x00000000082f7fae */ /* 0x0003e2000b981804 */
[----:B----4-:R-:W-:-:S02]  /*10c0*/  IADD3.X R41, PT, PT, RZ, R9, RZ, P1, !PT ;  /* 0x00000009ff297210 */ /* 0x010fc40000ffe4ff */
[C---:B------:R-:W-:Y:S01]  /*10d0*/  IADD3 R44, P1, PT, R8.reuse, 0xc000, RZ ;  /* 0x0000c000082c7810 */ /* 0x040fe20007f3e0ff */
[----:B------:R4:W-:Y:S01]  /*10e0*/  LDGSTS.E.BYPASS.128 [R49], desc[UR4][R34.64] ;  /* 0x0000000022317fae */ /* 0x0009e2000b981804 */
[-C--:B--2---:R-:W-:Y:S02]  /*10f0*/  IADD3.X R43, PT, PT, RZ, R9.reuse, RZ, P0, !PT ;  /* 0x00000009ff2b7210 */ /* 0x084fe400007fe4ff */
[C---:B------:R-:W-:Y:S01]  /*1100*/  IADD3 R46, P0, PT, R8.reuse, 0xe000, RZ ;  /* 0x0000e000082e7810 */ /* 0x040fe20007f1e0ff */
[----:B------:R2:W-:Y:S01]  /*1110*/  LDGSTS.E.BYPASS.128 [R51], desc[UR4][R36.64] ;  /* 0x0000000024337fae */ /* 0x0005e2000b981804 */
[-C--:B---3--:R-:W-:Y:S02]  /*1120*/  IADD3.X R45, PT, PT, RZ, R9.reuse, RZ, P1, !PT ;  /* 0x00000009ff2d7210 */ /* 0x088fe40000ffe4ff */
[----:B-1----:R-:W-:Y:S01]  /*1130*/  IADD3.X R47, PT, PT, RZ, R9, RZ, P0, !PT ;  /* 0x00000009ff2f7210 */ /* 0x002fe200007fe4ff */
[----:B------:R1:W-:Y:S01]  /*1140*/  LDGSTS.E.BYPASS.128 [R53], desc[UR4][R38.64] ;  /* 0x0000000026357fae */ /* 0x0003e2000b981804 */
[----:B----4-:R-:W-:-:S03]  /*1150*/  IADD3 R34, P1, PT, R8, 0x10000, RZ ;  /* 0x0001000008227810 */ /* 0x010fc60007f3e0ff */
[----:B------:R3:W-:Y:S01]  /*1160*/  LDGSTS.E.BYPASS.128 [R55], desc[UR4][R40.64] ;  /* 0x0000000028377fae */ /* 0x0007e2000b981804 */
[----:B------:R-:W-:Y:S02]  /*1170*/  MOV R49, RZ ;  /* 0x000000ff00317202 */ /* 0x000fe40000000f00 */
[C---:B--2---:R-:W-:Y:S01]  /*1180*/  IADD3 R36, P0, PT, R8.reuse, 0x12000, RZ ;  /* 0x0001200008247810 */ /* 0x044fe20007f1e0ff */
[----:B------:R2:W-:Y:S01]  /*1190*/  LDGSTS.E.BYPASS.128 [R57], desc[UR4][R42.64] ;  /* 0x000000002a397fae */ /* 0x0005e2000b981804 */
[-C--:B------:R-:W-:Y:S01]  /*11a0*/  IADD3.X R35, PT, PT, RZ, R9.reuse, RZ, P1, !PT ;  /* 0x00000009ff237210 */ /* 0x080fe20000ffe4ff */
[----:B------:R-:W-:Y:S01]  /*11b0*/  HFMA2 R51, -RZ, RZ, 0, 0 ;  /* 0x00000000ff337431 */ /* 0x000fe200000001ff */
[-C--:B------:R-:W-:Y:S01]  /*11c0*/  IADD3.X R37, PT, PT, RZ, R9.reuse, RZ, P0, !PT ;  /* 0x00000009ff257210 */ /* 0x080fe200007fe4ff */
[----:B------:R4:W-:Y:S01]  /*11d0*/  LDGSTS.E.BYPASS.128 [R59], desc[UR4][R44.64] ;  /* 0x000000002c3b7fae */ /* 0x0009e2000b981804 */
[C---:B-1----:R-:W-:Y:S02]  /*11e0*/  IADD3 R38, P1, PT, R8.reuse, 0x14000, RZ ;  /* 0x0001400008267810 */ /* 0x042fe40007f3e0ff */
[----:B---3--:R-:W-:Y:S01]  /*11f0*/  IADD3 R40, P0, PT, R8, 0x16000, RZ ;  /* 0x0001600008287810 */ /* 0x008fe20007f1e0ff */
[----:B------:R1:W-:Y:S01]  /*1200*/  LDGSTS.E.BYPASS.128 [R61], desc[UR4][R46.64] ;  /* 0x000000002e3d7fae */ /* 0x0003e2000b981804 */
[----:B------:R-:W-:-:S02]  /*1210*/  IADD3.X R39, PT, PT, RZ, R9, RZ, P1, !PT ;  /* 0x00000009ff277210 */ /* 0x000fc40000ffe4ff */
[C---:B--2---:R-:W-:Y:S01]  /*1220*/  IADD3 R42, P1, PT, R8.reuse, 0x18000, RZ ;  /* 0x00018000082a7810 */ /* 0x044fe20007f3e0ff */
[----:B------:R2:W-:Y:S01]  /*1230*/  LDGSTS.E.BYPASS.128 [R63], desc[UR4][R34.64] ;  /* 0x00000000223f7fae */ /* 0x0005e2000b981804 */
[-C--:B------:R-:W-:Y:S02]  /*1240*/  IADD3.X R41, PT, PT, RZ, R9.reuse, RZ, P0, !PT ;  /* 0x00000009ff297210 */ /* 0x080fe400007fe4ff */
[C---:B----4-:R-:W-:Y:S01]  /*1250*/  IADD3 R44, P0, PT, R8.reuse, 0x1a000, RZ ;  /* 0x0001a000082c7810 */ /* 0x050fe20007f1e0ff */
[----:B------:R3:W-:Y:S01]  /*1260*/  LDGSTS.E.BYPASS.128 [R65], desc[UR4][R36.64] ;  /* 0x0000000024417fae */ /* 0x0007e2000b981804 */
[-C--:B------:R-:W-:Y:S02]  /*1270*/  IADD3.X R43, PT, PT, RZ, R9.reuse, RZ, P1, !PT ;  /* 0x00000009ff2b7210 */ /* 0x080fe40000ffe4ff */
[----:B------:R-:W-:Y:S01]  /*1280*/  IADD3.X R45, PT, PT, RZ, R9, RZ, P0, !PT ;  /* 0x00000009ff2d7210 */ /* 0x000fe200007fe4ff */
[----:B------:R4:W-:Y:S01]  /*1290*/  LDGSTS.E.BYPASS.128 [R67], desc[UR4][R38.64] ;  /* 0x0000000026437fae */ /* 0x0009e2000b981804 */
[----:B-1----:R-:W-:-:S02]  /*12a0*/  IADD3 R46, P2, PT, R8, 0x1c000, RZ ;  /* 0x0001c000082e7810 */ /* 0x002fc40007f5e0ff */
[C---:B--2---:R-:W-:Y:S01]  /*12b0*/  IADD3 R34, P1, PT, R8.reuse, 0x1e000, RZ ;  /* 0x0001e00008227810 */ /* 0x044fe20007f3e0ff */
[----:B------:R-:W-:Y:S01]  /*12c0*/  LDGSTS.E.BYPASS.128 [R69], desc[UR4][R40.64] ;  /* 0x0000000028457fae */ /* 0x000fe2000b981804 */
[-C--:B------:R-:W-:Y:S02]  /*12d0*/  IADD3.X R47, PT, PT, RZ, R9.reuse, RZ, P2, !PT ;  /* 0x00000009ff2f7210 */ /* 0x080fe400017fe4ff */
[-C--:B------:R-:W-:Y:S01]  /*12e0*/  IADD3.X R35, PT, PT, RZ, R9.reuse, RZ, P1, !PT ;  /* 0x00000009ff237210 */ /* 0x080fe20000ffe4ff */
[----:B------:R-:W-:Y:S01]  /*12f0*/  LDGSTS.E.BYPASS.128 [R71], desc[UR4][R42.64] ;  /* 0x000000002a477fae */ /* 0x000fe2000b981804 */
[C---:B---3--:R-:W-:Y:S02]  /*1300*/  IADD3 R36, P0, PT, R8.reuse, 0x20000, RZ ;  /* 0x0002000008247810 */ /* 0x048fe40007f1e0ff */
[----:B----4-:R-:W-:Y:S01]  /*1310*/  IADD3 R38, P1, PT, R8, 0x22000, RZ ;  /* 0x0002200008267810 */ /* 0x010fe20007f3e0ff */
[----:B------:R-:W-:Y:S01]  /*1320*/  LDGSTS.E.BYPASS.128 [R73], desc[UR4][R44.64] ;  /* 0x000000002c497fae */ /* 0x000fe2000b981804 */
[----:B------:R-:W-:-:S02]  /*1330*/  IADD3.X R37, PT, PT, RZ, R9, RZ, P0, !PT ;  /* 0x00000009ff257210 */ /* 0x000fc400007fe4ff */
[----:B------:R-:W-:Y:S01]  /*1340*/  IADD3.X R39, PT, PT, RZ, R9, RZ, P1, !PT ;  /* 0x00000009ff277210 */ /* 0x000fe20000ffe4ff */
[----:B------:R1:W-:Y:S01]  /*1350*/  LDGSTS.E.BYPASS.128 [R75], desc[UR4][R46.64] ;  /* 0x000000002e4b7fae */ /* 0x0003e2000b981804 */
[----:B------:R-:W-:-:S03]  /*1360*/  MOV R67, RZ ;  /* 0x000000ff00437202 */ /* 0x000fc60000000f00 */
[----:B------:R2:W-:Y:S04]  /*1370*/  LDGSTS.E.BYPASS.128 [R77], desc[UR4][R34.64] ;  /* 0x00000000224d7fae */ /* 0x0005e8000b981804 */
[----:B------:R-:W0:Y:S04]  /*1380*/  LDGDEPBAR ;  /* 0x00000000000079af */ /* 0x000e280000000000 */
[----:B------:R-:W-:Y:S01]  /*1390*/  LDGSTS.E.64 [R21], desc[UR4][R6.64+0x100] ;  /* 0x0000010006157fae */ /* 0x000fe2000b9a1404 */
[----:B-1----:R-:W-:Y:S01]  /*13a0*/  HFMA2 R75, -RZ, RZ, 0, 0 ;  /* 0x00000000ff4b7431 */ /* 0x002fe200000001ff */
[----:B--2---:R-:W-:-:S02]  /*13b0*/  IADD3 R34, P0, PT, R8, 0x24000, RZ ;  /* 0x0002400008227810 */ /* 0x004fc40007f1e0ff */
[----:B------:R1:W-:Y:S02]  /*13c0*/  LDGSTS.E.64 [R20], desc[UR4][R22.64+0x100] ;  /* 0x0000010016147fae */ /* 0x0003e4000b9a1404 */
[----:B------:R-:W-:Y:S02]  /*13d0*/  IADD3.X R35, PT, PT, RZ, R9, RZ, P0, !PT ;  /* 0x00000009ff237210 */ /* 0x000fe400007fe4ff */
[----:B------:R-:W-:Y:S01]  /*13e0*/  LDGSTS.E.64 [R79], desc[UR4][R24.64+0x100] ;  /* 0x00000100184f7fae */ /* 0x000fe2000b9a1404 */
[----:B------:R-:W-:-:S03]  /*13f0*/  IADD3 R40, P0, PT, R8, 0x28000, RZ ;  /* 0x0002800008287810 */ /* 0x000fc60007f1e0ff */
[----:B------:R-:W-:Y:S01]  /*1400*/  LDGSTS.E.64 [R81], desc[UR4][R26.64+0x100] ;  /* 0x000001001a517fae */ /* 0x000fe2000b9a1404 */
[-C--:B------:R-:W-:Y:S02]  /*1410*/  IADD3.X R41, PT, PT, RZ, R9.reuse, RZ, P0, !PT ;  /* 0x00000009ff297210 */ /* 0x080fe400007fe4ff */
[C---:B------:R-:W-:Y:S01]  /*1420*/  IADD3 R44, P0, PT, R8.reuse, 0x2c000, RZ ;  /* 0x0002c000082c7810 */ /* 0x040fe20007f1e0ff */
[----:B------:R-:W-:Y:S01]  /*1430*/  LDGSTS.E.64 [R83], desc[UR4][R28.64+0x100] ;  /* 0x000001001c537fae */ /* 0x000fe2000b9a1404 */
[C---:B-1----:R-:W-:Y:S02]  /*1440*/  IADD3 R20, P1, PT, R8.reuse, 0x26000, RZ ;  /* 0x0002600008147810 */ /* 0x042fe40007f3e0ff */
[-C--:B------:R-:W-:Y:S01]  /*1450*/  IADD3.X R45, PT, PT, RZ, R9.reuse, RZ, P0, !PT ;  /* 0x00000009ff2d7210 */ /* 0x080fe200007fe4ff */
[----:B------:R-:W-:Y:S01]  /*1460*/  LDGSTS.E.64 [R85], desc[UR4][R30.64+0x100] ;  /* 0x000001001e557fae */ /* 0x000fe2000b9a1404 */
[-C--:B------:R-:W-:Y:S02]  /*1470*/  IADD3.X R21, PT, PT, RZ, R9.reuse, RZ, P1, !PT ;  /* 0x00000009ff157210 */ /* 0x080fe40000ffe4ff */
[C---:B------:R-:W-:Y:S01]  /*1480*/  IADD3 R42, P1, PT, R8.reuse, 0x2a000, RZ ;  /* 0x0002a000082a7810 */ /* 0x040fe20007f3e0ff */
[----:B------:R-:W-:Y:S03]  /*1490*/  LDGSTS.E.64 [R87], desc[UR4][R32.64+0x100] ;  /* 0x0000010020577fae */ /* 0x000fe6000b9a1404 */
[----:B------:R-:W-:Y:S01]  /*14a0*/  IADD3.X R43, PT, PT, RZ, R9, RZ, P1, !PT ;  /* 0x00000009ff2b7210 */ /* 0x000fe20000ffe4ff */
[----:B------:R1:W-:Y:S04]  /*14b0*/  LDGSTS.E.BYPASS.128 [R89], desc[UR4][R36.64] ;  /* 0x0000000024597fae */ /* 0x0003e8000b981804 */
[----:B------:R2:W-:Y:S04]  /*14c0*/  LDGSTS.E.BYPASS.128 [R91], desc[UR4][R38.64] ;  /* 0x00000000265b7fae */ /* 0x0005e8000b981804 */
[----:B------:R3:W-:Y:S01]  /*14d0*/  LDGSTS.E.BYPASS.128 [R93], desc[UR4][R34.64] ;  /* 0x00000000225d7fae */ /* 0x0007e2000b981804 */
[----:B-1----:R-:W-:-:S03]  /*14e0*/  IADD3 R36, P1, PT, R8, 0x2e000, RZ ;  /* 0x0002e00008247810 */ /* 0x002fc60007f3e0ff */
[----:B------:R1:W-:Y:S01]  /*14f0*/  LDGSTS.E.BYPASS.128 [R95], desc[UR4][R20.64] ;  /* 0x00000000145f7fae */ /* 0x0003e2000b981804 */
[----:B--2---:R-:W-:-:S03]  /*1500*/  IADD3 R38, P0, PT, R8, 0x30000, RZ ;  /* 0x0003000008267810 */ /* 0x004fc60007f1e0ff */
[----:B------:R2:W-:Y:S01]  /*1510*/  LDGSTS.E.BYPASS.128 [R97], desc[UR4][R40.64] ;  /* 0x0000000028617fae */ /* 0x0005e2000b981804 */
[-C--:B------:R-:W-:Y:S02]  /*1520*/  IADD3.X R37, PT, PT, RZ, R9.reuse, RZ, P1, !PT ;  /* 0x00000009ff257210 */ /* 0x080fe40000ffe4ff */
[C---:B---3--:R-:W-:Y:S01]  /*1530*/  IADD3 R34, P1, PT, R8.reuse, 0x32000, RZ ;  /* 0x0003200008227810 */ /* 0x048fe20007f3e0ff */
[----:B------:R3:W-:Y:S01]  /*1540*/  LDGSTS.E.BYPASS.128 [R99], desc[UR4][R42.64] ;  /* 0x000000002a637fae */ /* 0x0007e2000b981804 */
[-C--:B------:R-:W-:Y:S02]  /*1550*/  IADD3.X R39, PT, PT, RZ, R9.reuse, RZ, P0, !PT ;  /* 0x00000009ff277210 */ /* 0x080fe400007fe4ff */
[-C--:B------:R-:W-:Y:S01]  /*1560*/  IADD3.X R35, PT, PT, RZ, R9.reuse, RZ, P1, !PT ;  /* 0x00000009ff237210 */ /* 0x080fe20000ffe4ff */
[----:B------:R4:W-:Y:S01]  /*1570*/  LDGSTS.E.BYPASS.128 [R101], desc[UR4][R44.64] ;  /* 0x000000002c657fae */ /* 0x0009e2000b981804 */
[C---:B-1----:R-:W-:Y:S02]  /*1580*/  IADD3 R20, P0, PT, R8.reuse, 0x34000, RZ ;  /* 0x0003400008147810 */ /* 0x042fe40007f1e0ff */
[----:B--2---:R-:W-:Y:S01]  /*1590*/  IADD3 R40, P1, PT, R8, 0x36000, RZ ;  /* 0x0003600008287810 */ /* 0x004fe20007f3e0ff */
[----:B------:R1:W-:Y:S01]  /*15a0*/  LDGSTS.E.BYPASS.128 [R103], desc[UR4][R36.64] ;  /* 0x0000000024677fae */ /* 0x0003e2000b981804 */
[----:B------:R-:W-:-:S02]  /*15b0*/  IADD3.X R21, PT, PT, RZ, R9, RZ, P0, !PT ;  /* 0x00000009ff157210 */ /* 0x000fc400007fe4ff */
[C---:B---3--:R-:W-:Y:S01]  /*15c0*/  IADD3 R42, P0, PT, R8.reuse, 0x38000, RZ ;  /* 0x00038000082a7810 */ /* 0x048fe20007f1e0ff */
        /* <DEDUP_REMOVED lines=12> */
[----:B------:R1:W-:Y:S01]  /*1690*/  LDGSTS.E.BYPASS.128 [R113], desc[UR4][R42.64] ;  /* 0x000000002a717fae */ /* 0x0003e2000b981804 */
[C---:B---3--:R-:W-:Y:S02]  /*16a0*/  IADD3 R34, P1, PT, R8.reuse, 0x42000, RZ ;  /* 0x0004200008227810 */ /* 0x048fe40007f3e0ff */
[----:B----4-:R-:W-:Y:S01]  /*16b0*/  IADD3 R20, P0, PT, R8, 0x40000, RZ ;  /* 0x0004000008147810 */ /* 0x010fe20007f1e0ff */
[----:B------:R2:W-:Y:S01]  /*16c0*/  LDGSTS.E.BYPASS.128 [R115], desc[UR4][R44.64] ;  /* 0x000000002c737fae */ /* 0x0005e2000b981804 */
[----:B------:R-:W-:-:S02]  /*16d0*/  IADD3.X R35, PT, PT, RZ, R9, RZ, P1, !PT ;  /* 0x00000009ff237210 */ /* 0x000fc40000ffe4ff */
[----:B------:R-:W-:Y:S01]  /*16e0*/  IADD3.X R21, PT, PT, RZ, R9, RZ, P0, !PT ;  /* 0x00000009ff157210 */ /* 0x000fe200007fe4ff */
[----:B------:R3:W-:Y:S04]  /*16f0*/  LDGSTS.E.BYPASS.128 [R117], desc[UR4][R36.64] ;  /* 0x0000000024757fae */ /* 0x0007e8000b981804 */
[----:B------:R-:W-:Y:S01]  /*1700*/  LDGSTS.E.BYPASS.128 [R119], desc[UR4][R38.64] ;  /* 0x0000000026777fae */ /* 0x000fe2000b981804 */
[----:B-1----:R-:W-:-:S03]  /*1710*/  HFMA2 R113, -RZ, RZ, 0, 0 ;  /* 0x00000000ff717431 */ /* 0x002fc600000001ff */
[----:B------:R-:W0:Y:S01]  /*1720*/  LDGDEPBAR ;  /* 0x00000000000079af */ /* 0x000e220000000000 */
[----:B--2---:R-:W-:Y:S01]  /*1730*/  HFMA2 R115, -RZ, RZ, 0, 0 ;  /* 0x00000000ff737431 */ /* 0x004fe200000001ff */
[C---:B---3--:R-:W-:Y:S02]  /*1740*/  IADD3 R36, P0, PT, R8.reuse, 0x44000, RZ ;  /* 0x0004400008247810 */ /* 0x048fe40007f1e0ff */
[----:B------:R-:W-:Y:S02]  /*1750*/  LDGSTS.E.64 [R15], desc[UR4][R6.64+0x200] ;  /* 0x00000200060f7fae */ /* 0x000fe4000b9a1404 */
[----:B------:R-:W-:Y:S02]  /*1760*/  IADD3.X R37, PT, PT, RZ, R9, RZ, P0, !PT ;  /* 0x00000009ff257210 */ /* 0x000fe400007fe4ff */
[----:B------:R1:W-:Y:S04]  /*1770*/  LDGSTS.E.64 [R12], desc[UR4][R22.64+0x200] ;  /* 0x00000200160c7fae */ /* 0x0003e8000b9a1404 */
[----:B------:R2:W-:Y:S04]  /*1780*/  LDGSTS.E.64 [R16], desc[UR4][R24.64+0x200] ;  /* 0x0000020018107fae */ /* 0x0005e8000b9a1404 */
[----:B------:R3:W-:Y:S01]  /*1790*/  LDGSTS.E.64 [R14], desc[UR4][R26.64+0x200] ;  /* 0x000002001a0e7fae */ /* 0x0007e2000b9a1404 */
[----:B-1----:R-:W-:-:S03]  /*17a0*/  IADD3 R22, P1, PT, R8, 0x46000, RZ ;  /* 0x0004600008167810 */ /* 0x002fc60007f3e0ff */
[----:B------:R1:W-:Y:S01]  /*17b0*/  LDGSTS.E.64 [R18], desc[UR4][R28.64+0x200] ;  /* 0x000002001c127fae */ /* 0x0003e2000b9a1404 */
[----:B------:R-:W-:-:S03]  /*17c0*/  IADD3.X R23, PT, PT, RZ, R9, RZ, P1, !PT ;  /* 0x00000009ff177210 */ /* 0x000fc60000ffe4ff */
[----:B------:R4:W-:Y:S01]  /*17d0*/  LDGSTS.E.64 [R17], desc[UR4][R30.64+0x200] ;  /* 0x000002001e117fae */ /* 0x0009e2000b9a1404 */
[C---:B--2---:R-:W-:Y:S02]  /*17e0*/  IADD3 R16, P1, PT, R8.reuse, 0x4a000, RZ ;  /* 0x0004a00008107810 */ /* 0x044fe40007f3e0ff */
[C---:B---3--:R-:W-:Y:S01]  /*17f0*/  IADD3 R14, P0, PT, R8.reuse, 0x48000, RZ ;  /* 0x00048000080e7810 */ /* 0x048fe20007f1e0ff */
[----:B------:R2:W-:Y:S01]  /*1800*/  LDGSTS.E.64 [R19], desc[UR4][R32.64+0x200] ;  /* 0x0000020020137fae */ /* 0x0005e2000b9a1404 */
[C---:B------:R-:W-:Y:S02]  /*1810*/  IADD3 R26, P2, PT, R8.reuse, 0x52000, RZ ;  /* 0x00052000081a7810 */ /* 0x040fe40007f5e0ff */
[-C--:B------:R-:W-:Y:S01]  /*1820*/  IADD3.X R15, PT, PT, RZ, R9.reuse, RZ, P0, !PT ;  /* 0x00000009ff0f7210 */ /* 0x080fe200007fe4ff */
[----:B------:R3:W-:Y:S01]  /*1830*/  LDGSTS.E.BYPASS.128 [R121], desc[UR4][R20.64] ;  /* 0x0000000014797fae */ /* 0x0007e2000b981804 */
[----:B-1----:R-:W-:Y:S02]  /*1840*/  IADD3 R18, P0, PT, R8, 0x4c000, RZ ;  /* 0x0004c00008127810 */ /* 0x002fe40007f1e0ff */
[-C--:B------:R-:W-:Y:S01]  /*1850*/  IADD3.X R27, PT, PT, RZ, R9.reuse, RZ, P2, !PT ;  /* 0x00000009ff1b7210 */ /* 0x080fe200017fe4ff */
[----:B------:R-:W-:Y:S01]  /*1860*/  LDGSTS.E.BYPASS.128 [R123], desc[UR4][R34.64] ;  /* 0x00000000227b7fae */ /* 0x000fe2000b981804 */
[----:B----4-:R-:W-:-:S02]  /*1870*/  IADD3.X R17, PT, PT, RZ, R9, RZ, P1, !PT ;  /* 0x00000009ff117210 */ /* 0x010fc40000ffe4ff */
[C---:B------:R-:W-:Y:S01]  /*1880*/  IADD3 R30, P2, PT, R8.reuse, 0x5c000, RZ ;  /* 0x0005c000081e7810 */ /* 0x040fe20007f5e0ff */
[----:B------:R-:W-:Y:S01]  /*1890*/  LDGSTS.E.BYPASS.128 [R125], desc[UR4][R36.64] ;  /* 0x00000000247d7fae */ /* 0x000fe2000b981804 */
[-C--:B--2---:R-:W-:Y:S02]  /*18a0*/  IADD3.X R19, PT, PT, RZ, R9.reuse, RZ, P0, !PT ;  /* 0x00000009ff137210 */ /* 0x084fe400007fe4ff */
[C---:B------:R-:W-:Y:S01]  /*18b0*/  IADD3 R24, P0, PT, R8.reuse, 0x50000, RZ ;  /* 0x0005000008187810 */ /* 0x040fe20007f1e0ff */
[----:B------:R1:W-:Y:S01]  /*18c0*/  LDGSTS.E.BYPASS.128 [R127], desc[UR4][R22.64] ;  /* 0x00000000167f7fae */ /* 0x0003e2000b981804 */
[----:B---3--:R-:W-:Y:S02]  /*18d0*/  IADD3 R20, P1, PT, R8, 0x4e000, RZ ;  /* 0x0004e00008147810 */ /* 0x008fe40007f3e0ff */
[-C--:B------:R-:W-:Y:S01]  /*18e0*/  IADD3.X R25, PT, PT, RZ, R9.reuse, RZ, P0, !PT ;  /* 0x00000009ff197210 */ /* 0x080fe200007fe4ff */
[----:B------:R-:W-:Y:S01]  /*18f0*/  LDGSTS.E.BYPASS.128 [R129], desc[UR4][R14.64] ;  /* 0x000000000e817fae */ /* 0x000fe2000b981804 */
[----:B------:R-:W-:-:S02]  /*1900*/  IADD3.X R21, PT, PT, RZ, R9, RZ, P1, !PT ;  /* 0x00000009ff157210 */ /* 0x000fc40000ffe4ff */
[C---:B------:R-:W-:Y:S01]  /*1910*/  IADD3 R32, P3, PT, R8.reuse, 0x5e000, RZ ;  /* 0x0005e00008207810 */ /* 0x040fe20007f7e0ff */
[----:B------:R2:W-:Y:S01]  /*1920*/  LDGSTS.E.BYPASS.128 [R131], desc[UR4][R16.64] ;  /* 0x0000000010837fae */ /* 0x0005e2000b981804 */
[-C--:B------:R-:W-:Y:S02]  /*1930*/  IADD3.X R31, PT, PT, RZ, R9.reuse, RZ, P2, !PT ;  /* 0x00000009ff1f7210 */ /* 0x080fe400017fe4ff */
[-C--:B------:R-:W-:Y:S01]  /*1940*/  IADD3.X R33, PT, PT, RZ, R9.reuse, RZ, P3, !PT ;  /* 0x00000009ff217210 */ /* 0x080fe20001ffe4ff */
[----:B------:R3:W-:Y:S01]  /*1950*/  LDGSTS.E.BYPASS.128 [R133], desc[UR4][R18.64] ;  /* 0x0000000012857fae */ /* 0x0007e2000b981804 */
[----:B-1----:R-:W-:Y:S02]  /*1960*/  IADD3 R22, P1, PT, R8, 0x54000, RZ ;  /* 0x0005400008167810 */ /* 0x002fe40007f3e0ff */
[----:B------:R-:W-:Y:S01]  /*1970*/  MOV R37, RZ ;  /* 0x000000ff00257202 */ /* 0x000fe20000000f00 */
[----:B------:R1:W-:Y:S01]  /*1980*/  LDGSTS.E.BYPASS.128 [R135], desc[UR4][R20.64] ;  /* 0x0000000014877fae */ /* 0x0003e2000b981804 */
[----:B------:R-:W-:-:S02]  /*1990*/  IADD3.X R23, PT, PT, RZ, R9, RZ, P1, !PT ;  /* 0x00000009ff177210 */ /* 0x000fc40000ffe4ff */
[C---:B------:R-:W-:Y:S01]  /*19a0*/  IADD3 R28, P1, PT, R8.reuse, 0x58000, RZ ;  /* 0x00058000081c7810 */ /* 0x040fe20007f3e0ff */
[----:B------:R1:W-:Y:S01]  /*19b0*/  LDGSTS.E.BYPASS.128 [R137], desc[UR4][R24.64] ;  /* 0x0000000018897fae */ /* 0x0003e2000b981804 */
[C---:B--2---:R-:W-:Y:S02]  /*19c0*/  IADD3 R16, P0, PT, R8.reuse, 0x56000, RZ ;  /* 0x0005600008107810 */ /* 0x044fe40007f1e0ff */
[-C--:B------:R-:W-:Y:S01]  /*19d0*/  IADD3.X R29, PT, PT, RZ, R9.reuse, RZ, P1, !PT ;  /* 0x00000009ff1d7210 */ /* 0x080fe20000ffe4ff */
[----:B------:R1:W-:Y:S01]  /*19e0*/  LDGSTS.E.BYPASS.128 [R139], desc[UR4][R26.64] ;  /* 0x000000001a8b7fae */ /* 0x0003e2000b981804 */
[----:B------:R-:W-:Y:S02]  /*19f0*/  IADD3.X R17, PT, PT, RZ, R9, RZ, P0, !PT ;  /* 0x00000009ff117210 */ /* 0x000fe400007fe4ff */
[----:B---3--:R-:W-:Y:S01]  /*1a00*/  IADD3 R18, P0, PT, R8, 0x5a000, RZ ;  /* 0x0005a00008127810 */ /* 0x008fe20007f1e0ff */
[----:B------:R1:W-:Y:S01]  /*1a10*/  LDGSTS.E.BYPASS.128 [R141], desc[UR4][R22.64] ;  /* 0x00000000168d7fae */ /* 0x0003e2000b981804 */
[----:B------:R-:W-:-:S02]  /*1a20*/  MOV R14, RZ ;  /* 0x000000ff000e7202 */ /* 0x000fc40000000f00 */
[----:B------:R-:W-:Y:S01]  /*1a30*/  IADD3.X R19, PT, PT, RZ, R9, RZ, P0, !PT ;  /* 0x00000009ff137210 */ /* 0x000fe200007fe4ff */
[----:B------:R1:W-:Y:S04]  /*1a40*/  LDGSTS.E.BYPASS.128 [R143], desc[UR4][R16.64] ;  /* 0x00000000108f7fae */ /* 0x0003e8000b981804 */
[----:B------:R1:W-:Y:S04]  /*1a50*/  LDGSTS.E.BYPASS.128 [R145], desc[UR4][R28.64] ;  /* 0x000000001c917fae */ /* 0x0003e8000b981804 */
[----:B------:R1:W-:Y:S04]  /*1a60*/  LDGSTS.E.BYPASS.128 [R147], desc[UR4][R18.64] ;  /* 0x0000000012937fae */ /* 0x0003e8000b981804 */
[----:B------:R1:W-:Y:S04]  /*1a70*/  LDGSTS.E.BYPASS.128 [R149], desc[UR4][R30.64] ;  /* 0x000000001e957fae */ /* 0x0003e8000b981804 */
[----:B------:R1:W-:Y:S04]  /*1a80*/  LDGSTS.E.BYPASS.128 [R151], desc[UR4][R32.64] ;  /* 0x0000000020977fae */ /* 0x0003e8000b981804 */
[----:B------:R-:W0:Y:S02]  /*1a90*/  LDGDEPBAR ;  /* 0x00000000000079af */ /* 0x000e240000000000 */
.L_x_0:
[C---:B-1----:R-:W-:Y:S01]  /*1aa0*/  SHF.L.U32 R17, R14.reuse, 0xf, RZ ;  /* 0x0000000f0e117819 */ /* 0x042fe200000006ff */
[----:B------:R-:W-:Y:S01]  /*1ab0*/  BAR.SYNC.DEFER_BLOCKING 0x0 ;  /* 0x0000000000007b1d */ /* 0x000fe20000010000 */
[C---:B------:R-:W-:Y:S02]  /*1ac0*/  IADD3 R12, PT, PT, R14.reuse, -0x1, RZ ;  /* 0xffffffff0e0c7810 */ /* 0x040fe40007ffe0ff */
[----:B------:R-:W-:Y:S01]  /*1ad0*/  SHF.L.U32 R19, R14, 0x6, RZ ;  /* 0x000000060e137819 */ /* 0x000fe200000006ff */
[----:B------:R-:W-:Y:S01]  /*1ae0*/  IMAD.WIDE R16, R17, 0x4, R8 ;  /* 0x0000000411107825 */ /* 0x000fe200078e0208 */
[C---:B------:R-:W-:Y:S02]  /*1af0*/  LOP3.LUT R15, R12.reuse, 0x3, RZ, 0xc0, !PT ;  /* 0x000000030c0f7812 */ /* 0x040fe400078ec0ff */
[----:B------:R-:W-:Y:S01]  /*1b00*/  SHF.L.U32 R12, R12, 0xb, RZ ;  /* 0x0000000b0c0c7819 */ /* 0x000fe200000006ff */
[----:B------:R-:W-:Y:S01]  /*1b10*/  IMAD.WIDE R18, R19, 0x4, R6 ;  /* 0x0000000413127825 */ /* 0x000fe200078e0206 */
[----:B------:R-:W-:-:S02]  /*1b20*/  IADD3 R80, P2, PT, R16, 0x60000, RZ ;  /* 0x0006000010507810 */ /* 0x000fc40007f5e0ff */
[C---:B------:R-:W-:Y:S01]  /*1b30*/  IADD3 R82, P1, PT, R16.reuse, 0x62000, RZ ;  /* 0x0006200010527810 */ /* 0x040fe20007f3e0ff */
[----:B------:R-:W-:Y:S01]  /*1b40*/  IMAD R15, R15, 0x1c0, RZ ;  /* 0x000001c00f0f7824 */ /* 0x000fe200078e02ff */
[-C--:B------:R-:W-:Y:S02]  /*1b50*/  IADD3.X R81, PT, PT, RZ, R17.reuse, RZ, P2, !PT ;  /* 0x00000011ff517210 */ /* 0x080fe400017fe4ff */
[----:B------:R-:W-:Y:S02]  /*1b60*/  IADD3.X R83, PT, PT, RZ, R17, RZ, P1, !PT ;  /* 0x00000011ff537210 */ /* 0x000fe40000ffe4ff */
[C---:B------:R-:W-:Y:S02]  /*1b70*/  IADD3 R84, P0, PT, R16.reuse, 0x64000, RZ ;  /* 0x0006400010547810 */ /* 0x040fe40007f1e0ff */
[C---:B------:R-:W-:Y:S02]  /*1b80*/  IADD3 R86, P4, PT, R16.reuse, 0x66000, RZ ;  /* 0x0006600010567810 */ /* 0x040fe40007f9e0ff */
[----:B------:R-:W-:-:S02]  /*1b90*/  IADD3 R88, P6, PT, R16, 0x68000, RZ ;  /* 0x0006800010587810 */ /* 0x000fc40007fde0ff */
[C---:B------:R-:W-:Y:S02]  /*1ba0*/  IADD3 R90, P5, PT, R16.reuse, 0x6a000, RZ ;  /* 0x0006a000105a7810 */ /* 0x040fe40007fbe0ff */
[C---:B------:R-:W-:Y:S02]  /*1bb0*/  IADD3 R92, P3, PT, R16.reuse, 0x6c000, RZ ;  /* 0x0006c000105c7810 */ /* 0x040fe40007f7e0ff */
[C---:B------:R-:W-:Y:S02]  /*1bc0*/  IADD3 R94, P2, PT, R16.reuse, 0x6e000, RZ ;  /* 0x0006e000105e7810 */ /* 0x040fe40007f5e0ff */
[----:B------:R-:W-:Y:S02]  /*1bd0*/  IADD3 R96, P1, PT, R16, 0x70000, RZ ;  /* 0x0007000010607810 */ /* 0x000fe40007f3e0ff */
[-C--:B------:R-:W-:Y:S02]  /*1be0*/  IADD3.X R85, PT, PT, RZ, R17.reuse, RZ, P0, !PT ;  /* 0x00000011ff557210 */ /* 0x080fe400007fe4ff */
[----:B------:R-:W-:-:S02]  /*1bf0*/  IADD3.X R87, PT, PT, RZ, R17, RZ, P4, !PT ;  /* 0x00000011ff577210 */ /* 0x000fc400027fe4ff */
[-C--:B------:R-:W-:Y:S02]  /*1c00*/  IADD3.X R89, PT, PT, RZ, R17.reuse, RZ, P6, !PT ;  /* 0x00000011ff597210 */ /* 0x080fe400037fe4ff */
[-C--:B------:R-:W-:Y:S02]  /*1c10*/  IADD3.X R91, PT, PT, RZ, R17.reuse, RZ, P5, !PT ;  /* 0x00000011ff5b7210 */ /* 0x080fe40002ffe4ff */
[-C--:B------:R-:W-:Y:S02]  /*1c20*/  IADD3.X R93, PT, PT, RZ, R17.reuse, RZ, P3, !PT ;  /* 0x00000011ff5d7210 */ /* 0x080fe40001ffe4ff */
[-C--:B------:R-:W-:Y:S02]  /*1c30*/  IADD3.X R95, PT, PT, RZ, R17.reuse, RZ, P2, !PT ;  /* 0x00000011ff5f7210 */ /* 0x080fe400017fe4ff */
[----:B------:R-:W-:Y:S02]  /*1c40*/  IADD3.X R97, PT, PT, RZ, R17, RZ, P1, !PT ;  /* 0x00000011ff617210 */ /* 0x000fe40000ffe4ff */
[----:B------:R-:W-:-:S02]  /*1c50*/  IADD3 R98, P0, PT, R16, 0x72000, RZ ;  /* 0x0007200010627810 */ /* 0x000fc40007f1e0ff */
[C---:B------:R-:W-:Y:S02]  /*1c60*/  IADD3 R100, P4, PT, R16.reuse, 0x74000, RZ ;  /* 0x0007400010647810 */ /* 0x040fe40007f9e0ff */
[C---:B------:R-:W-:Y:S02]  /*1c70*/  IADD3 R102, P6, PT, R16.reuse, 0x76000, RZ ;  /* 0x0007600010667810 */ /* 0x040fe40007fde0ff */
[C---:B------:R-:W-:Y:S02]  /*1c80*/  IADD3 R104, P5, PT, R16.reuse, 0x78000, RZ ;  /* 0x0007800010687810 */ /* 0x040fe40007fbe0ff */
[C---:B------:R-:W-:Y:S02]  /*1c90*/  IADD3 R106, P3, PT, R16.reuse, 0x7a000, RZ ;  /* 0x0007a000106a7810 */ /* 0x040fe40007f7e0ff */
[C---:B------:R-:W-:Y:S02]  /*1ca0*/  IADD3 R108, P2, PT, R16.reuse, 0x7c000, RZ ;  /* 0x0007c000106c7810 */ /* 0x040fe40007f5e0ff */
[----:B------:R-:W-:-:S02]  /*1cb0*/  IADD3 R110, P1, PT, R16, 0x7e000, RZ ;  /* 0x0007e000106e7810 */ /* 0x000fc40007f3e0ff */
[-C--:B------:R-:W-:Y:S02]  /*1cc0*/  IADD3.X R99, PT, PT, RZ, R17.reuse, RZ, P0, !PT ;  /* 0x00000011ff637210 */ /* 0x080fe400007fe4ff */
[-C--:B------:R-:W-:Y:S02]  /*1cd0*/  IADD3.X R101, PT, PT, RZ, R17.reuse, RZ, P4, !PT ;  /* 0x00000011ff657210 */ /* 0x080fe400027fe4ff */
[-C--:B------:R-:W-:Y:S02]  /*1ce0*/  IADD3.X R103, PT, PT, RZ, R17.reuse, RZ, P6, !PT ;  /* 0x00000011ff677210 */ /* 0x080fe400037fe4ff */
[-C--:B------:R-:W-:Y:S02]  /*1cf0*/  IADD3.X R105, PT, PT, RZ, R17.reuse, RZ, P5, !PT ;  /* 0x00000011ff697210 */ /* 0x080fe40002ffe4ff */
[-C--:B------:R-:W-:Y:S02]  /*1d00*/  IADD3.X R107, PT, PT, RZ, R17.reuse, RZ, P3, !PT ;  /* 0x00000011ff6b7210 */ /* 0x080fe40001ffe4ff */
[----:B------:R-:W-:-:S02]  /*1d10*/  IADD3.X R109, PT, PT, RZ, R17, RZ, P2, !PT ;  /* 0x00000011ff6d7210 */ /* 0x000fc400017fe4ff */
[----:B------:R-:W-:Y:S01]  /*1d20*/  IADD3.X R111, PT, PT, RZ, R17, RZ, P1, !PT ;  /* 0x00000011ff6f7210 */ /* 0x000fe20000ffe4ff */
[----:B------:R-:W-:Y:S01]  /*1d30*/  IMAD.WIDE.U32 R16, R15, 0x4, R2 ;  /* 0x000000040f107825 */ /* 0x000fe200078e0002 */
[C---:B------:R-:W-:Y:S02]  /*1d40*/  IADD3 R64, P0, PT, R18.reuse, 0x2000, RZ ;  /* 0x0000200012407810 */ /* 0x040fe40007f1e0ff */
[----:B------:R-:W-:Y:S02]  /*1d50*/  IADD3 R68, P1, PT, R18, 0x4000, RZ ;  /* 0x0000400012447810 */ /* 0x000fe40007f3e0ff */
[----:B------:R-:W-:Y:S02]  /*1d60*/  LOP3.LUT R21, R12, 0x1800, RZ, 0xc0, !PT ;  /* 0x000018000c157812 */ /* 0x000fe400078ec0ff */
[C---:B------:R-:W-:Y:S02]  /*1d70*/  IADD3 R70, P2, PT, R18.reuse, 0x6000, RZ ;  /* 0x0000600012467810 */ /* 0x040fe40007f5e0ff */
[C---:B------:R-:W-:Y:S01]  /*1d80*/  IADD3 R72, P3, PT, R18.reuse, 0x8000, RZ ;  /* 0x0000800012487810 */ /* 0x040fe20007f7e0ff */
[----:B------:R-:W-:Y:S01]  /*1d90*/  IMAD.WIDE.U32 R20, R21, 0x4, R4 ;  /* 0x0000000415147825 */ /* 0x000fe200078e0004 */
[----:B------:R-:W-:-:S02]  /*1da0*/  IADD3 R76, P4, PT, R18, 0xa000, RZ ;  /* 0x0000a000124c7810 */ /* 0x000fc40007f9e0ff */
[-C--:B------:R-:W-:Y:S02]  /*1db0*/  IADD3.X R65, PT, PT, RZ, R19.reuse, RZ, P0, !PT ;  /* 0x00000013ff417210 */ /* 0x080fe400007fe4ff */
[----:B------:R-:W-:Y:S02]  /*1dc0*/  IADD3 R78, P5, PT, R18, 0xc000, RZ ;  /* 0x0000c000124e7810 */ /* 0x000fe40007fbe0ff */
[----:B------:R-:W-:Y:S02]  /*1dd0*/  IADD3.X R69, PT, PT, RZ, R19, RZ, P1, !PT ;  /* 0x00000013ff457210 */ /* 0x000fe40000ffe4ff */
[----:B------:R-:W-:Y:S02]  /*1de0*/  IADD3 R22, P0, PT, R16, 0x100, RZ ;  /* 0x0000010010167810 */ /* 0x000fe40007f1e0ff */
[----:B------:R-:W-:Y:S02]  /*1df0*/  MOV R15, R16 ;  /* 0x00000010000f7202 */ /* 0x000fe40000000f00 */
[----:B------:R-:W-:-:S02]  /*1e00*/  IADD3.X R71, PT, PT, RZ, R19, RZ, P2, !PT ;  /* 0x00000013ff477210 */ /* 0x000fc400017fe4ff */
[C---:B------:R-:W-:Y:S01]  /*1e10*/  IADD3 R24, P1, PT, R16.reuse, 0x200, RZ ;  /* 0x0000020010187810 */ /* 0x040fe20007f3e0ff */
[----:B------:R-:W-:Y:S01]  /*1e20*/  @!PT LDS RZ, [RZ] ;  /* 0x00000000fffff984 */ /* 0x000fe20000000800 */
[----:B------:R-:W-:Y:S01]  /*1e30*/  @!PT LDS RZ, [RZ] ;  /* 0x00000000fffff984 */ /* 0x000fe20000000800 */
[----:B------:R-:W-:Y:S01]  /*1e40*/  @!PT LDS RZ, [RZ] ;  /* 0x00000000fffff984 */ /* 0x000fe20000000800 */
[----:B------:R1:W-:Y:S01]  /*1e50*/  LDGSTS.E.64 [R15], desc[UR4][R18.64+0x300] ;  /* 0x00000300120f7fae */ /* 0x0003e2000b9a1404 */
[-C--:B------:R-:W-:Y:S02]  /*1e60*/  IADD3.X R73, PT, PT, RZ, R19.reuse, RZ, P3, !PT ;  /* 0x00000013ff497210 */ /* 0x080fe40001ffe4ff */
[C---:B------:R-:W-:Y:S02]  /*1e70*/  IADD3 R26, P2, PT, R16.reuse, 0x300, RZ ;  /* 0x00000300101a7810 */ /* 0x040fe40007f5e0ff */
[-C--:B------:R-:W-:Y:S02]  /*1e80*/  IADD3.X R77, PT, PT, RZ, R19.reuse, RZ, P4, !PT ;  /* 0x00000013ff4d7210 */ /* 0x080fe400027fe4ff */
[----:B------:R-:W-:Y:S02]  /*1e90*/  IADD3 R28, P3, PT, R16, 0x400, RZ ;  /* 0x00000400101c7810 */ /* 0x000fe40007f7e0ff */
[----:B------:R-:W-:-:S02]  /*1ea0*/  IADD3.X R79, PT, PT, RZ, R19, RZ, P5, !PT ;  /* 0x00000013ff4f7210 */ /* 0x000fc40002ffe4ff */
[C---:B------:R-:W-:Y:S02]  /*1eb0*/  IADD3 R30, P4, PT, R16.reuse, 0x500, RZ ;  /* 0x00000500101e7810 */ /* 0x040fe40007f9e0ff */
[-C--:B------:R-:W-:Y:S02]  /*1ec0*/  IADD3.X R23, PT, PT, RZ, R17.reuse, RZ, P0, !PT ;  /* 0x00000011ff177210 */ /* 0x080fe400007fe4ff */
[----:B------:R-:W-:Y:S02]  /*1ed0*/  IADD3 R16, P5, PT, R16, 0x600, RZ ;  /* 0x0000060010107810 */ /* 0x000fe40007fbe0ff */
[-C--:B------:R-:W-:Y:S02]  /*1ee0*/  IADD3.X R25, PT, PT, RZ, R17.reuse, RZ, P1, !PT ;  /* 0x00000011ff197210 */ /* 0x080fe40000ffe4ff */
[-C--:B------:R-:W-:Y:S02]  /*1ef0*/  IADD3.X R27, PT, PT, RZ, R17.reuse, RZ, P2, !PT ;  /* 0x00000011ff1b7210 */ /* 0x080fe400017fe4ff */
[----:B------:R-:W-:-:S02]  /*1f00*/  IADD3.X R29, PT, PT, RZ, R17, RZ, P3, !PT ;  /* 0x00000011ff1d7210 */ /* 0x000fc40001ffe4ff */
[C---:B-1----:R-:W-:Y:S02]  /*1f10*/  IADD3 R18, P1, PT, R20.reuse, 0x200, RZ ;  /* 0x0000020014127810 */ /* 0x042fe40007f3e0ff */
[----:B------:R-:W-:Y:S02]  /*1f20*/  IADD3.X R31, PT, PT, RZ, R17, RZ, P4, !PT ;  /* 0x00000011ff1f7210 */ /* 0x000fe400027fe4ff */
[C---:B------:R-:W-:Y:S02]  /*1f30*/  IADD3 R32, P2, PT, R20.reuse, 0x400, RZ ;  /* 0x0000040014207810 */ /* 0x040fe40007f5e0ff */
[----:B------:R-:W-:Y:S02]  /*1f40*/  MOV R23, R22 ;  /* 0x0000001600177202 */ /* 0x000fe40000000f00 */
[----:B------:R-:W-:Y:S02]  /*1f50*/  IADD3.X R17, PT, PT, RZ, R17, RZ, P5, !PT ;  /* 0x00000011ff117210 */ /* 0x000fe40002ffe4ff */
[----:B------:R-:W-:Y:S01]  /*1f60*/  IADD3 R34, P3, PT, R20, 0x600, RZ ;  /* 0x0000060014227810 */ /* 0x000fe20007f7e0ff */
[----:B------:R-:W-:Y:S01]  /*1f70*/  LDGSTS.E.64 [R23], desc[UR4][R64.64+0x300] ;  /* 0x0000030040177fae */ /* 0x000fe2000b9a1404 */
[----:B------:R-:W-:-:S02]  /*1f80*/  MOV R25, R24 ;  /* 0x0000001800197202 */ /* 0x000fc40000000f00 */
[C---:B------:R-:W-:Y:S02]  /*1f90*/  IADD3 R38, P5, PT, R20.reuse, 0x800, RZ ;  /* 0x0000080014267810 */ /* 0x040fe40007fbe0ff */
[----:B------:R-:W-:Y:S01]  /*1fa0*/  MOV R27, R26 ;  /* 0x0000001a001b7202 */ /* 0x000fe20000000f00 */
[----:B------:R-:W-:Y:S01]  /*1fb0*/  LDGSTS.E.64 [R25], desc[UR4][R68.64+0x300] ;  /* 0x0000030044197fae */ /* 0x000fe2000b9a1404 */
[C---:B------:R-:W-:Y:S02]  /*1fc0*/  IADD3 R40, P4, PT, R20.reuse, 0xa00, RZ ;  /* 0x00000a0014287810 */ /* 0x040fe40007f9e0ff */
[----:B------:R-:W-:Y:S01]  /*1fd0*/  IADD3.X R19, PT, PT, RZ, R21, RZ, P1, !PT ;  /* 0x00000015ff137210 */ /* 0x000fe20000ffe4ff */
[----:B------:R-:W-:Y:S01]  /*1fe0*/  LDGSTS.E.64 [R27], desc[UR4][R70.64+0x300] ;  /* 0x00000300461b7fae */ /* 0x000fe2000b9a1404 */
[----:B------:R-:W-:Y:S02]  /*1ff0*/  MOV R29, R28 ;  /* 0x0000001c001d7202 */ /* 0x000fe40000000f00 */
[----:B------:R-:W-:-:S02]  /*2000*/  IADD3 R42, P0, PT, R20, 0xc00, RZ ;  /* 0x00000c00142a7810 */ /* 0x000fc40007f1e0ff */
[----:B------:R-:W-:Y:S01]  /*2010*/  IADD3.X R33, PT, PT, RZ, R21, RZ, P2, !PT ;  /* 0x00000015ff217210 */ /* 0x000fe200017fe4ff */
[----:B------:R-:W-:Y:S01]  /*2020*/  LDGSTS.E.64 [R29], desc[UR4][R72.64+0x300] ;  /* 0x00000300481d7fae */ /* 0x000fe2000b9a1404 */
[----:B------:R-:W-:Y:S02]  /*2030*/  MOV R31, R30 ;  /* 0x0000001e001f7202 */ /* 0x000fe40000000f00 */
[----:B------:R-:W-:Y:S02]  /*2040*/  IADD3 R44, P1, PT, R20, 0xe00, RZ ;  /* 0x00000e00142c7810 */ /* 0x000fe40007f3e0ff */
[----:B------:R-:W-:Y:S01]  /*2050*/  IADD3.X R35, PT, PT, RZ, R21, RZ, P3, !PT ;  /* 0x00000015ff237210 */ /* 0x000fe20001ffe4ff */
[----:B------:R-:W-:Y:S01]  /*2060*/  LDGSTS.E.64 [R31], desc[UR4][R76.64+0x300] ;  /* 0x000003004c1f7fae */ /* 0x000fe2000b9a1404 */
[----:B------:R-:W-:Y:S02]  /*2070*/  MOV R17, R16 ;  /* 0x0000001000117202 */ /* 0x000fe40000000f00 */
[----:B------:R-:W-:-:S02]  /*2080*/  MOV R15, R20 ;  /* 0x00000014000f7202 */ /* 0x000fc40000000f00 */
[C---:B------:R-:W-:Y:S01]  /*2090*/  IADD3 R46, P2, PT, R20.reuse, 0x1000, RZ ;  /* 0x00001000142e7810 */ /* 0x040fe20007f5e0ff */
[----:B------:R-:W-:Y:S01]  /*20a0*/  LDGSTS.E.64 [R17], desc[UR4][R78.64+0x300] ;  /* 0x000003004e117fae */ /* 0x000fe2000b9a1404 */
[-C--:B------:R-:W-:Y:S02]  /*20b0*/  IADD3.X R39, PT, PT, RZ, R21.reuse, RZ, P5, !PT ;  /* 0x00000015ff277210 */ /* 0x080fe40002ffe4ff */
[C---:B------:R-:W-:Y:S01]  /*20c0*/  IADD3 R52, P3, PT, R20.reuse, 0x1200, RZ ;  /* 0x0000120014347810 */ /* 0x040fe20007f7e0ff */
[----:B------:R1:W-:Y:S01]  /*20d0*/  LDGSTS.E.BYPASS.128 [R15], desc[UR4][R80.64] ;  /* 0x00000000500f7fae */ /* 0x0003e2000b981804 */
[----:B------:R-:W-:Y:S02]  /*20e0*/  IADD3.X R41, PT, PT, RZ, R21, RZ, P4, !PT ;  /* 0x00000015ff297210 */ /* 0x000fe400027fe4ff */
[----:B------:R-:W-:Y:S02]  /*20f0*/  MOV R19, R18 ;  /* 0x0000001200137202 */ /* 0x000fe40000000f00 */
[----:B------:R-:W-:-:S02]  /*2100*/  IADD3 R54, P5, PT, R20, 0x1400, RZ ;  /* 0x0000140014367810 */ /* 0x000fc40007fbe0ff */
[----:B------:R-:W-:Y:S01]  /*2110*/  IADD3.X R43, PT, PT, RZ, R21, RZ, P0, !PT ;  /* 0x00000015ff2b7210 */ /* 0x000fe200007fe4ff */
[----:B------:R-:W-:Y:S01]  /*2120*/  LDGSTS.E.BYPASS.128 [R19], desc[UR4][R82.64] ;  /* 0x0000000052137fae */ /* 0x000fe2000b981804 */
[----:B------:R-:W-:Y:S02]  /*2130*/  MOV R33, R32 ;  /* 0x0000002000217202 */ /* 0x000fe40000000f00 */
[C---:B------:R-:W-:Y:S02]  /*2140*/  IADD3 R56, P4, PT, R20.reuse, 0x1600, RZ ;  /* 0x0000160014387810 */ /* 0x040fe40007f9e0ff */
[----:B------:R-:W-:Y:S01]  /*2150*/  IADD3.X R45, PT, PT, RZ, R21, RZ, P1, !PT ;  /* 0x00000015ff2d7210 */ /* 0x000fe20000ffe4ff */
[----:B------:R-:W-:Y:S01]  /*2160*/  LDGSTS.E.BYPASS.128 [R33], desc[UR4][R84.64] ;  /* 0x0000000054217fae */ /* 0x000fe2000b981804 */
        /* <DEDUP_REMOVED lines=13> */
[----:B------:R-:W-:Y:S02]  /*2240*/  IADD3 R20, P3, PT, R20, 0x1e00, RZ ;  /* 0x00001e0014147810 */ /* 0x000fe40007f7e0ff */
[----:B------:R-:W-:Y:S01]  /*2250*/  IADD3.X R57, PT, PT, RZ, R21, RZ, P4, !PT ;  /* 0x00000015ff397210 */ /* 0x000fe200027fe4ff */
[----:B------:R2:W-:Y:S01]  /*2260*/  LDGSTS.E.BYPASS.128 [R43], desc[UR4][R92.64] ;  /* 0x000000005c2b7fae */ /* 0x0005e2000b981804 */
[----:B------:R-:W-:Y:S02]  /*2270*/  MOV R45, R44 ;  /* 0x0000002c002d7202 */ /* 0x000fe40000000f00 */
[----:B------:R-:W-:-:S02]  /*2280*/  IADD3.X R59, PT, PT, RZ, R21, RZ, P0, !PT ;  /* 0x00000015ff3b7210 */ /* 0x000fc400007fe4ff */
[----:B------:R-:W-:Y:S01]  /*2290*/  MOV R47, R46 ;  /* 0x0000002e002f7202 */ /* 0x000fe20000000f00 */
[----:B------:R-:W-:Y:S01]  /*22a0*/  LDGSTS.E.BYPASS.128 [R45], desc[UR4][R94.64] ;  /* 0x000000005e2d7fae */ /* 0x000fe2000b981804 */
[----:B------:R-:W-:Y:S02]  /*22b0*/  IADD3.X R61, PT, PT, RZ, R21, RZ, P1, !PT ;  /* 0x00000015ff3d7210 */ /* 0x000fe40000ffe4ff */
[----:B------:R-:W-:Y:S01]  /*22c0*/  MOV R53, R52 ;  /* 0x0000003400357202 */ /* 0x000fe20000000f00 */
[----:B------:R3:W-:Y:S01]  /*22d0*/  LDGSTS.E.BYPASS.128 [R47], desc[UR4][R96.64] ;  /* 0x00000000602f7fae */ /* 0x0007e2000b981804 */
[----:B------:R-:W-:Y:S02]  /*22e0*/  IADD3.X R63, PT, PT, RZ, R21, RZ, P2, !PT ;  /* 0x00000015ff3f7210 */ /* 0x000fe400017fe4ff */
[----:B------:R-:W-:Y:S01]  /*22f0*/  MOV R55, R54 ;  /* 0x0000003600377202 */ /* 0x000fe20000000f00 */
[----:B------:R-:W-:Y:S01]  /*2300*/  LDGSTS.E.BYPASS.128 [R53], desc[UR4][R98.64] ;  /* 0x0000000062357fae */ /* 0x000fe2000b981804 */
[----:B------:R-:W-:-:S02]  /*2310*/  IADD3.X R21, PT, PT, RZ, R21, RZ, P3, !PT ;  /* 0x00000015ff157210 */ /* 0x000fc40001ffe4ff */
[----:B------:R-:W-:Y:S01]  /*2320*/  MOV R57, R56 ;  /* 0x0000003800397202 */ /* 0x000fe20000000f00 */
[----:B------:R-:W-:Y:S01]  /*2330*/  LDGSTS.E.BYPASS.128 [R55], desc[UR4][R100.64] ;  /* 0x0000000064377fae */ /* 0x000fe2000b981804 */
[----:B------:R-:W-:Y:S02]  /*2340*/  MOV R59, R58 ;  /* 0x0000003a003b7202 */ /* 0x000fe40000000f00 */
[----:B------:R-:W-:Y:S01]  /*2350*/  MOV R61, R60 ;  /* 0x0000003c003d7202 */ /* 0x000fe20000000f00 */
[----:B------:R-:W-:Y:S01]  /*2360*/  LDGSTS.E.BYPASS.128 [R57], desc[UR4][R102.64] ;  /* 0x0000000066397fae */ /* 0x000fe2000b981804 */
[----:B------:R-:W-:Y:S02]  /*2370*/  MOV R63, R62 ;  /* 0x0000003e003f7202 */ /* 0x000fe40000000f00 */
[----:B------:R-:W-:Y:S01]  /*2380*/  MOV R21, R20 ;  /* 0x0000001400157202 */ /* 0x000fe20000000f00 */
[----:B------:R4:W-:Y:S01]  /*2390*/  LDGSTS.E.BYPASS.128 [R59], desc[UR4][R104.64] ;  /* 0x00000000683b7fae */ /* 0x0009e2000b981804 */
[----:B-1----:R-:W-:-:S02]  /*23a0*/  LOP3.LUT R15, R14, 0x3, RZ, 0xc0, !PT ;  /* 0x000000030e0f7812 */ /* 0x002fc400078ec0ff */
[----:B------:R-:W-:Y:S01]  /*23b0*/  MOV R12, UR8 ;  /* 0x00000008000c7c02 */ /* 0x000fe20008000f00 */
[----:B------:R-:W-:Y:S01]  /*23c0*/  LDGSTS.E.BYPASS.128 [R61], desc[UR4][R106.64] ;  /* 0x000000006a3d7fae */ /* 0x000fe2000b981804 */
[C---:B------:R-:W-:Y:S02]  /*23d0*/  SHF.L.U32 R17, R14.reuse, 0xd, RZ ;  /* 0x0000000d0e117819 */ /* 0x040fe400000006ff */
[----:B------:R-:W-:Y:S01]  /*23e0*/  IADD3 R14, PT, PT, R14, 0x1, RZ ;  /* 0x000000010e0e7810 */ /* 0x000fe20007ffe0ff */
[----:B------:R1:W-:Y:S01]  /*23f0*/  LDGSTS.E.BYPASS.128 [R63], desc[UR4][R108.64] ;  /* 0x000000006c3f7fae */ /* 0x0003e2000b981804 */
[----:B------:R-:W-:Y:S01]  /*2400*/  IMAD R15, R15, 0x700, R12 ;  /* 0x000007000f0f7824 */ /* 0x000fe200078e020c */
[----:B------:R-:W-:Y:S02]  /*2410*/  LOP3.LUT R12, R0, 0x6000, R17, 0xf8, !PT ;  /* 0x00006000000c7812 */ /* 0x000fe400078ef811 */
[----:B------:R5:W-:Y:S01]  /*2420*/  LDGSTS.E.BYPASS.128 [R21], desc[UR4][R110.64] ;  /* 0x000000006e157fae */ /* 0x000be2000b981804 */
[----:B------:R-:W-:-:S03]  /*2430*/  ISETP.NE.AND P0, PT, R14, 0x1d, PT ;  /* 0x0000001d0e00780c */ /* 0x000fc60003f05270 */
[----:B------:R-:W0:Y:S01]  /*2440*/  LDGDEPBAR ;  /* 0x00000000000079af */ /* 0x000e220000000000 */
[----:B------:R-:W-:-:S04]  /*2450*/  DEPBAR.LE SB0, 0x3 ;  /* 0x000080c00000791a */ /* 0x000fc80000000000 */
[----:B------:R-:W-:Y:S06]  /*2460*/  BAR.SYNC.DEFER_BLOCKING 0x0 ;  /* 0x0000000000007b1d */ /* 0x000fec0000010000 */
[----:B------:R-:W-:Y:S04]  /*2470*/  LDS R48, [R12+UR6] ;  /* 0x000000060c307984 */ /* 0x000fe80008000800 */
[----:B--2---:R-:W2:Y:S04]  /*2480*/  LDS.128 R40, [R15] ;  /* 0x000000000f287984 */ /* 0x004ea80000000c00 */
[----:B---3--:R-:W3:Y:S04]  /*2490*/  LDS.128 R44, [R15+0x100] ;  /* 0x000100000f2c7984 */ /* 0x008ee80000000c00 */
[----:B------:R-:W5:Y:S04]  /*24a0*/  LDS R52, [R12+UR6+0x80] ;  /* 0x000080060c347984 */ /* 0x000f680008000800 */
[----:B------:R-:W5:Y:S04]  /*24b0*/  LDS R64, [R12+UR6+0x100] ;  /* 0x000100060c407984 */ /* 0x000f680008000800 */
[----:B----4-:R-:W4:Y:S04]  /*24c0*/  LDS.128 R56, [R15+0x200] ;  /* 0x000200000f387984 */ /* 0x010f280000000c00 */
[----:B------:R-:W4:Y:S04]  /*24d0*/  LDS R66, [R12+UR6+0x180] ;  /* 0x000180060c427984 */ /* 0x000f280008000800 */
[----:B------:R-:W4:Y:S04]  /*24e0*/  LDS.128 R32, [R15+0x500] ;  /* 0x000500000f207984 */ /* 0x000f280000000c00 */
[----:B------:R-:W4:Y:S04]  /*24f0*/  LDS.128 R28, [R15+0x600] ;  /* 0x000600000f1c7984 */ /* 0x000f280000000c00 */
[----:B-1----:R-:W1:Y:S04]  /*2500*/  LDS.128 R60, [R15+0x300] ;  /* 0x000300000f3c7984 */ /* 0x002e680000000c00 */
[----:B------:R-:W1:Y:S04]  /*2510*/  LDS.128 R68, [R15+0x400] ;  /* 0x000400000f447984 */ /* 0x000e680000000c00 */
[----:B------:R-:W-:Y:S01]  /*2520*/  LDS R72, [R12+UR6+0x200] ;  /* 0x000200060c487984 */ /* 0x000fe20008000800 */
[----:B--2---:R-:W-:-:S03]  /*2530*/  FFMA R40, R40, R48, R113 ;  /* 0x0000003028287223 */ /* 0x004fc60000000071 */
[----:B------:R-:W2:Y:S01]  /*2540*/  LDS.128 R16, [R15+0x10] ;  /* 0x000010000f107984 */ /* 0x000ea20000000c00 */
[----:B---3--:R-:W-:-:S03]  /*2550*/  FFMA R115, R48, R44, R115 ;  /* 0x0000002c30737223 */ /* 0x008fc60000000073 */
[----:B------:R-:W3:Y:S01]  /*2560*/  LDS R74, [R12+UR6+0x280] ;  /* 0x000280060c4a7984 */ /* 0x000ee20008000800 */
[C---:B-----5:R-:W-:Y:S01]  /*2570*/  FFMA R41, R52.reuse, R41, R40 ;  /* 0x0000002934297223 */ /* 0x060fe20000000028 */
[----:B------:R-:W-:Y:S02]  /*2580*/  FFMA R45, R52, R45, R115 ;  /* 0x0000002d342d7223 */ /* 0x000fe40000000073 */
[----:B------:R-:W5:Y:S01]  /*2590*/  LDS R76, [R12+UR6+0x300] ;  /* 0x000300060c4c7984 */ /* 0x000f620008000800 */
[C---:B------:R-:W-:Y:S01]  /*25a0*/  FFMA R42, R64.reuse, R42, R41 ;  /* 0x0000002a402a7223 */ /* 0x040fe20000000029 */
[----:B------:R-:W-:Y:S02]  /*25b0*/  FFMA R45, R64, R46, R45 ;  /* 0x0000002e402d7223 */ /* 0x000fe4000000002d */
[----:B------:R-:W5:Y:S01]  /*25c0*/  LDS.128 R20, [R15+0x210] ;  /* 0x000210000f147984 */ /* 0x000f620000000c00 */
[----:B----4-:R-:W-:-:S03]  /*25d0*/  FFMA R37, R48, R56, R37 ;  /* 0x0000003830257223 */ /* 0x010fc60000000025 */
[----:B------:R-:W4:Y:S01]  /*25e0*/  LDS R78, [R12+UR6+0x380] ;  /* 0x000380060c4e7984 */ /* 0x000f220008000800 */
[----:B------:R-:W-:Y:S01]  /*25f0*/  FFMA R55, R66, R43, R42 ;  /* 0x0000002b42377223 */ /* 0x000fe2000000002a */
[----:B------:R-:W-:Y:S01]  /*2600*/  FFMA R57, R52, R57, R37 ;  /* 0x0000003934397223 */ /* 0x000fe20000000025 */
[----:B------:R-:W-:Y:S01]  /*2610*/  FFMA R65, R66, R47, R45 ;  /* 0x0000002f42417223 */ /* 0x000fe2000000002d */
[----:B------:R-:W4:Y:S01]  /*2620*/  LDS.128 R24, [R15+0x110] ;  /* 0x000110000f187984 */ /* 0x000f220000000c00 */
[----:B------:R-:W-:Y:S01]  /*2630*/  FFMA R51, R48, R32, R51 ;  /* 0x0000002030337223 */ /* 0x000fe20000000033 */
[----:B------:R-:W-:Y:S02]  /*2640*/  FFMA R57, R64, R58, R57 ;  /* 0x0000003a40397223 */ /* 0x000fe40000000039 */
[----:B------:R-:W4:Y:S01]  /*2650*/  LDS.128 R36, [R15+0x310] ;  /* 0x000310000f247984 */ /* 0x000f220000000c00 */
[----:B------:R-:W-:Y:S01]  /*2660*/  FFMA R53, R48, R28, R49 ;  /* 0x0000001c30357223 */ /* 0x000fe20000000031 */
[----:B------:R-:W-:Y:S01]  /*2670*/  FFMA R33, R52, R33, R51 ;  /* 0x0000002134217223 */ /* 0x000fe20000000033 */
[----:B------:R-:W-:Y:S01]  /*2680*/  FFMA R57, R66, R59, R57 ;  /* 0x0000003b42397223 */ /* 0x000fe20000000039 */
[----:B------:R-:W4:Y:S01]  /*2690*/  LDS.128 R40, [R15+0x410] ;  /* 0x000410000f287984 */ /* 0x000f220000000c00 */
[----:B-1----:R-:W-:Y:S01]  /*26a0*/  FFMA R60, R48, R60, R75 ;  /* 0x0000003c303c7223 */ /* 0x002fe2000000004b */
[----:B------:R-:W-:Y:S01]  /*26b0*/  FFMA R29, R52, R29, R53 ;  /* 0x0000001d341d7223 */ /* 0x000fe20000000035 */
[----:B------:R-:W-:Y:S01]  /*26c0*/  FFMA R33, R64, R34, R33 ;  /* 0x0000002240217223 */ /* 0x000fe20000000021 */
[----:B------:R-:W1:Y:S01]  /*26d0*/  LDS.128 R44, [R15+0x510] ;  /* 0x000510000f2c7984 */ /* 0x000e620000000c00 */
[----:B------:R-:W-:Y:S01]  /*26e0*/  FFMA R67, R48, R68, R67 ;  /* 0x0000004430437223 */ /* 0x000fe20000000043 */
[----:B------:R-:W-:Y:S01]  /*26f0*/  FFMA R61, R52, R61, R60 ;  /* 0x0000003d343d7223 */ /* 0x000fe2000000003c */
[----:B------:R-:W-:Y:S01]  /*2700*/  FFMA R29, R64, R30, R29 ;  /* 0x0000001e401d7223 */ /* 0x000fe2000000001d */
[----:B------:R-:W1:Y:S01]  /*2710*/  LDS.128 R48, [R15+0x610] ;  /* 0x000610000f307984 */ /* 0x000e620000000c00 */
[----:B------:R-:W-:Y:S01]  /*2720*/  FFMA R67, R52, R69, R67 ;  /* 0x0000004534437223 */ /* 0x000fe20000000043 */
[----:B------:R-:W-:Y:S01]  /*2730*/  FFMA R62, R64, R62, R61 ;  /* 0x0000003e403e7223 */ /* 0x000fe2000000003d */
[----:B------:R-:W-:Y:S01]  /*2740*/  FFMA R61, R66, R35, R33 ;  /* 0x00000023423d7223 */ /* 0x000fe20000000021 */
[----:B--2---:R-:W-:Y:S01]  /*2750*/  FFMA R16, R16, R72, R55 ;  /* 0x0000004810107223 */ /* 0x004fe20000000037 */
[----:B------:R-:W-:Y:S01]  /*2760*/  LDS R68, [R12+UR6+0x400] ;  /* 0x000400060c447984 */ /* 0x000fe20008000800 */
[----:B------:R-:W-:Y:S01]  /*2770*/  FFMA R67, R64, R70, R67 ;  /* 0x0000004640437223 */ /* 0x000fe20000000043 */
[----:B------:R-:W-:Y:S01]  /*2780*/  FFMA R63, R66, R63, R62 ;  /* 0x0000003f423f7223 */ /* 0x000fe2000000003e */
[----:B---3--:R-:W-:Y:S01]  /*2790*/  FFMA R17, R74, R17, R16 ;  /* 0x000000114a117223 */ /* 0x008fe20000000010 */
[----:B------:R-:W2:Y:S01]  /*27a0*/  LDS.128 R52, [R15+0x20] ;  /* 0x000020000f347984 */ /* 0x000ea20000000c00 */
[C---:B------:R-:W-:Y:S01]  /*27b0*/  FFMA R67, R66.reuse, R71, R67 ;  /* 0x0000004742437223 */ /* 0x040fe20000000043 */
[----:B------:R-:W-:Y:S01]  /*27c0*/  FFMA R69, R66, R31, R29 ;  /* 0x0000001f42457223 */ /* 0x000fe2000000001d */
[----:B-----5:R-:W-:Y:S01]  /*27d0*/  FFMA R18, R76, R18, R17 ;  /* 0x000000124c127223 */ /* 0x020fe20000000011 */
[----:B------:R-:W3:Y:S01]  /*27e0*/  LDS R64, [R12+UR6+0x480] ;  /* 0x000480060c407984 */ /* 0x000ee20008000800 */
[----:B------:R-:W-:-:S03]  /*27f0*/  FFMA R20, R72, R20, R57 ;  /* 0x0000001448147223 */ /* 0x000fc60000000039 */
[----:B------:R-:W5:Y:S01]  /*2800*/  LDS R66, [R12+UR6+0x500] ;  /* 0x000500060c427984 */ /* 0x000f620008000800 */
[----:B----4-:R-:W-:-:S03]  /*2810*/  FFMA R71, R78, R19, R18 ;  /* 0x000000134e477223 */ /* 0x010fc60000000012 */
[----:B------:R-:W4:Y:S01]  /*2820*/  LDS.128 R28, [R15+0x220] ;  /* 0x000220000f1c7984 */ /* 0x000f220000000c00 */
[----:B------:R-:W-:Y:S01]  /*2830*/  FFMA R21, R74, R21, R20 ;  /* 0x000000154a157223 */ /* 0x000fe20000000014 */
[----:B------:R-:W-:Y:S02]  /*2840*/  FFMA R65, R72, R24, R65 ;  /* 0x0000001848417223 */ /* 0x000fe40000000041 */
[----:B------:R-:W4:Y:S01]  /*2850*/  LDS.128 R32, [R15+0x120] ;  /* 0x000120000f207984 */ /* 0x000f220000000c00 */
[----:B------:R-:W-:Y:S01]  /*2860*/  FFMA R22, R76, R22, R21 ;  /* 0x000000164c167223 */ /* 0x000fe20000000015 */
[----:B------:R-:W-:Y:S02]  /*2870*/  FFMA R63, R72, R36, R63 ;  /* 0x00000024483f7223 */ /* 0x000fe4000000003f */
[----:B------:R-:W4:Y:S01]  /*2880*/  LDS.128 R16, [R15+0x320] ;  /* 0x000320000f107984 */ /* 0x000f220000000c00 */
[----:B------:R-:W-:Y:S01]  /*2890*/  FFMA R25, R74, R25, R65 ;  /* 0x000000194a197223 */ /* 0x000fe20000000041 */
[----:B------:R-:W-:-:S02]  /*28a0*/  FFMA R40, R72, R40, R67 ;  /* 0x0000002848287223 */ /* 0x000fc40000000043 */
[----:B------:R-:W4:Y:S01]  /*28b0*/  LDS.128 R56, [R15+0x420] ;  /* 0x000420000f387984 */ /* 0x000f220000000c00 */
[----:B------:R-:W-:Y:S01]  /*28c0*/  FFMA R67, R78, R23, R22 ;  /* 0x000000174e437223 */ /* 0x000fe20000000016 */
[----:B------:R-:W-:Y:S01]  /*28d0*/  FFMA R37, R74, R37, R63 ;  /* 0x000000254a257223 */ /* 0x000fe2000000003f */
[----:B-1----:R-:W-:Y:S01]  /*28e0*/  FFMA R61, R72, R44, R61 ;  /* 0x0000002c483d7223 */ /* 0x002fe2000000003d */
[----:B------:R-:W1:Y:S01]  /*28f0*/  LDS.128 R20, [R15+0x520] ;  /* 0x000520000f147984 */ /* 0x000e620000000c00 */
[C---:B------:R-:W-:Y:S01]  /*2900*/  FFMA R25, R76.reuse, R26, R25 ;  /* 0x0000001a4c197223 */ /* 0x040fe20000000019 */
[----:B------:R-:W-:Y:S01]  /*2910*/  FFMA R37, R76, R38, R37 ;  /* 0x000000264c257223 */ /* 0x000fe20000000025 */
[----:B------:R-:W-:Y:S01]  /*2920*/  FFMA R45, R74, R45, R61 ;  /* 0x0000002d4a2d7223 */ /* 0x000fe2000000003d */
[----:B------:R-:W1:Y:S01]  /*2930*/  LDS R70, [R12+UR6+0x580] ;  /* 0x000580060c467984 */ /* 0x000e620008000800 */
[----:B------:R-:W-:Y:S01]  /*2940*/  FFMA R65, R78, R27, R25 ;  /* 0x0000001b4e417223 */ /* 0x000fe20000000019 */
[----:B------:R-:W-:Y:S01]  /*2950*/  FFMA R69, R72, R48, R69 ;  /* 0x0000003048457223 */ /* 0x000fe20000000045 */
[----:B------:R-:W-:Y:S01]  /*2960*/  FFMA R41, R74, R41, R40 ;  /* 0x000000294a297223 */ /* 0x000fe20000000028 */
[----:B------:R-:W1:Y:S01]  /*2970*/  LDS.128 R60, [R15+0x620] ;  /* 0x000620000f3c7984 */ /* 0x000e620000000c00 */
[----:B------:R-:W-:Y:S01]  /*2980*/  FFMA R73, R78, R39, R37 ;  /* 0x000000274e497223 */ /* 0x000fe20000000025 */
[----:B------:R-:W-:Y:S01]  /*2990*/  FFMA R49, R74, R49, R69 ;  /* 0x000000314a317223 */ /* 0x000fe20000000045 */
[----:B------:R-:W-:Y:S01]  /*29a0*/  FFMA R42, R76, R42, R41 ;  /* 0x0000002a4c2a7223 */ /* 0x000fe20000000029 */
[----:B------:R-:W-:Y:S01]  /*29b0*/  LDS R80, [R12+UR6+0x600] ;  /* 0x000600060c507984 */ /* 0x000fe20008000800 */
[----:B--2---:R-:W-:Y:S01]  /*29c0*/  FFMA R52, R52, R68, R71 ;  /* 0x0000004434347223 */ /* 0x004fe20000000047 */
[C---:B------:R-:W-:Y:S01]  /*29d0*/  FFMA R45, R76.reuse, R46, R45 ;  /* 0x0000002e4c2d7223 */ /* 0x040fe2000000002d */
[----:B------:R-:W-:Y:S01]  /*29e0*/  FFMA R49, R76, R50, R49 ;  /* 0x000000324c317223 */ /* 0x000fe20000000031 */
[----:B------:R-:W2:Y:S01]  /*29f0*/  LDS.128 R24, [R15+0x30] ;  /* 0x000030000f187984 */ /* 0x000ea20000000c00 */
[----:B---3--:R-:W-:Y:S01]  /*2a00*/  FFMA R41, R64, R53, R52 ;  /* 0x0000003540297223 */ /* 0x008fe20000000034 */
[C---:B------:R-:W-:Y:S01]  /*2a10*/  FFMA R75, R78.reuse, R43, R42 ;  /* 0x0000002b4e4b7223 */ /* 0x040fe2000000002a */
[----:B------:R-:W-:Y:S01]  /*2a20*/  FFMA R69, R78, R47, R45 ;  /* 0x0000002f4e457223 */ /* 0x000fe2000000002d */
[----:B------:R-:W3:Y:S01]  /*2a30*/  LDS R72, [R12+UR6+0x680] ;  /* 0x000680060c487984 */ /* 0x000ee20008000800 */
[----:B-----5:R-:W-:Y:S01]  /*2a40*/  FFMA R54, R66, R54, R41 ;  /* 0x0000003642367223 */ /* 0x020fe20000000029 */
[----:B------:R-:W-:-:S02]  /*2a50*/  FFMA R53, R78, R51, R49 ;  /* 0x000000334e357223 */ /* 0x000fc40000000031 */
[----:B------:R-:W5:Y:S01]  /*2a60*/  LDS R74, [R12+UR6+0x700] ;  /* 0x000700060c4a7984 */ /* 0x000f620008000800 */
[----:B----4-:R-:W-:-:S03]  /*2a70*/  FFMA R67, R68, R28, R67 ;  /* 0x0000001c44437223 */ /* 0x010fc60000000043 */
[----:B------:R-:W4:Y:S01]  /*2a80*/  LDS.128 R36, [R15+0x130] ;  /* 0x000130000f247984 */ /* 0x000f220000000c00 */
[----:B------:R-:W-:Y:S01]  /*2a90*/  FFMA R65, R68, R32, R65 ;  /* 0x0000002044417223 */ /* 0x000fe20000000041 */
[----:B------:R-:W-:Y:S02]  /*2aa0*/  FFMA R29, R64, R29, R67 ;  /* 0x0000001d401d7223 */ /* 0x000fe40000000043 */
[----:B------:R-:W4:Y:S01]  /*2ab0*/  LDS R76, [R12+UR6+0x780] ;  /* 0x000780060c4c7984 */ /* 0x000f220008000800 */
[----:B------:R-:W-:Y:S01]  /*2ac0*/  FFMA R16, R68, R16, R73 ;  /* 0x0000001044107223 */ /* 0x000fe20000000049 */
[----:B------:R-:W-:Y:S01]  /*2ad0*/  FFMA R33, R64, R33, R65 ;  /* 0x0000002140217223 */ /* 0x000fe20000000041 */
[----:B------:R-:W-:Y:S01]  /*2ae0*/  FFMA R29, R66, R30, R29 ;  /* 0x0000001e421d7223 */ /* 0x000fe2000000001d */
[----:B------:R-:W4:Y:S01]  /*2af0*/  LDS.128 R40, [R15+0x230] ;  /* 0x000230000f287984 */ /* 0x000f220000000c00 */
[----:B------:R-:W-:Y:S01]  /*2b00*/  FFMA R56, R68, R56, R75 ;  /* 0x0000003844387223 */ /* 0x000fe2000000004b */
[----:B------:R-:W-:Y:S01]  /*2b10*/  FFMA R17, R64, R17, R16 ;  /* 0x0000001140117223 */ /* 0x000fe20000000010 */
[----:B------:R-:W-:Y:S01]  /*2b20*/  FFMA R33, R66, R34, R33 ;  /* 0x0000002242217223 */ /* 0x000fe20000000021 */
[----:B------:R-:W4:Y:S01]  /*2b30*/  LDS.128 R44, [R15+0x330] ;  /* 0x000330000f2c7984 */ /* 0x000f220000000c00 */
[----:B------:R-:W-:Y:S01]  /*2b40*/  FFMA R57, R64, R57, R56 ;  /* 0x0000003940397223 */ /* 0x000fe20000000038 */
[----:B------:R-:W-:Y:S01]  /*2b50*/  FFMA R18, R66, R18, R17 ;  /* 0x0000001242127223 */ /* 0x000fe20000000011 */
[----:B-1----:R-:W-:Y:S01]  /*2b60*/  FFMA R69, R68, R20, R69 ;  /* 0x0000001444457223 */ /* 0x002fe20000000045 */
[----:B------:R-:W1:Y:S01]  /*2b70*/  LDS.128 R48, [R15+0x430] ;  /* 0x000430000f307984 */ /* 0x000e620000000c00 */
[----:B------:R-:W-:Y:S01]  /*2b80*/  FFMA R58, R66, R58, R57 ;  /* 0x0000003a423a7223 */ /* 0x000fe20000000039 */
[C---:B------:R-:W-:Y:S01]  /*2b90*/  FFMA R57, R70.reuse, R31, R29 ;  /* 0x0000001f46397223 */ /* 0x040fe2000000001d */
[C---:B------:R-:W-:Y:S01]  /*2ba0*/  FFMA R65, R70.reuse, R35, R33 ;  /* 0x0000002346417223 */ /* 0x040fe20000000021 */
        /* <DEDUP_REMOVED lines=10> */
[----:B------:R-:W-:Y:S01]  /*2c50*/  FFMA R61, R70, R23, R21 ;  /* 0x00000017463d7223 */ /* 0x000fe20000000015 */
[----:B------:R-:W-:Y:S01]  /*2c60*/  FFMA R53, R66, R62, R53 ;  /* 0x0000003e42357223 */ /* 0x000fe20000000035 */
[----:B------:R-:W2:Y:S01]  /*2c70*/  LDS.128 R16, [R15+0x40] ;  /* 0x000040000f107984 */ /* 0x000ea20000000c00 */
[----:B---3--:R-:W-:Y:S01]  /*2c80*/  FFMA R25, R72, R25, R24 ;  /* 0x0000001948197223 */ /* 0x008fe20000000018 */
[C---:B------:R-:W-:Y:S01]  /*2c90*/  FFMA R71, R70.reuse, R59, R58 ;  /* 0x0000003b46477223 */ /* 0x040fe2000000003a */
[----:B------:R-:W-:Y:S01]  /*2ca0*/  FFMA R63, R70, R63, R53 ;  /* 0x0000003f463f7223 */ /* 0x000fe20000000035 */
[----:B------:R-:W3:Y:S01]  /*2cb0*/  LDS R64, [R12+UR6+0x880] ;  /* 0x000880060c407984 */ /* 0x000ee20008000800 */
[----:B-----5:R-:W-:-:S03]  /*2cc0*/  FFMA R26, R74, R26, R25 ;  /* 0x0000001a4a1a7223 */ /* 0x020fc60000000019 */
[----:B------:R-:W5:Y:S01]  /*2cd0*/  LDS R66, [R12+UR6+0x900] ;  /* 0x000900060c427984 */ /* 0x000f620008000800 */
[----:B----4-:R-:W-:-:S03]  /*2ce0*/  FFMA R65, R80, R36, R65 ;  /* 0x0000002450417223 */ /* 0x010fc60000000041 */
[----:B------:R-:W4:Y:S01]  /*2cf0*/  LDS.128 R20, [R15+0x140] ;  /* 0x000140000f147984 */ /* 0x000f220000000c00 */
[----:B------:R-:W-:Y:S01]  /*2d00*/  FFMA R69, R76, R27, R26 ;  /* 0x0000001b4c457223 */ /* 0x000fe2000000001a */
[----:B------:R-:W-:Y:S02]  /*2d10*/  FFMA R37, R72, R37, R65 ;  /* 0x0000002548257223 */ /* 0x000fe40000000041 */
[----:B------:R-:W4:Y:S01]  /*2d20*/  LDS R70, [R12+UR6+0x980] ;  /* 0x000980060c467984 */ /* 0x000f220008000800 */
[----:B------:R-:W-:Y:S01]  /*2d30*/  FFMA R65, R80, R40, R57 ;  /* 0x0000002850417223 */ /* 0x000fe20000000039 */
[----:B------:R-:W-:Y:S02]  /*2d40*/  FFMA R37, R74, R38, R37 ;  /* 0x000000264a257223 */ /* 0x000fe40000000025 */
[----:B------:R-:W4:Y:S01]  /*2d50*/  LDS.128 R24, [R15+0x240] ;  /* 0x000240000f187984 */ /* 0x000f220000000c00 */
[----:B------:R-:W-:Y:S01]  /*2d60*/  FFMA R41, R72, R41, R65 ;  /* 0x0000002948297223 */ /* 0x000fe20000000041 */
[----:B------:R-:W-:Y:S01]  /*2d70*/  FFMA R65, R76, R39, R37 ;  /* 0x000000274c417223 */ /* 0x000fe20000000025 */
[----:B------:R-:W-:Y:S01]  /*2d80*/  FFMA R44, R80, R44, R67 ;  /* 0x0000002c502c7223 */ /* 0x000fe20000000043 */
[----:B------:R-:W4:Y:S01]  /*2d90*/  LDS.128 R52, [R15+0x340] ;  /* 0x000340000f347984 */ /* 0x000f220000000c00 */
[----:B------:R-:W-:Y:S01]  /*2da0*/  FFMA R41, R74, R42, R41 ;  /* 0x0000002a4a297223 */ /* 0x000fe20000000029 */
[----:B-1----:R-:W-:Y:S01]  /*2db0*/  FFMA R71, R80, R48, R71 ;  /* 0x0000003050477223 */ /* 0x002fe20000000047 */
[----:B------:R-:W-:Y:S01]  /*2dc0*/  FFMA R45, R72, R45, R44 ;  /* 0x0000002d482d7223 */ /* 0x000fe2000000002c */
[----:B------:R-:W1:Y:S01]  /*2dd0*/  LDS.128 R56, [R15+0x440] ;  /* 0x000440000f387984 */ /* 0x000e620000000c00 */
[----:B------:R-:W-:Y:S01]  /*2de0*/  FFMA R67, R76, R43, R41 ;  /* 0x0000002b4c437223 */ /* 0x000fe20000000029 */
[----:B------:R-:W-:Y:S01]  /*2df0*/  FFMA R63, R80, R28, R63 ;  /* 0x0000001c503f7223 */ /* 0x000fe2000000003f */
[----:B------:R-:W-:Y:S01]  /*2e00*/  FFMA R46, R74, R46, R45 ;  /* 0x0000002e4a2e7223 */ /* 0x000fe2000000002d */
[----:B------:R-:W1:Y:S01]  /*2e10*/  LDS.128 R36, [R15+0x540] ;  /* 0x000540000f247984 */ /* 0x000e620000000c00 */
[----:B------:R-:W-:Y:S01]  /*2e20*/  FFMA R61, R80, R32, R61 ;  /* 0x00000020503d7223 */ /* 0x000fe2000000003d */
[C---:B------:R-:W-:Y:S01]  /*2e30*/  FFMA R29, R72.reuse, R29, R63 ;  /* 0x0000001d481d7223 */ /* 0x040fe2000000003f */
[----:B------:R-:W-:Y:S01]  /*2e40*/  FFMA R49, R72, R49, R71 ;  /* 0x0000003148317223 */ /* 0x000fe20000000047 */
[----:B------:R-:W1:Y:S01]  /*2e50*/  LDS.128 R40, [R15+0x640] ;  /* 0x000640000f287984 */ /* 0x000e620000000c00 */
[----:B------:R-:W-:Y:S01]  /*2e60*/  FFMA R71, R76, R47, R46 ;  /* 0x0000002f4c477223 */ /* 0x000fe2000000002e */
[----:B------:R-:W-:Y:S01]  /*2e70*/  FFMA R33, R72, R33, R61 ;  /* 0x0000002148217223 */ /* 0x000fe2000000003d */
[----:B------:R-:W-:Y:S01]  /*2e80*/  FFMA R29, R74, R30, R29 ;  /* 0x0000001e4a1d7223 */ /* 0x000fe2000000001d */
[----:B--2---:R-:W-:Y:S01]  /*2e90*/  FFMA R16, R16, R68, R69 ;  /* 0x0000004410107223 */ /* 0x004fe20000000045 */
[----:B------:R-:W-:Y:S01]  /*2ea0*/  LDS R78, [R12+UR6+0xa00] ;  /* 0x000a00060c4e7984 */ /* 0x000fe20008000800 */
[C---:B------:R-:W-:Y:S01]  /*2eb0*/  FFMA R33, R74.reuse, R34, R33 ;  /* 0x000000224a217223 */ /* 0x040fe20000000021 */
[----:B------:R-:W-:Y:S01]  /*2ec0*/  FFMA R49, R74, R50, R49 ;  /* 0x000000324a317223 */ /* 0x000fe20000000031 */
[----:B---3--:R-:W-:Y:S01]  /*2ed0*/  FFMA R17, R64, R17, R16 ;  /* 0x0000001140117223 */ /* 0x008fe20000000010 */
[----:B------:R-:W2:Y:S01]  /*2ee0*/  LDS.128 R44, [R15+0x50] ;  /* 0x000050000f2c7984 */ /* 0x000ea20000000c00 */
[C---:B------:R-:W-:Y:S01]  /*2ef0*/  FFMA R61, R76.reuse, R35, R33 ;  /* 0x000000234c3d7223 */ /* 0x040fe20000000021 */
[----:B------:R-:W-:Y:S01]  /*2f00*/  FFMA R49, R76, R51, R49 ;  /* 0x000000334c317223 */ /* 0x000fe20000000031 */
[----:B-----5:R-:W-:Y:S01]  /*2f10*/  FFMA R18, R66, R18, R17 ;  /* 0x0000001242127223 */ /* 0x020fe20000000011 */
[----:B------:R-:W3:Y:S01]  /*2f20*/  LDS R80, [R12+UR6+0xa80] ;  /* 0x000a80060c507984 */ /* 0x000ee20008000800 */
[----:B----4-:R-:W-:Y:S01]  /*2f30*/  FFMA R17, R68, R20, R65 ;  /* 0x0000001444117223 */ /* 0x010fe20000000041 */
[----:B------:R-:W-:-:S02]  /*2f40*/  FFMA R65, R76, R31, R29 ;  /* 0x0000001f4c417223 */ /* 0x000fc4000000001d */
[----:B------:R-:W4:Y:S01]  /*2f50*/  LDS R72, [R12+UR6+0xb00] ;  /* 0x000b00060c487984 */ /* 0x000f220008000800 */
[----:B------:R-:W-:Y:S01]  /*2f60*/  FFMA R69, R70, R19, R18 ;  /* 0x0000001346457223 */ /* 0x000fe20000000012 */
[----:B------:R-:W-:Y:S02]  /*2f70*/  FFMA R21, R64, R21, R17 ;  /* 0x0000001540157223 */ /* 0x000fe40000000011 */
[----:B------:R-:W5:Y:S01]  /*2f80*/  LDS.128 R28, [R15+0x250] ;  /* 0x000250000f1c7984 */ /* 0x000f620000000c00 */
[----:B------:R-:W-:Y:S01]  /*2f90*/  FFMA R67, R68, R24, R67 ;  /* 0x0000001844437223 */ /* 0x000fe20000000043 */
[----:B------:R-:W-:Y:S02]  /*2fa0*/  FFMA R21, R66, R22, R21 ;  /* 0x0000001642157223 */ /* 0x000fe40000000015 */
[----:B------:R-:W5:Y:S01]  /*2fb0*/  LDS.128 R32, [R15+0x150] ;  /* 0x000150000f207984 */ /* 0x000f620000000c00 */
[----:B------:R-:W-:Y:S01]  /*2fc0*/  FFMA R25, R64, R25, R67 ;  /* 0x0000001940197223 */ /* 0x000fe20000000043 */
[----:B------:R-:W-:-:S02]  /*2fd0*/  FFMA R52, R68, R52, R71 ;  /* 0x0000003444347223 */ /* 0x000fc40000000047 */
[----:B------:R-:W5:Y:S01]  /*2fe0*/  LDS.128 R16, [R15+0x350] ;  /* 0x000350000f107984 */ /* 0x000f620000000c00 */
[----:B------:R-:W-:Y:S01]  /*2ff0*/  FFMA R67, R70, R23, R21 ;  /* 0x0000001746437223 */ /* 0x000fe20000000015 */
[----:B------:R-:W-:Y:S01]  /*3000*/  FFMA R71, R66, R26, R25 ;  /* 0x0000001a42477223 */ /* 0x000fe20000000019 */
[----:B-1----:R-:W-:Y:S01]  /*3010*/  FFMA R56, R68, R56, R49 ;  /* 0x0000003844387223 */ /* 0x002fe20000000031 */
[----:B------:R-:W1:Y:S01]  /*3020*/  LDS R74, [R12+UR6+0xb80] ;  /* 0x000b80060c4a7984 */ /* 0x000e620008000800 */
[----:B------:R-:W-:Y:S01]  /*3030*/  FFMA R53, R64, R53, R52 ;  /* 0x0000003540357223 */ /* 0x000fe20000000034 */
[----:B------:R-:W-:Y:S01]  /*3040*/  FFMA R25, R68, R36, R61 ;  /* 0x0000002444197223 */ /* 0x000fe2000000003d */
[----:B------:R-:W-:Y:S01]  /*3050*/  FFMA R71, R70, R27, R71 ;  /* 0x0000001b46477223 */ /* 0x000fe20000000047 */
[----:B------:R-:W1:Y:S01]  /*3060*/  LDS.128 R48, [R15+0x450] ;  /* 0x000450000f307984 */ /* 0x000e620000000c00 */
[C---:B------:R-:W-:Y:S01]  /*3070*/  FFMA R57, R64.reuse, R57, R56 ;  /* 0x0000003940397223 */ /* 0x040fe20000000038 */
[----:B------:R-:W-:Y:S01]  /*3080*/  FFMA R37, R64, R37, R25 ;  /* 0x0000002540257223 */ /* 0x000fe20000000019 */
[----:B------:R-:W-:Y:S01]  /*3090*/  FFMA R65, R68, R40, R65 ;  /* 0x0000002844417223 */ /* 0x000fe20000000041 */
[----:B------:R-:W1:Y:S01]  /*30a0*/  LDS.128 R60, [R15+0x550] ;  /* 0x000550000f3c7984 */ /* 0x000e620000000c00 */
[C---:B------:R-:W-:Y:S01]  /*30b0*/  FFMA R54, R66.reuse, R54, R53 ;  /* 0x0000003642367223 */ /* 0x040fe20000000035 */
[----:B------:R-:W-:Y:S01]  /*30c0*/  FFMA R58, R66, R58, R57 ;  /* 0x0000003a423a7223 */ /* 0x000fe20000000039 */
[----:B------:R-:W-:Y:S01]  /*30d0*/  FFMA R41, R64, R41, R65 ;  /* 0x0000002940297223 */ /* 0x000fe20000000041 */
[----:B------:R-:W1:Y:S01]  /*30e0*/  LDS.128 R20, [R15+0x650] ;  /* 0x000650000f147984 */ /* 0x000e620000000c00 */
        /* <DEDUP_REMOVED lines=9> */
[----:B------:R-:W-:-:S02]  /*3180*/  FFMA R65, R70, R43, R41 ;  /* 0x0000002b46417223 */ /* 0x000fc40000000029 */
[----:B------:R-:W3:Y:S01]  /*3190*/  LDS R64, [R12+UR6+0xc80] ;  /* 0x000c80060c407984 */ /* 0x000ee20008000800 */
[----:B----4-:R-:W-:-:S03]  /*31a0*/  FFMA R46, R72, R46, R53 ;  /* 0x0000002e482e7223 */ /* 0x010fc60000000035 */
[----:B------:R-:W4:Y:S01]  /*31b0*/  LDS R66, [R12+UR6+0xd00] ;  /* 0x000d00060c427984 */ /* 0x000f220008000800 */
[C---:B-----5:R-:W-:Y:S01]  /*31c0*/  FFMA R28, R78.reuse, R28, R71 ;  /* 0x0000001c4e1c7223 */ /* 0x060fe20000000047 */
[----:B------:R-:W-:Y:S02]  /*31d0*/  FFMA R67, R78, R32, R67 ;  /* 0x000000204e437223 */ /* 0x000fe40000000043 */
[----:B------:R-:W5:Y:S01]  /*31e0*/  LDS.128 R36, [R15+0x160] ;  /* 0x000160000f247984 */ /* 0x000f620000000c00 */
[C---:B------:R-:W-:Y:S01]  /*31f0*/  FFMA R29, R80.reuse, R29, R28 ;  /* 0x0000001d501d7223 */ /* 0x040fe2000000001c */
[----:B------:R-:W-:Y:S02]  /*3200*/  FFMA R33, R80, R33, R67 ;  /* 0x0000002150217223 */ /* 0x000fe40000000043 */
[----:B------:R-:W5:Y:S01]  /*3210*/  LDS.128 R52, [R15+0x360] ;  /* 0x000360000f347984 */ /* 0x000f620000000c00 */
[----:B------:R-:W-:Y:S01]  /*3220*/  FFMA R30, R72, R30, R29 ;  /* 0x0000001e481e7223 */ /* 0x000fe2000000001d */
[----:B------:R-:W-:Y:S01]  /*3230*/  FFMA R73, R78, R16, R73 ;  /* 0x000000104e497223 */ /* 0x000fe20000000049 */
[----:B------:R-:W-:Y:S01]  /*3240*/  FFMA R33, R72, R34, R33 ;  /* 0x0000002248217223 */ /* 0x000fe20000000021 */
[----:B------:R-:W5:Y:S01]  /*3250*/  LDS.128 R56, [R15+0x260] ;  /* 0x000260000f387984 */ /* 0x000f620000000c00 */
[----:B-1----:R-:W-:Y:S01]  /*3260*/  FFMA R69, R74, R31, R30 ;  /* 0x0000001f4a457223 */ /* 0x002fe2000000001e */
[----:B------:R-:W-:Y:S01]  /*3270*/  FFMA R17, R80, R17, R73 ;  /* 0x0000001150117223 */ /* 0x000fe20000000049 */
[----:B------:R-:W-:Y:S01]  /*3280*/  FFMA R67, R74, R35, R33 ;  /* 0x000000234a437223 */ /* 0x000fe20000000021 */
[----:B------:R-:W1:Y:S01]  /*3290*/  LDS.128 R28, [R15+0x660] ;  /* 0x000660000f1c7984 */ /* 0x000e620000000c00 */
[----:B------:R-:W-:Y:S01]  /*32a0*/  FFMA R75, R78, R48, R75 ;  /* 0x000000304e4b7223 */ /* 0x000fe2000000004b */
        /* <DEDUP_REMOVED lines=11> */
[C---:B------:R-:W-:Y:S01]  /*3360*/  FFMA R49, R72.reuse, R50, R49 ;  /* 0x0000003248317223 */ /* 0x040fe20000000031 */
        /* <DEDUP_REMOVED lines=9> */
[----:B----4-:R-:W-:Y:S01]  /*3400*/  FFMA R26, R66, R26, R21 ;  /* 0x0000001a421a7223 */ /* 0x010fe20000000015 */
[----:B------:R-:W3:Y:S04]  /*3410*/  LDS R72, [R12+UR6+0xe80] ;  /* 0x000e80060c487984 */ /* 0x000ee80008000800 */
[----:B------:R-:W4:Y:S01]  /*3420*/  LDS R74, [R12+UR6+0xf00] ;  /* 0x000f00060c4a7984 */ /* 0x000f220008000800 */
[----:B-----5:R-:W-:-:S03]  /*3430*/  FFMA R67, R68, R36, R67 ;  /* 0x0000002444437223 */ /* 0x020fc60000000043 */
[----:B------:R-:W5:Y:S01]  /*3440*/  LDS.128 R20, [R15+0x170] ;  /* 0x000170000f147984 */ /* 0x000f620000000c00 */
[----:B------:R-:W-:Y:S01]  /*3450*/  FFMA R52, R68, R52, R65 ;  /* 0x0000003444347223 */ /* 0x000fe20000000041 */
[----:B------:R-:W-:Y:S02]  /*3460*/  FFMA R37, R64, R37, R67 ;  /* 0x0000002540257223 */ /* 0x000fe40000000043 */
[----:B------:R-:W5:Y:S01]  /*3470*/  LDS.128 R44, [R15+0x270] ;  /* 0x000270000f2c7984 */ /* 0x000f620000000c00 */
[----:B------:R-:W-:Y:S01]  /*3480*/  FFMA R56, R68, R56, R69 ;  /* 0x0000003844387223 */ /* 0x000fe20000000045 */
[----:B------:R-:W-:Y:S01]  /*3490*/  FFMA R53, R64, R53, R52 ;  /* 0x0000003540357223 */ /* 0x000fe20000000034 */
[----:B------:R-:W-:Y:S01]  /*34a0*/  FFMA R37, R66, R38, R37 ;  /* 0x0000002642257223 */ /* 0x000fe20000000025 */
[----:B------:R-:W5:Y:S01]  /*34b0*/  LDS R78, [R12+UR6+0xf80] ;  /* 0x000f80060c4e7984 */ /* 0x000f620008000800 */
[----:B------:R-:W-:Y:S01]  /*34c0*/  FFMA R57, R64, R57, R56 ;  /* 0x0000003940397223 */ /* 0x000fe20000000038 */
[----:B------:R-:W-:Y:S01]  /*34d0*/  FFMA R54, R66, R54, R53 ;  /* 0x0000003642367223 */ /* 0x000fe20000000035 */
[----:B-1----:R-:W-:Y:S01]  /*34e0*/  FFMA R28, R68, R28, R73 ;  /* 0x0000001c441c7223 */ /* 0x002fe20000000049 */
        /* <DEDUP_REMOVED lines=14> */
[----:B------:R-:W-:Y:S01]  /*35d0*/  FFMA R41, R66, R42, R41 ;  /* 0x0000002a42297223 */ /* 0x000fe20000000029 */
[----:B------:R-:W-:Y:S01]  /*35e0*/  FFMA R71, R70, R31, R30 ;  /* 0x0000001f46477223 */ /* 0x000fe2000000001e */
[----:B--2---:R-:W-:Y:S01]  /*35f0*/  FFMA R16, R16, R76, R65 ;  /* 0x0000004c10107223 */ /* 0x004fe20000000041 */
[----:B------:R-:W2:Y:S01]  /*3600*/  LDS.128 R24, [R15+0x670] ;  /* 0x000670000f187984 */ /* 0x000ea20000000c00 */
[----:B------:R-:W-:Y:S01]  /*3610*/  FFMA R59, R70, R59, R58 ;  /* 0x0000003b463b7223 */ /* 0x000fe2000000003a */
[----:B------:R-:W-:Y:S01]  /*3620*/  FFMA R33, R66, R34, R33 ;  /* 0x0000002242217223 */ /* 0x000fe20000000021 */
[----:B---3--:R-:W-:Y:S01]  /*3630*/  FFMA R17, R72, R17, R16 ;  /* 0x0000001148117223 */ /* 0x008fe20000000010 */
[----:B------:R-:W3:Y:S01]  /*3640*/  LDS.128 R52, [R15+0x80] ;  /* 0x000080000f347984 */ /* 0x000ee20000000c00 */
[C---:B------:R-:W-:Y:S01]  /*3650*/  FFMA R57, R70.reuse, R43, R41 ;  /* 0x0000002b46397223 */ /* 0x040fe20000000029 */
[----:B------:R-:W-:Y:S01]  /*3660*/  FFMA R65, R70, R35, R33 ;  /* 0x0000002346417223 */ /* 0x000fe20000000021 */
[----:B----4-:R-:W-:Y:S01]  /*3670*/  FFMA R18, R74, R18, R17 ;  /* 0x000000124a127223 */ /* 0x010fe20000000011 */
[----:B------:R-:W4:Y:S01]  /*3680*/  LDS.128 R28, [R15+0x180] ;  /* 0x000180000f1c7984 */ /* 0x000f220000000c00 */
[----:B-----5:R-:W-:-:S03]  /*3690*/  FFMA R67, R76, R20, R67 ;  /* 0x000000144c437223 */ /* 0x020fc60000000043 */
[----:B------:R-:W5:Y:S01]  /*36a0*/  LDS R64, [R12+UR6+0x1080] ;  /* 0x001080060c407984 */ /* 0x000f620008000800 */
[----:B------:R-:W-:-:S03]  /*36b0*/  FFMA R44, R76, R44, R59 ;  /* 0x0000002c4c2c7223 */ /* 0x000fc6000000003b */
[----:B------:R-:W5:Y:S01]  /*36c0*/  LDS R66, [R12+UR6+0x1100] ;  /* 0x001100060c427984 */ /* 0x000f620008000800 */
[----:B------:R-:W-:Y:S01]  /*36d0*/  FFMA R21, R72, R21, R67 ;  /* 0x0000001548157223 */ /* 0x000fe20000000043 */
[----:B------:R-:W-:Y:S02]  /*36e0*/  FFMA R59, R78, R19, R18 ;  /* 0x000000134e3b7223 */ /* 0x000fe40000000012 */
[----:B------:R-:W5:Y:S01]  /*36f0*/  LDS.128 R40, [R15+0x280] ;  /* 0x000280000f287984 */ /* 0x000f620000000c00 */
[----:B------:R-:W-:Y:S01]  /*3700*/  FFMA R45, R72, R45, R44 ;  /* 0x0000002d482d7223 */ /* 0x000fe2000000002c */
[----:B------:R-:W-:Y:S01]  /*3710*/  FFMA R21, R74, R22, R21 ;  /* 0x000000164a157223 */ /* 0x000fe20000000015 */
[----:B-1----:R-:W-:Y:S01]  /*3720*/  FFMA R57, R76, R60, R57 ;  /* 0x0000003c4c397223 */ /* 0x002fe20000000039 */
[----:B------:R-:W1:Y:S01]  /*3730*/  LDS.128 R32, [R15+0x380] ;  /* 0x000380000f207984 */ /* 0x000e620000000c00 */
[----:B------:R-:W-:Y:S02]  /*3740*/  FFMA R46, R74, R46, R45 ;  /* 0x0000002e4a2e7223 */ /* 0x000fe4000000002d */
[----:B------:R-:W-:Y:S01]  /*3750*/  FFMA R57, R72, R61, R57 ;  /* 0x0000003d48397223 */ /* 0x000fe20000000039 */
        /* <DEDUP_REMOVED lines=12> */
[----:B------:R-:W1:Y:S01]  /*3820*/  LDS.128 R44, [R15+0x680] ;  /* 0x000680000f2c7984 */ /* 0x000e620000000c00 */
[----:B--2---:R-:W-:Y:S01]  /*3830*/  FFMA R24, R76, R24, R71 ;  /* 0x000000184c187223 */ /* 0x004fe20000000047 */
[----:B------:R-:W-:Y:S01]  /*3840*/  FFMA R37, R74, R38, R37 ;  /* 0x000000264a257223 */ /* 0x000fe20000000025 */
[----:B------:R-:W-:Y:S01]  /*3850*/  FFMA R69, R78, R51, R50 ;  /* 0x000000334e457223 */ /* 0x000fe20000000032 */
[----:B---3--:R-:W-:Y:S01]  /*3860*/  FFMA R52, R52, R68, R59 ;  /* 0x0000004434347223 */ /* 0x008fe2000000003b */
[----:B------:R-:W-:Y:S01]  /*3870*/  LDS R76, [R12+UR6+0x1200] ;  /* 0x001200060c4c7984 */ /* 0x000fe20008000800 */
[----:B------:R-:W-:Y:S01]  /*3880*/  FFMA R25, R72, R25, R24 ;  /* 0x0000001948197223 */ /* 0x000fe20000000018 */
[----:B------:R-:W-:Y:S01]  /*3890*/  FFMA R65, R78, R39, R37 ;  /* 0x000000274e417223 */ /* 0x000fe20000000025 */
[----:B----4-:R-:W-:Y:S01]  /*38a0*/  FFMA R61, R68, R28, R61 ;  /* 0x0000001c443d7223 */ /* 0x010fe2000000003d */
[----:B------:R-:W2:Y:S01]  /*38b0*/  LDS.128 R56, [R15+0x190] ;  /* 0x000190000f387984 */ /* 0x000ea20000000c00 */
[----:B------:R-:W-:-:S02]  /*38c0*/  FFMA R26, R74, R26, R25 ;  /* 0x0000001a4a1a7223 */ /* 0x000fc40000000019 */
[----:B-----5:R-:W-:Y:S01]  /*38d0*/  FFMA R29, R64, R29, R61 ;  /* 0x0000001d401d7223 */ /* 0x020fe2000000003d */
[----:B------:R-:W3:Y:S01]  /*38e0*/  LDS.128 R48, [R15+0x90] ;  /* 0x000090000f307984 */ /* 0x000ee20000000c00 */
[----:B------:R-:W-:Y:S01]  /*38f0*/  FFMA R71, R78, R27, R26 ;  /* 0x0000001b4e477223 */ /* 0x000fe2000000001a */
[----:B------:R-:W-:Y:S01]  /*3900*/  FFMA R53, R64, R53, R52 ;  /* 0x0000003540357223 */ /* 0x000fe20000000034 */
[C---:B------:R-:W-:Y:S01]  /*3910*/  FFMA R29, R66.reuse, R30, R29 ;  /* 0x0000001e421d7223 */ /* 0x040fe2000000001d */
[----:B------:R-:W4:Y:S02]  /*3920*/  LDS.128 R24, [R15+0x290] ;  /* 0x000290000f187984 */ /* 0x000f240000000c00 */
[----:B------:R-:W-:Y:S01]  /*3930*/  FFMA R54, R66, R54, R53 ;  /* 0x0000003642367223 */ /* 0x000fe20000000035 */
[C---:B------:R-:W-:Y:S01]  /*3940*/  FFMA R40, R68.reuse, R40, R67 ;  /* 0x0000002844287223 */ /* 0x040fe20000000043 */
[----:B------:R-:W5:Y:S01]  /*3950*/  LDS R72, [R12+UR6+0x1280] ;  /* 0x001280060c487984 */ /* 0x000f620008000800 */
[----:B-1----:R-:W-:-:S03]  /*3960*/  FFMA R32, R68, R32, R69 ;  /* 0x0000002044207223 */ /* 0x002fc60000000045 */
[----:B------:R-:W1:Y:S01]  /*3970*/  LDS R74, [R12+UR6+0x1300] ;  /* 0x001300060c4a7984 */ /* 0x000e620008000800 */
[----:B------:R-:W-:Y:S01]  /*3980*/  FFMA R41, R64, R41, R40 ;  /* 0x0000002940297223 */ /* 0x000fe20000000028 */
[----:B------:R-:W-:Y:S02]  /*3990*/  FFMA R63, R68, R16, R63 ;  /* 0x00000010443f7223 */ /* 0x000fe4000000003f */
        /* <DEDUP_REMOVED lines=9> */
[----:B------:R-:W1:Y:S01]  /*3a30*/  LDS R78, [R12+UR6+0x1380] ;  /* 0x001380060c4e7984 */ /* 0x000e620008000800 */
[C---:B------:R-:W-:Y:S01]  /*3a40*/  FFMA R65, R68.reuse, R20, R65 ;  /* 0x0000001444417223 */ /* 0x040fe20000000041 */
[----:B------:R-:W-:Y:S01]  /*3a50*/  FFMA R44, R68, R44, R71 ;  /* 0x0000002c442c7223 */ /* 0x000fe20000000047 */
[C---:B------:R-:W-:Y:S01]  /*3a60*/  FFMA R73, R70.reuse, R55, R54 ;  /* 0x0000003746497223 */ /* 0x040fe20000000036 */
[C---:B------:R-:W-:Y:S01]  /*3a70*/  FFMA R67, R70.reuse, R35, R34 ;  /* 0x0000002346437223 */ /* 0x040fe20000000022 */
[----:B------:R-:W-:Y:S01]  /*3a80*/  LDS R68, [R12+UR6+0x1400] ;  /* 0x001400060c447984 */ /* 0x000fe20008000800 */
[----:B------:R-:W-:Y:S01]  /*3a90*/  FFMA R69, R70, R19, R17 ;  /* 0x0000001346457223 */ /* 0x000fe20000000011 */
[C---:B------:R-:W-:Y:S01]  /*3aa0*/  FFMA R21, R64.reuse, R21, R65 ;  /* 0x0000001540157223 */ /* 0x040fe20000000041 */
[----:B------:R-:W-:Y:S01]  /*3ab0*/  FFMA R45, R64, R45, R44 ;  /* 0x0000002d402d7223 */ /* 0x000fe2000000002c */
[----:B------:R-:W1:Y:S01]  /*3ac0*/  LDS.128 R40, [R15+0xa0] ;  /* 0x0000a0000f287984 */ /* 0x000e620000000c00 */
[----:B--2---:R-:W-:Y:S01]  /*3ad0*/  FFMA R61, R76, R56, R61 ;  /* 0x000000384c3d7223 */ /* 0x004fe2000000003d */
[----:B------:R-:W-:-:S02]  /*3ae0*/  FFMA R21, R66, R22, R21 ;  /* 0x0000001642157223 */ /* 0x000fc40000000015 */
[----:B------:R-:W2:Y:S01]  /*3af0*/  LDS.128 R52, [R15+0x490] ;  /* 0x000490000f347984 */ /* 0x000ea20000000c00 */
[----:B------:R-:W-:Y:S01]  /*3b00*/  FFMA R46, R66, R46, R45 ;  /* 0x0000002e422e7223 */ /* 0x000fe2000000002d */
[----:B---3--:R-:W-:Y:S01]  /*3b10*/  FFMA R48, R48, R76, R73 ;  /* 0x0000004c30307223 */ /* 0x008fe20000000049 */
[C---:B------:R-:W-:Y:S01]  /*3b20*/  FFMA R65, R70.reuse, R23, R21 ;  /* 0x0000001746417223 */ /* 0x040fe20000000015 */
[----:B------:R-:W3:Y:S01]  /*3b30*/  LDS.128 R32, [R15+0x690] ;  /* 0x000690000f207984 */ /* 0x000ee20000000c00 */
[----:B------:R-:W-:Y:S01]  /*3b40*/  FFMA R71, R70, R47, R46 ;  /* 0x0000002f46477223 */ /* 0x000fe2000000002e */
[----:B----4-:R-:W-:Y:S02]  /*3b50*/  FFMA R63, R76, R24, R63 ;  /* 0x000000184c3f7223 */ /* 0x010fe4000000003f */
[----:B------:R-:W4:Y:S01]  /*3b60*/  LDS.128 R16, [R15+0x1a0] ;  /* 0x0001a0000f107984 */ /* 0x000f220000000c00 */
[C---:B-----5:R-:W-:Y:S01]  /*3b70*/  FFMA R49, R72.reuse, R49, R48 ;  /* 0x0000003148317223 */ /* 0x060fe20000000030 */
[----:B------:R-:W-:-:S02]  /*3b80*/  FFMA R57, R72, R57, R61 ;  /* 0x0000003948397223 */ /* 0x000fc4000000003d */
[----:B------:R-:W5:Y:S01]  /*3b90*/  LDS R64, [R12+UR6+0x1480] ;  /* 0x001480060c407984 */ /* 0x000f620008000800 */
[----:B------:R-:W-:Y:S01]  /*3ba0*/  FFMA R25, R72, R25, R63 ;  /* 0x0000001948197223 */ /* 0x000fe2000000003f */
[C---:B-1----:R-:W-:Y:S01]  /*3bb0*/  FFMA R50, R74.reuse, R50, R49 ;  /* 0x000000324a327223 */ /* 0x042fe20000000031 */
[C---:B------:R-:W-:Y:S01]  /*3bc0*/  FFMA R57, R74.reuse, R58, R57 ;  /* 0x0000003a4a397223 */ /* 0x040fe20000000039 */
[----:B------:R-:W1:Y:S01]  /*3bd0*/  LDS R56, [R12+UR6+0x1500] ;  /* 0x001500060c387984 */ /* 0x000e620008000800 */
[----:B------:R-:W-:Y:S01]  /*3be0*/  FFMA R26, R74, R26, R25 ;  /* 0x0000001a4a1a7223 */ /* 0x000fe20000000019 */
[----:B------:R-:W-:Y:S02]  /*3bf0*/  FFMA R36, R76, R36, R67 ;  /* 0x000000244c247223 */ /* 0x000fe40000000043 */
[----:B------:R-:W1:Y:S02]  /*3c00*/  LDS R66, [R12+UR6+0x1580] ;  /* 0x001580060c427984 */ /* 0x000e640008000800 */
[----:B------:R-:W-:Y:S01]  /*3c10*/  FFMA R37, R72, R37, R36 ;  /* 0x0000002548257223 */ /* 0x000fe20000000024 */
[----:B------:R-:W-:Y:S01]  /*3c20*/  FFMA R65, R76, R28, R65 ;  /* 0x0000001c4c417223 */ /* 0x000fe20000000041 */
[----:B------:R-:W1:Y:S02]  /*3c30*/  LDS.128 R44, [R15+0x3a0] ;  /* 0x0003a0000f2c7984 */ /* 0x000e640000000c00 */
[----:B------:R-:W-:Y:S01]  /*3c40*/  FFMA R38, R74, R38, R37 ;  /* 0x000000264a267223 */ /* 0x000fe20000000025 */
[C---:B------:R-:W-:Y:S01]  /*3c50*/  FFMA R73, R78.reuse, R51, R50 ;  /* 0x000000334e497223 */ /* 0x040fe20000000032 */
[----:B------:R-:W1:Y:S01]  /*3c60*/  LDS.128 R20, [R15+0x2a0] ;  /* 0x0002a0000f147984 */ /* 0x000e620000000c00 */
[C---:B------:R-:W-:Y:S01]  /*3c70*/  FFMA R57, R78.reuse, R59, R57 ;  /* 0x0000003b4e397223 */ /* 0x040fe20000000039 */
[----:B------:R-:W-:Y:S01]  /*3c80*/  FFMA R59, R78, R27, R26 ;  /* 0x0000001b4e3b7223 */ /* 0x000fe2000000001a */
[----:B------:R-:W-:Y:S01]  /*3c90*/  FFMA R29, R72, R29, R65 ;  /* 0x0000001d481d7223 */ /* 0x000fe20000000041 */
[----:B------:R-:W1:Y:S01]  /*3ca0*/  LDS.128 R60, [R15+0x4a0] ;  /* 0x0004a0000f3c7984 */ /* 0x000e620000000c00 */
[----:B------:R-:W-:-:S02]  /*3cb0*/  FFMA R67, R78, R39, R38 ;  /* 0x000000274e437223 */ /* 0x000fc40000000026 */
[----:B------:R-:W-:Y:S01]  /*3cc0*/  FFMA R29, R74, R30, R29 ;  /* 0x0000001e4a1d7223 */ /* 0x000fe2000000001d */
[----:B------:R-:W1:Y:S01]  /*3cd0*/  LDS.128 R48, [R15+0x5a0] ;  /* 0x0005a0000f307984 */ /* 0x000e620000000c00 */
[----:B------:R-:W-:-:S03]  /*3ce0*/  FFMA R40, R40, R68, R73 ;  /* 0x0000004428287223 */ /* 0x000fc60000000049 */
[----:B------:R-:W1:Y:S01]  /*3cf0*/  LDS.128 R24, [R15+0x6a0] ;  /* 0x0006a0000f187984 */ /* 0x000e620000000c00 */
[C---:B--2---:R-:W-:Y:S01]  /*3d00*/  FFMA R52, R76.reuse, R52, R69 ;  /* 0x000000344c347223 */ /* 0x044fe20000000045 */
[----:B---3--:R-:W-:Y:S02]  /*3d10*/  FFMA R71, R76, R32, R71 ;  /* 0x000000204c477223 */ /* 0x008fe40000000047 */
[----:B------:R-:W-:Y:S01]  /*3d20*/  LDS R70, [R12+UR6+0x1600] ;  /* 0x001600060c467984 */ /* 0x000fe20008000800 */
[----:B------:R-:W-:Y:S01]  /*3d30*/  FFMA R53, R72, R53, R52 ;  /* 0x0000003548357223 */ /* 0x000fe20000000034 */
[----:B----4-:R-:W-:Y:S02]  /*3d40*/  FFMA R57, R68, R16, R57 ;  /* 0x0000001044397223 */ /* 0x010fe40000000039 */
[----:B------:R-:W2:Y:S01]  /*3d50*/  LDS.128 R36, [R15+0xb0] ;  /* 0x0000b0000f247984 */ /* 0x000ea20000000c00 */
[----:B------:R-:W-:Y:S01]  /*3d60*/  FFMA R33, R72, R33, R71 ;  /* 0x0000002148217223 */ /* 0x000fe20000000047 */
[----:B------:R-:W-:Y:S01]  /*3d70*/  FFMA R54, R74, R54, R53 ;  /* 0x000000364a367223 */ /* 0x000fe20000000035 */
[----:B-----5:R-:W-:Y:S01]  /*3d80*/  FFMA R65, R64, R41, R40 ;  /* 0x0000002940417223 */ /* 0x020fe20000000028 */
[----:B------:R-:W-:Y:S01]  /*3d90*/  FFMA R41, R78, R31, R29 ;  /* 0x0000001f4e297223 */ /* 0x000fe2000000001d */
[----:B------:R-:W-:Y:S01]  /*3da0*/  FFMA R17, R64, R17, R57 ;  /* 0x0000001140117223 */ /* 0x000fe20000000039 */
[----:B------:R-:W3:Y:S01]  /*3db0*/  LDS R72, [R12+UR6+0x1680] ;  /* 0x001680060c487984 */ /* 0x000ee20008000800 */
[----:B------:R-:W-:Y:S01]  /*3dc0*/  FFMA R33, R74, R34, R33 ;  /* 0x000000224a217223 */ /* 0x000fe20000000021 */
[----:B------:R-:W-:Y:S01]  /*3dd0*/  FFMA R69, R78, R55, R54 ;  /* 0x000000374e457223 */ /* 0x000fe20000000036 */
[C---:B-1----:R-:W-:Y:S01]  /*3de0*/  FFMA R18, R56.reuse, R18, R17 ;  /* 0x0000001238127223 */ /* 0x042fe20000000011 */
[----:B------:R-:W1:Y:S01]  /*3df0*/  LDS.128 R28, [R15+0x2b0] ;  /* 0x0002b0000f1c7984 */ /* 0x000e620000000c00 */
[----:B------:R-:W-:Y:S01]  /*3e00*/  FFMA R42, R56, R42, R65 ;  /* 0x0000002a382a7223 */ /* 0x000fe20000000041 */
[----:B------:R-:W-:Y:S01]  /*3e10*/  FFMA R57, R78, R35, R33 ;  /* 0x000000234e397223 */ /* 0x000fe20000000021 */
[----:B------:R-:W-:Y:S01]  /*3e20*/  FFMA R71, R66, R19, R18 ;  /* 0x0000001342477223 */ /* 0x000fe20000000012 */
[----:B------:R-:W4:Y:S01]  /*3e30*/  LDS R74, [R12+UR6+0x1700] ;  /* 0x001700060c4a7984 */ /* 0x000f220008000800 */
[----:B------:R-:W-:Y:S01]  /*3e40*/  FFMA R67, R68, R44, R67 ;  /* 0x0000002c44437223 */ /* 0x000fe20000000043 */
[----:B------:R-:W-:-:S02]  /*3e50*/  FFMA R65, R66, R43, R42 ;  /* 0x0000002b42417223 */ /* 0x000fc4000000002a */
[----:B------:R-:W5:Y:S01]  /*3e60*/  LDS R76, [R12+UR6+0x1780] ;  /* 0x001780060c4c7984 */ /* 0x000f620008000800 */
[----:B------:R-:W-:Y:S01]  /*3e70*/  FFMA R59, R68, R20, R59 ;  /* 0x00000014443b7223 */ /* 0x000fe2000000003b */
[----:B------:R-:W-:Y:S02]  /*3e80*/  FFMA R45, R64, R45, R67 ;  /* 0x0000002d402d7223 */ /* 0x000fe40000000043 */
[----:B------:R-:W5:Y:S01]  /*3e90*/  LDS.128 R16, [R15+0x4b0] ;  /* 0x0004b0000f107984 */ /* 0x000f620000000c00 */
[----:B------:R-:W-:Y:S01]  /*3ea0*/  FFMA R60, R68, R60, R69 ;  /* 0x0000003c443c7223 */ /* 0x000fe20000000045 */
[----:B------:R-:W-:Y:S01]  /*3eb0*/  FFMA R21, R64, R21, R59 ;  /* 0x0000001540157223 */ /* 0x000fe2000000003b */
[----:B------:R-:W-:Y:S01]  /*3ec0*/  FFMA R46, R56, R46, R45 ;  /* 0x0000002e382e7223 */ /* 0x000fe2000000002d */
        /* <DEDUP_REMOVED lines=12> */
[----:B------:R-:W-:Y:S01]  /*3f90*/  LDS R64, [R12+UR6+0x1800] ;  /* 0x001800060c407984 */ /* 0x000fe20008000800 */
[----:B------:R-:W-:Y:S01]  /*3fa0*/  FFMA R50, R56, R50, R49 ;  /* 0x0000003238327223 */ /* 0x000fe20000000031 */
[----:B--2---:R-:W-:Y:S01]  /*3fb0*/  FFMA R36, R36, R70, R65 ;  /* 0x0000004624247223 */ /* 0x004fe20000000041 */
[----:B------:R-:W-:Y:S01]  /*3fc0*/  FFMA R25, R56, R26, R25 ;  /* 0x0000001a38197223 */ /* 0x000fe20000000019 */
[----:B------:R-:W2:Y:S01]  /*3fd0*/  LDS.128 R44, [R15+0xc0] ;  /* 0x0000c0000f2c7984 */ /* 0x000ea20000000c00 */
[C---:B------:R-:W-:Y:S01]  /*3fe0*/  FFMA R63, R66.reuse, R63, R62 ;  /* 0x0000003f423f7223 */ /* 0x040fe2000000003e */
[C---:B------:R-:W-:Y:S01]  /*3ff0*/  FFMA R67, R66.reuse, R51, R50 ;  /* 0x0000003342437223 */ /* 0x040fe20000000032 */
[----:B------:R-:W-:Y:S01]  /*4000*/  FFMA R65, R66, R27, R25 ;  /* 0x0000001b42417223 */ /* 0x000fe20000000019 */
[----:B------:R-:W2:Y:S01]  /*4010*/  LDS.128 R20, [R15+0x6b0] ;  /* 0x0006b0000f147984 */ /* 0x000ea20000000c00 */
[----:B---3--:R-:W-:-:S03]  /*4020*/  FFMA R37, R72, R37, R36 ;  /* 0x0000002548257223 */ /* 0x008fc60000000024 */
[----:B------:R-:W3:Y:S01]  /*4030*/  LDS R68, [R12+UR6+0x1880] ;  /* 0x001880060c447984 */ /* 0x000ee20008000800 */
[----:B-1----:R-:W-:-:S03]  /*4040*/  FFMA R59, R70, R28, R59 ;  /* 0x0000001c463b7223 */ /* 0x002fc6000000003b */
[----:B------:R-:W1:Y:S01]  /*4050*/  LDS.128 R48, [R15+0x1c0] ;  /* 0x0001c0000f307984 */ /* 0x000e620000000c00 */
[----:B----4-:R-:W-:Y:S01]  /*4060*/  FFMA R38, R74, R38, R37 ;  /* 0x000000264a267223 */ /* 0x010fe20000000025 */
[----:B------:R-:W-:Y:S02]  /*4070*/  FFMA R29, R72, R29, R59 ;  /* 0x0000001d481d7223 */ /* 0x000fe4000000003b */
[----:B------:R-:W4:Y:S01]  /*4080*/  LDS R66, [R12+UR6+0x1900] ;  /* 0x001900060c427984 */ /* 0x000f220008000800 */
[----:B-----5:R-:W-:Y:S01]  /*4090*/  FFMA R69, R76, R39, R38 ;  /* 0x000000274c457223 */ /* 0x020fe20000000026 */
[----:B------:R-:W-:Y:S02]  /*40a0*/  FFMA R29, R74, R30, R29 ;  /* 0x0000001e4a1d7223 */ /* 0x000fe4000000001d */
[----:B------:R-:W5:Y:S01]  /*40b0*/  LDS.128 R24, [R15+0x2c0] ;  /* 0x0002c0000f187984 */ /* 0x000f620000000c00 */
[----:B------:R-:W-:Y:S01]  /*40c0*/  FFMA R16, R70, R16, R63 ;  /* 0x0000001046107223 */ /* 0x000fe2000000003f */
[----:B------:R-:W-:-:S02]  /*40d0*/  FFMA R73, R76, R31, R29 ;  /* 0x0000001f4c497223 */ /* 0x000fc4000000001d */
[----:B------:R-:W5:Y:S01]  /*40e0*/  LDS R78, [R12+UR6+0x1980] ;  /* 0x001980060c4e7984 */ /* 0x000f620008000800 */
[----:B------:R-:W-:Y:S01]  /*40f0*/  FFMA R71, R70, R52, R71 ;  /* 0x0000003446477223 */ /* 0x000fe20000000047 */
[C---:B------:R-:W-:Y:S02]  /*4100*/  FFMA R17, R72.reuse, R17, R16 ;  /* 0x0000001148117223 */ /* 0x040fe40000000010 */
        /* <DEDUP_REMOVED lines=10> */
[C---:B------:R-:W-:Y:S01]  /*41b0*/  FFMA R33, R72.reuse, R33, R61 ;  /* 0x0000002148217223 */ /* 0x040fe2000000003d */
[----:B------:R-:W-:Y:S01]  /*41c0*/  FFMA R41, R72, R41, R67 ;  /* 0x0000002948297223 */ /* 0x000fe20000000043 */
[----:B------:R-:W5:Y:S01]  /*41d0*/  LDS.128 R16, [R15+0x1d0] ;  /* 0x0001d0000f107984 */ /* 0x000f620000000c00 */
[----:B--2---:R-:W-:Y:S01]  /*41e0*/  FFMA R44, R44, R64, R69 ;  /* 0x000000402c2c7223 */ /* 0x004fe20000000045 */
[C---:B------:R-:W-:Y:S01]  /*41f0*/  FFMA R33, R74.reuse, R34, R33 ;  /* 0x000000224a217223 */ /* 0x040fe20000000021 */
[----:B------:R-:W-:Y:S01]  /*4200*/  FFMA R41, R74, R42, R41 ;  /* 0x0000002a4a297223 */ /* 0x000fe20000000029 */
[----:B------:R-:W2:Y:S01]  /*4210*/  LDS.128 R52, [R15+0x4c0] ;  /* 0x0004c0000f347984 */ /* 0x000ea20000000c00 */
[----:B------:R-:W-:Y:S01]  /*4220*/  FFMA R65, R70, R20, R65 ;  /* 0x0000001446417223 */ /* 0x000fe20000000041 */
[----:B------:R-:W-:-:S02]  /*4230*/  FFMA R67, R76, R35, R33 ;  /* 0x000000234c437223 */ /* 0x000fc40000000021 */
[----:B------:R-:W2:Y:S01]  /*4240*/  LDS.128 R56, [R15+0x5c0] ;  /* 0x0005c0000f387984 */ /* 0x000ea20000000c00 */
[----:B---3--:R-:W-:Y:S01]  /*4250*/  FFMA R45, R68, R45, R44 ;  /* 0x0000002d442d7223 */ /* 0x008fe2000000002c */
[----:B------:R-:W-:Y:S01]  /*4260*/  FFMA R21, R72, R21, R65 ;  /* 0x0000001548157223 */ /* 0x000fe20000000041 */
[----:B------:R-:W-:Y:S01]  /*4270*/  FFMA R65, R76, R43, R41 ;  /* 0x0000002b4c417223 */ /* 0x000fe20000000029 */
[----:B------:R-:W3:Y:S01]  /*4280*/  LDS.128 R60, [R15+0xd0] ;  /* 0x0000d0000f3c7984 */ /* 0x000ee20000000c00 */
[----:B-1----:R-:W-:Y:S01]  /*4290*/  FFMA R71, R64, R48, R71 ;  /* 0x0000003040477223 */ /* 0x002fe20000000047 */
[----:B------:R-:W-:Y:S02]  /*42a0*/  FFMA R21, R74, R22, R21 ;  /* 0x000000164a157223 */ /* 0x000fe40000000015 */
[----:B------:R-:W1:Y:S01]  /*42b0*/  LDS R82, [R12+UR6+0x1a80] ;  /* 0x001a80060c527984 */ /* 0x000e620008000800 */
[----:B----4-:R-:W-:Y:S01]  /*42c0*/  FFMA R46, R66, R46, R45 ;  /* 0x0000002e422e7223 */ /* 0x010fe2000000002d */
[----:B------:R-:W-:Y:S01]  /*42d0*/  FFMA R49, R68, R49, R71 ;  /* 0x0000003144317223 */ /* 0x000fe20000000047 */
[----:B------:R-:W-:Y:S01]  /*42e0*/  FFMA R69, R76, R23, R21 ;  /* 0x000000174c457223 */ /* 0x000fe20000000015 */
[----:B------:R-:W4:Y:S01]  /*42f0*/  LDS R84, [R12+UR6+0x1b00] ;  /* 0x001b00060c547984 */ /* 0x000f220008000800 */
[----:B-----5:R-:W-:Y:S01]  /*4300*/  FFMA R73, R64, R24, R73 ;  /* 0x0000001840497223 */ /* 0x020fe20000000049 */
[----:B------:R-:W-:-:S02]  /*4310*/  FFMA R49, R66, R50, R49 ;  /* 0x0000003242317223 */ /* 0x000fc40000000031 */
[----:B------:R-:W5:Y:S01]  /*4320*/  LDS.128 R40, [R15+0x4d0] ;  /* 0x0004d0000f287984 */ /* 0x000f620000000c00 */
[----:B------:R-:W-:Y:S01]  /*4330*/  FFMA R71, R78, R47, R46 ;  /* 0x0000002f4e477223 */ /* 0x000fe2000000002e */
[----:B------:R-:W-:Y:S01]  /*4340*/  FFMA R25, R68, R25, R73 ;  /* 0x0000001944197223 */ /* 0x000fe20000000049 */
[----:B------:R-:W-:Y:S01]  /*4350*/  FFMA R49, R78, R51, R49 ;  /* 0x000000334e317223 */ /* 0x000fe20000000031 */
        /* <DEDUP_REMOVED lines=9> */
[----:B------:R-:W-:-:S02]  /*43f0*/  FFMA R29, R68, R29, R28 ;  /* 0x0000001d441d7223 */ /* 0x000fc4000000001c */
[----:B------:R-:W5:Y:S01]  /*4400*/  LDS.128 R32, [R15+0x3d0] ;  /* 0x0003d0000f207984 */ /* 0x000f620000000c00 */
[----:B------:R-:W-:Y:S01]  /*4410*/  FFMA R69, R78, R39, R37 ;  /* 0x000000274e457223 */ /* 0x000fe20000000025 */
[----:B------:R-:W-:Y:S01]  /*4420*/  FFMA R30, R66, R30, R29 ;  /* 0x0000001e421e7223 */ /* 0x000fe2000000001d */
[----:B------:R-:W-:Y:S01]  /*4430*/  FFMA R29, R80, R16, R49 ;  /* 0x00000010501d7223 */ /* 0x000fe20000000031 */
[----:B------:R-:W5:Y:S01]  /*4440*/  LDS.128 R24, [R15+0x6d0] ;  /* 0x0006d0000f187984 */ /* 0x000f620000000c00 */
[----:B--2---:R-:W-:-:S03]  /*4450*/  FFMA R75, R64, R52, R75 ;  /* 0x00000034404b7223 */ /* 0x004fc6000000004b */
[----:B------:R-:W-:Y:S01]  /*4460*/  LDS R76, [R12+UR6+0x1c00] ;  /* 0x001c00060c4c7984 */ /* 0x000fe20008000800 */
[----:B------:R-:W-:Y:S01]  /*4470*/  FFMA R65, R64, R56, R65 ;  /* 0x0000003840417223 */ /* 0x000fe20000000041 */
[C---:B------:R-:W-:Y:S02]  /*4480*/  FFMA R53, R68.reuse, R53, R75 ;  /* 0x0000003544357223 */ /* 0x040fe4000000004b */
[----:B------:R-:W2:Y:S01]  /*4490*/  LDS.128 R36, [R15+0xe0] ;  /* 0x0000e0000f247984 */ /* 0x000ea20000000c00 */
[----:B------:R-:W-:Y:S01]  /*44a0*/  FFMA R57, R68, R57, R65 ;  /* 0x0000003944397223 */ /* 0x000fe20000000041 */
[----:B---3--:R-:W-:Y:S01]  /*44b0*/  FFMA R60, R60, R80, R71 ;  /* 0x000000503c3c7223 */ /* 0x008fe20000000047 */
[----:B------:R-:W-:Y:S01]  /*44c0*/  FFMA R53, R66, R54, R53 ;  /* 0x0000003642357223 */ /* 0x000fe20000000035 */
[----:B------:R-:W3:Y:S01]  /*44d0*/  LDS.128 R48, [R15+0x1e0] ;  /* 0x0001e0000f307984 */ /* 0x000ee20000000c00 */
[----:B-1----:R-:W-:Y:S01]  /*44e0*/  FFMA R17, R82, R17, R29 ;  /* 0x0000001152117223 */ /* 0x002fe2000000001d */
[----:B------:R-:W-:Y:S01]  /*44f0*/  FFMA R65, R78, R31, R30 ;  /* 0x0000001f4e417223 */ /* 0x000fe2000000001e */
[----:B------:R-:W-:Y:S01]  /*4500*/  FFMA R61, R82, R61, R60 ;  /* 0x0000003d523d7223 */ /* 0x000fe2000000003c */
[----:B------:R-:W1:Y:S01]  /*4510*/  LDS.128 R28, [R15+0x2e0] ;  /* 0x0002e0000f1c7984 */ /* 0x000e620000000c00 */
[----:B------:R-:W-:Y:S01]  /*4520*/  FFMA R53, R78, R55, R53 ;  /* 0x000000374e357223 */ /* 0x000fe20000000035 */
[----:B------:R-:W-:Y:S01]  /*4530*/  FFMA R57, R66, R58, R57 ;  /* 0x0000003a42397223 */ /* 0x000fe20000000039 */
[C---:B----4-:R-:W-:Y:S01]  /*4540*/  FFMA R62, R84.reuse, R62, R61 ;  /* 0x0000003e543e7223 */ /* 0x050fe2000000003d */
[----:B------:R-:W-:Y:S01]  /*4550*/  FFMA R17, R84, R18, R17 ;  /* 0x0000001254117223 */ /* 0x000fe20000000011 */
[----:B-----5:R-:W-:Y:S01]  /*4560*/  FFMA R61, R80, R40, R53 ;  /* 0x00000028503d7223 */ /* 0x020fe20000000035 */
[----:B------:R-:W-:Y:S01]  /*4570*/  FFMA R57, R78, R59, R57 ;  /* 0x0000003b4e397223 */ /* 0x000fe20000000039 */
[----:B------:R-:W4:Y:S01]  /*4580*/  LDS.128 R52, [R15+0x4e0] ;  /* 0x0004e0000f347984 */ /* 0x000f220000000c00 */
[C---:B------:R-:W-:Y:S01]  /*4590*/  FFMA R73, R86.reuse, R63, R62 ;  /* 0x0000003f56497223 */ /* 0x040fe2000000003e */
[----:B------:R-:W-:Y:S01]  /*45a0*/  FFMA R75, R86, R19, R17 ;  /* 0x00000013564b7223 */ /* 0x000fe20000000011 */
[----:B------:R-:W-:Y:S01]  /*45b0*/  FFMA R41, R82, R41, R61 ;  /* 0x0000002952297223 */ /* 0x000fe2000000003d */
[----:B------:R-:W5:Y:S01]  /*45c0*/  LDS.128 R16, [R15+0x5e0] ;  /* 0x0005e0000f107984 */ /* 0x000f620000000c00 */
[----:B------:R-:W-:-:S02]  /*45d0*/  FFMA R44, R80, R44, R57 ;  /* 0x0000002c502c7223 */ /* 0x000fc40000000039 */
        /* <DEDUP_REMOVED lines=9> */
[----:B------:R-:W5:Y:S01]  /*4670*/  LDS R78, [R12+UR6+0x1c80] ;  /* 0x001c80060c4e7984 */ /* 0x000f620008000800 */
[----:B------:R-:W-:Y:S01]  /*4680*/  FFMA R33, R82, R33, R32 ;  /* 0x0000002152217223 */ /* 0x000fe20000000020 */
[----:B------:R-:W-:Y:S01]  /*4690*/  FFMA R21, R84, R22, R21 ;  /* 0x0000001654157223 */ /* 0x000fe20000000015 */
[----:B------:R-:W-:Y:S01]  /*46a0*/  FFMA R65, R80, R24, R65 ;  /* 0x0000001850417223 */ /* 0x000fe20000000041 */
[----:B------:R-:W5:Y:S01]  /*46b0*/  LDS R88, [R12+UR6+0x1d00] ;  /* 0x001d00060c587984 */ /* 0x000f620008000800 */
[----:B------:R-:W-:Y:S01]  /*46c0*/  FFMA R34, R84, R34, R33 ;  /* 0x0000002254227223 */ /* 0x000fe20000000021 */
[C---:B------:R-:W-:Y:S01]  /*46d0*/  FFMA R77, R86.reuse, R23, R21 ;  /* 0x00000017564d7223 */ /* 0x040fe20000000015 */
[C---:B------:R-:W-:Y:S01]  /*46e0*/  FFMA R83, R86.reuse, R47, R46 ;  /* 0x0000002f56537223 */ /* 0x040fe2000000002e */
[----:B------:R-:W5:Y:S01]  /*46f0*/  LDS R90, [R12+UR6+0x1d80] ;  /* 0x001d80060c5a7984 */ /* 0x000f620008000800 */
[----:B------:R-:W-:Y:S01]  /*4700*/  FFMA R79, R86, R35, R34 ;  /* 0x00000023564f7223 */ /* 0x000fe20000000022 */
[----:B------:R-:W-:Y:S01]  /*4710*/  FFMA R25, R82, R25, R65 ;  /* 0x0000001952197223 */ /* 0x000fe20000000041 */
[----:B--2---:R-:W-:Y:S01]  /*4720*/  FFMA R36, R36, R76, R73 ;  /* 0x0000004c24247223 */ /* 0x004fe20000000049 */
[----:B------:R-:W-:Y:S01]  /*4730*/  LDS R24, [R12+UR6+0x1e00] ;  /* 0x001e00060c187984 */ /* 0x000fe20008000800 */
[----:B---3--:R-:W-:Y:S01]  /*4740*/  FFMA R48, R76, R48, R75 ;  /* 0x000000304c307223 */ /* 0x008fe2000000004b */
[----:B------:R-:W-:-:S02]  /*4750*/  FFMA R25, R84, R26, R25 ;  /* 0x0000001a54197223 */ /* 0x000fc40000000019 */
[----:B------:R-:W2:Y:S01]  /*4760*/  LDS.128 R68, [R15+0xf0] ;  /* 0x0000f0000f447984 */ /* 0x000ea20000000c00 */
[----:B-1----:R-:W-:Y:S01]  /*4770*/  FFMA R77, R76, R28, R77 ;  /* 0x0000001c4c4d7223 */ /* 0x002fe2000000004d */
[----:B------:R-:W-:Y:S02]  /*4780*/  FFMA R25, R86, R27, R25 ;  /* 0x0000001b56197223 */ /* 0x000fe40000000019 */
[----:B------:R-:W1:Y:S04]  /*4790*/  LDS.128 R44, [R15+0x1f0] ;  /* 0x0001f0000f2c7984 */ /* 0x000e680000000c00 */
[----:B------:R-:W3:Y:S01]  /*47a0*/  LDS.128 R20, [R15+0x2f0] ;  /* 0x0002f0000f147984 */ /* 0x000ee20000000c00 */
[----:B----4-:R-:W-:-:S03]  /*47b0*/  FFMA R52, R76, R52, R81 ;  /* 0x000000344c347223 */ /* 0x010fc60000000051 */
[----:B------:R-:W4:Y:S01]  /*47c0*/  LDS.128 R72, [R15+0x3f0] ;  /* 0x0003f0000f487984 */ /* 0x000f220000000c00 */
[----:B-----5:R-:W-:-:S03]  /*47d0*/  FFMA R16, R76, R16, R83 ;  /* 0x000000104c107223 */ /* 0x020fc60000000053 */
[----:B------:R-:W5:Y:S01]  /*47e0*/  LDS.128 R64, [R15+0x4f0] ;  /* 0x0004f0000f407984 */ /* 0x000f620000000c00 */
[----:B------:R-:W-:-:S03]  /*47f0*/  FFMA R79, R76, R56, R79 ;  /* 0x000000384c4f7223 */ /* 0x000fc6000000004f */
[----:B------:R-:W5:Y:S01]  /*4800*/  LDS.128 R40, [R15+0x5f0] ;  /* 0x0005f0000f287984 */ /* 0x000f620000000c00 */
[----:B------:R-:W-:-:S03]  /*4810*/  FFMA R25, R76, R60, R25 ;  /* 0x0000003c4c197223 */ /* 0x000fc60000000019 */
[----:B------:R-:W5:Y:S01]  /*4820*/  LDS.128 R32, [R15+0x6f0] ;  /* 0x0006f0000f207984 */ /* 0x000f620000000c00 */
[C---:B------:R-:W-:Y:S01]  /*4830*/  FFMA R37, R78.reuse, R37, R36 ;  /* 0x000000254e257223 */ /* 0x040fe20000000024 */
[C---:B------:R-:W-:Y:S01]  /*4840*/  FFMA R49, R78.reuse, R49, R48 ;  /* 0x000000314e317223 */ /* 0x040fe20000000030 */
[C---:B------:R-:W-:Y:S01]  /*4850*/  FFMA R29, R78.reuse, R29, R77 ;  /* 0x0000001d4e1d7223 */ /* 0x040fe2000000004d */
[----:B------:R-:W5:Y:S01]  /*4860*/  LDS R80, [R12+UR6+0x1e80] ;  /* 0x001e80060c507984 */ /* 0x000f620008000800 */
[C---:B------:R-:W-:Y:S01]  /*4870*/  FFMA R57, R78.reuse, R57, R79 ;  /* 0x000000394e397223 */ /* 0x040fe2000000004f */
[C---:B------:R-:W-:Y:S01]  /*4880*/  FFMA R53, R78.reuse, R53, R52 ;  /* 0x000000354e357223 */ /* 0x040fe20000000034 */
[C---:B------:R-:W-:Y:S01]  /*4890*/  FFMA R17, R78.reuse, R17, R16 ;  /* 0x000000114e117223 */ /* 0x040fe20000000010 */
[----:B------:R-:W5:Y:S01]  /*48a0*/  LDS R26, [R12+UR6+0x1f00] ;  /* 0x001f00060c1a7984 */ /* 0x000f620008000800 */
[----:B------:R-:W-:Y:S01]  /*48b0*/  FFMA R25, R78, R61, R25 ;  /* 0x0000003d4e197223 */ /* 0x000fe20000000019 */
[C---:B------:R-:W-:Y:S01]  /*48c0*/  FFMA R38, R88.reuse, R38, R37 ;  /* 0x0000002658267223 */ /* 0x040fe20000000025 */
[C---:B------:R-:W-:Y:S01]  /*48d0*/  FFMA R50, R88.reuse, R50, R49 ;  /* 0x0000003258327223 */ /* 0x040fe20000000031 */
[----:B------:R-:W5:Y:S01]  /*48e0*/  LDS R28, [R12+UR6+0x1f80] ;  /* 0x001f80060c1c7984 */ /* 0x000f620008000800 */
[C---:B------:R-:W-:Y:S01]  /*48f0*/  FFMA R29, R88.reuse, R30, R29 ;  /* 0x0000001e581d7223 */ /* 0x040fe2000000001d */
[C---:B------:R-:W-:Y:S01]  /*4900*/  FFMA R57, R88.reuse, R58, R57 ;  /* 0x0000003a58397223 */ /* 0x040fe20000000039 */
[C---:B------:R-:W-:Y:S01]  /*4910*/  FFMA R54, R88.reuse, R54, R53 ;  /* 0x0000003658367223 */ /* 0x040fe20000000035 */
[C---:B------:R-:W-:Y:S01]  /*4920*/  FFMA R18, R88.reuse, R18, R17 ;  /* 0x0000001258127223 */ /* 0x040fe20000000011 */
[----:B------:R-:W-:Y:S01]  /*4930*/  FFMA R25, R88, R62, R25 ;  /* 0x0000003e58197223 */ /* 0x000fe20000000019 */
[C---:B------:R-:W-:Y:S01]  /*4940*/  FFMA R39, R90.reuse, R39, R38 ;  /* 0x000000275a277223 */ /* 0x040fe20000000026 */
[C---:B------:R-:W-:Y:S01]  /*4950*/  FFMA R51, R90.reuse, R51, R50 ;  /* 0x000000335a337223 */ /* 0x040fe20000000032 */
[C---:B------:R-:W-:Y:S01]  /*4960*/  FFMA R29, R90.reuse, R31, R29 ;  /* 0x0000001f5a1d7223 */ /* 0x040fe2000000001d */
[C---:B------:R-:W-:Y:S01]  /*4970*/  FFMA R57, R90.reuse, R59, R57 ;  /* 0x0000003b5a397223 */ /* 0x040fe20000000039 */
[C---:B------:R-:W-:Y:S01]  /*4980*/  FFMA R55, R90.reuse, R55, R54 ;  /* 0x000000375a377223 */ /* 0x040fe20000000036 */
[C---:B------:R-:W-:Y:S01]  /*4990*/  FFMA R19, R90.reuse, R19, R18 ;  /* 0x000000135a137223 */ /* 0x040fe20000000012 */
[----:B------:R-:W-:Y:S01]  /*49a0*/  FFMA R25, R90, R63, R25 ;  /* 0x0000003f5a197223 */ /* 0x000fe20000000019 */
[----:B--2---:R-:W-:Y:S01]  /*49b0*/  FFMA R68, R68, R24, R39 ;  /* 0x0000001844447223 */ /* 0x004fe20000000027 */
[C---:B-1----:R-:W-:Y:S01]  /*49c0*/  FFMA R44, R24.reuse, R44, R51 ;  /* 0x0000002c182c7223 */ /* 0x042fe20000000033 */
[C---:B---3--:R-:W-:Y:S01]  /*49d0*/  FFMA R20, R24.reuse, R20, R29 ;  /* 0x0000001418147223 */ /* 0x048fe2000000001d */
[C---:B----4-:R-:W-:Y:S01]  /*49e0*/  FFMA R57, R24.reuse, R72, R57 ;  /* 0x0000004818397223 */ /* 0x050fe20000000039 */
[C---:B-----5:R-:W-:Y:S01]  /*49f0*/  FFMA R64, R24.reuse, R64, R55 ;  /* 0x0000004018407223 */ /* 0x060fe20000000037 */
        /* <DEDUP_REMOVED lines=23> */
[----:B------:R-:W-:Y:S06]  /*4b70*/  @P0 BRA `(.L_x_0) ;  /* 0xffffffcc00c80947 */ /* 0x000fec000383ffff */
[----:B------:R-:W-:-:S04]  /*4b80*/  DEPBAR.LE SB0, 0x2 ;  /* 0x000080800000791a */ /* 0x000fc80000000000 */
[----:B------:R-:W-:Y:S06]  /*4b90*/  BAR.SYNC.DEFER_BLOCKING 0x0 ;  /* 0x0000000000007b1d */ /* 0x000fec0000010000 */
[----:B------:R-:W-:Y:S04]  /*4ba0*/  LDS R2, [R0+UR6+0x2000] ;  /* 0x0020000600027984 */ /* 0x000fe80008000800 */
[----:B------:R-:W1:Y:S04]  /*4bb0*/  LDS.128 R20, [UR8+0x700] ;  /* 0x00070008ff147984 */ /* 0x000e680008000c00 */
[----:B------:R-:W2:Y:S04]  /*4bc0*/  LDS R8, [R0+UR6+0x2080] ;  /* 0x0020800600087984 */ /* 0x000ea80008000800 */
[----:B------:R-:W3:Y:S04]  /*4bd0*/  LDS.128 R44, [UR8+0x900] ;  /* 0x00090008ff2c7984 */ /* 0x000ee80008000c00 */
[----:B------:R-:W4:Y:S04]  /*4be0*/  LDS R48, [R0+UR6+0x2100] ;  /* 0x0021000600307984 */ /* 0x000f280008000800 */
[----:B------:R-:W5:Y:S04]  /*4bf0*/  LDS.128 R52, [UR8+0xa00] ;  /* 0x000a0008ff347984 */ /* 0x000f680008000c00 */
[----:B------:R-:W5:Y:S04]  /*4c00*/  LDS R50, [R0+UR6+0x2180] ;  /* 0x0021800600327984 */ /* 0x000f680008000800 */
[----:B------:R-:W5:Y:S04]  /*4c10*/  LDS.128 R40, [UR8+0x800] ;  /* 0x00080008ff287984 */ /* 0x000f680008000c00 */
[----:B------:R-:W5:Y:S04]  /*4c20*/  LDS.128 R16, [UR8+0xd00] ;  /* 0x000d0008ff107984 */ /* 0x000f680008000c00 */
[----:B------:R-:W-:Y:S04]  /*4c30*/  LDS R64, [R0+UR6+0x2200] ;  /* 0x0022000600407984 */ /* 0x000fe80008000800 */
[----:B------:R-:W5:Y:S01]  /*4c40*/  LDS.128 R4, [UR8+0x710] ;  /* 0x00071008ff047984 */ /* 0x000f620008000c00 */
[----:B-1----:R-:W-:-:S03]  /*4c50*/  FFMA R20, R20, R2, R113 ;  /* 0x0000000214147223 */ /* 0x002fc60000000071 */
[----:B------:R-:W-:Y:S01]  /*4c60*/  LDS R66, [R0+UR6+0x2300] ;  /* 0x0023000600427984 */ /* 0x000fe20008000800 */
[----:B--2---:R-:W-:Y:S01]  /*4c70*/  FFMA R21, R8, R21, R20 ;  /* 0x0000001508157223 */ /* 0x004fe20000000014 */
[----:B------:R-:W-:Y:S02]  /*4c80*/  IADD3 R20, PT, PT, R13, R10, RZ ;  /* 0x0000000a0d147210 */ /* 0x000fe40007ffe0ff */
[----:B------:R-:W1:Y:S01]  /*4c90*/  LDS.128 R56, [UR8+0xb00] ;  /* 0x000b0008ff387984 */ /* 0x000e620008000c00 */
[----:B---3--:R-:W-:-:S03]  /*4ca0*/  FFMA R37, R2, R44, R37 ;  /* 0x0000002c02257223 */ /* 0x008fc60000000025 */
[----:B------:R-:W2:Y:S01]  /*4cb0*/  LDS R10, [R0+UR6+0x2280] ;  /* 0x00228006000a7984 */ /* 0x000ea20008000800 */
[----:B------:R-:W-:Y:S02]  /*4cc0*/  IMAD R11, R11, 0xe00, R20 ;  /* 0x00000e000b0b7824 */ /* 0x000fe400078e0214 */
[----:B----4-:R-:W-:Y:S01]  /*4cd0*/  FFMA R22, R48, R22, R21 ;  /* 0x0000001630167223 */ /* 0x010fe20000000015 */
[----:B------:R-:W-:Y:S01]  /*4ce0*/  FFMA R37, R8, R45, R37 ;  /* 0x0000002d08257223 */ /* 0x000fe20000000025 */
[----:B------:R-:W3:Y:S01]  /*4cf0*/  LDS.128 R60, [UR8+0xc00] ;  /* 0x000c0008ff3c7984 */ /* 0x000ee20008000c00 */
[----:B-----5:R-:W-:Y:S02]  /*4d00*/  FFMA R75, R2, R52, R75 ;  /* 0x00000034024b7223 */ /* 0x020fe4000000004b */
[----:B------:R-:W-:Y:S01]  /*4d10*/  FFMA R37, R48, R46, R37 ;  /* 0x0000002e30257223 */ /* 0x000fe20000000025 */
[----:B------:R-:W4:Y:S01]  /*4d20*/  LDS.128 R12, [UR8+0x810] ;  /* 0x00081008ff0c7984 */ /* 0x000f220008000c00 */
[----:B------:R-:W-:Y:S01]  /*4d30*/  FFMA R3, R50, R23, R22 ;  /* 0x0000001732037223 */ /* 0x000fe20000000016 */
[----:B------:R-:W-:-:S02]  /*4d40*/  FFMA R53, R8, R53, R75 ;  /* 0x0000003508357223 */ /* 0x000fc4000000004b */
[----:B------:R-:W5:Y:S01]  /*4d50*/  LDS R68, [R0+UR6+0x2380] ;  /* 0x0023800600447984 */ /* 0x000f620008000800 */
[----:B------:R-:W-:Y:S01]  /*4d60*/  FFMA R115, R2, R40, R115 ;  /* 0x0000002802737223 */ /* 0x000fe20000000073 */
[----:B------:R-:W-:Y:S02]  /*4d70*/  FFMA R54, R48, R54, R53 ;  /* 0x0000003630367223 */ /* 0x000fe40000000035 */
[----:B------:R-:W5:Y:S01]  /*4d80*/  LDS.128 R24, [UR8+0xa10] ;  /* 0x000a1008ff187984 */ /* 0x000f620008000c00 */
[----:B------:R-:W-:Y:S01]  /*4d90*/  FFMA R53, R50, R47, R37 ;  /* 0x0000002f32357223 */ /* 0x000fe20000000025 */
[----:B------:R-:W-:Y:S01]  /*4da0*/  FFMA R41, R8, R41, R115 ;  /* 0x0000002908297223 */ /* 0x000fe20000000073 */
[----:B------:R-:W-:Y:S01]  /*4db0*/  FFMA R49, R2, R16, R49 ;  /* 0x0000001002317223 */ /* 0x000fe20000000031 */
[----:B------:R-:W5:Y:S01]  /*4dc0*/  LDS.128 R20, [UR8+0x910] ;  /* 0x00091008ff147984 */ /* 0x000f620008000c00 */
[----:B------:R-:W-:Y:S01]  /*4dd0*/  FFMA R55, R50, R55, R54 ;  /* 0x0000003732377223 */ /* 0x000fe20000000036 */
[----:B------:R-:W-:Y:S01]  /*4de0*/  FFMA R41, R48, R42, R41 ;  /* 0x0000002a30297223 */ /* 0x000fe20000000029 */
[----:B------:R-:W-:Y:S01]  /*4df0*/  FFMA R17, R8, R17, R49 ;  /* 0x0000001108117223 */ /* 0x000fe20000000031 */
[----:B------:R-:W5:Y:S01]  /*4e00*/  LDS.128 R32, [UR8+0xc10] ;  /* 0x000c1008ff207984 */ /* 0x000f620008000c00 */
[----:B------:R-:W-:Y:S01]  /*4e10*/  FFMA R4, R4, R64, R3 ;  /* 0x0000004004047223 */ /* 0x000fe20000000003 */
[----:B------:R-:W-:-:S02]  /*4e20*/  FFMA R9, R50, R43, R41 ;  /* 0x0000002b32097223 */ /* 0x000fc40000000029 */
[----:B------:R-:W5:Y:S01]  /*4e30*/  LDS.128 R28, [UR8+0xb10] ;  /* 0x000b1008ff1c7984 */ /* 0x000f620008000c00 */
[----:B------:R-:W-:-:S03]  /*4e40*/  FFMA R17, R48, R18, R17 ;  /* 0x0000001230117223 */ /* 0x000fc60000000011 */
[----:B------:R-:W5:Y:S01]  /*4e50*/  LDS.128 R36, [UR8+0xd10] ;  /* 0x000d1008ff247984 */ /* 0x000f620008000c00 */
[----:B------:R-:W-:Y:S01]  /*4e60*/  FFMA R3, R50, R19, R17 ;  /* 0x0000001332037223 */ /* 0x000fe20000000011 */
[----:B-1----:R-:W-:Y:S02]  /*4e70*/  FFMA R56, R2, R56, R67 ;  /* 0x0000003802387223 */ /* 0x002fe40000000043 */
[----:B------:R-:W-:Y:S01]  /*4e80*/  LDS.128 R40, [UR8+0x720] ;  /* 0x00072008ff287984 */ /* 0x000fe20008000c00 */
[----:B--2---:R-:W-:-:S03]  /*4e90*/  FFMA R5, R10, R5, R4 ;  /* 0x000000050a057223 */ /* 0x004fc60000000004 */
[----:B------:R-:W-:Y:S01]  /*4ea0*/  LDS.128 R16, [UR8+0x920] ;  /* 0x00092008ff107984 */ /* 0x000fe20008000c00 */
[----:B------:R-:W-:Y:S01]  /*4eb0*/  FFMA R57, R8, R57, R56 ;  /* 0x0000003908397223 */ /* 0x000fe20000000038 */
[----:B------:R-:W-:Y:S01]  /*4ec0*/  FFMA R6, R66, R6, R5 ;  /* 0x0000000642067223 */ /* 0x000fe20000000005 */
[----:B---3--:R-:W-:Y:S02]  /*4ed0*/  FFMA R51, R2, R60, R51 ;  /* 0x0000003c02337223 */ /* 0x008fe40000000033 */
[----:B------:R-:W-:Y:S01]  /*4ee0*/  FFMA R58, R48, R58, R57 ;  /* 0x0000003a303a7223 */ /* 0x000fe20000000039 */
[----:B------:R-:W1:Y:S01]  /*4ef0*/  LDS R2, [R0+UR6+0x2400] ;  /* 0x0024000600027984 */ /* 0x000e620008000800 */
[----:B----4-:R-:W-:Y:S01]  /*4f00*/  FFMA R12, R64, R12, R9 ;  /* 0x0000000c400c7223 */ /* 0x010fe20000000009 */
[----:B------:R-:W-:Y:S01]  /*4f10*/  FFMA R51, R8, R61, R51 ;  /* 0x0000003d08337223 */ /* 0x000fe20000000033 */
[----:B------:R-:W-:Y:S01]  /*4f20*/  FFMA R59, R50, R59, R58 ;  /* 0x0000003b323b7223 */ /* 0x000fe2000000003a */
[----:B------:R-:W2:Y:S01]  /*4f30*/  LDS R8, [R0+UR6+0x2480] ;  /* 0x0024800600087984 */ /* 0x000ea20008000800 */
[----:B-----5:R-:W-:Y:S01]  /*4f40*/  FFMA R9, R68, R7, R6 ;  /* 0x0000000744097223 */ /* 0x020fe20000000006 */
[----:B------:R-:W-:Y:S01]  /*4f50*/  FFMA R51, R48, R62, R51 ;  /* 0x0000003e30337223 */ /* 0x000fe20000000033 */
[----:B------:R-:W-:Y:S01]  /*4f60*/  FFMA R13, R10, R13, R12 ;  /* 0x0000000d0a0d7223 */ /* 0x000fe2000000000c */
[----:B------:R-:W3:Y:S01]  /*4f70*/  LDS.128 R4, [UR8+0xa20] ;  /* 0x000a2008ff047984 */ /* 0x000ee20008000c00 */
[----:B------:R-:W-:Y:S01]  /*4f80*/  FFMA R55, R64, R24, R55 ;  /* 0x0000001840377223 */ /* 0x000fe20000000037 */
[----:B------:R-:W-:Y:S01]  /*4f90*/  FFMA R51, R50, R63, R51 ;  /* 0x0000003f32337223 */ /* 0x000fe20000000033 */
[----:B------:R-:W-:Y:S01]  /*4fa0*/  FFMA R14, R66, R14, R13 ;  /* 0x0000000e420e7223 */ /* 0x000fe2000000000d */
[----:B------:R-:W4:Y:S01]  /*4fb0*/  LDS.128 R44, [UR8+0x820] ;  /* 0x00082008ff2c7984 */ /* 0x000f220008000c00 */
        /* <DEDUP_REMOVED lines=23> */
[----:B------:R-:W-:Y:S01]  /*5130*/  LDS R10, [R0+UR6+0x2600] ;  /* 0x00260006000a7984 */ /* 0x000fe20008000800 */
[----:B------:R-:W-:-:S02]  /*5140*/  FFMA R61, R68, R31, R30 ;  /* 0x0000001f443d7223 */ /* 0x000fc4000000001e */
[----:B------:R-:W-:Y:S01]  /*5150*/  FFMA R3, R68, R39, R3 ;  /* 0x0000002744037223 */ /* 0x000fe20000000003 */
[----:B------:R-:W5:Y:S01]  /*5160*/  LDS.128 R24, [UR8+0x830] ;  /* 0x00083008ff187984 */ /* 0x000f620008000c00 */
[----:B-1----:R-:W-:Y:S01]  /*5170*/  FFMA R40, R40, R2, R9 ;  /* 0x0000000228287223 */ /* 0x002fe20000000009 */
[----:B------:R-:W-:Y:S02]  /*5180*/  FFMA R59, R2, R16, R59 ;  /* 0x00000010023b7223 */ /* 0x000fe4000000003b */
[----:B------:R-:W1:Y:S01]  /*5190*/  LDS.128 R20, [UR8+0x730] ;  /* 0x00073008ff147984 */ /* 0x000e620008000c00 */
[C---:B--2---:R-:W-:Y:S01]  /*51a0*/  FFMA R41, R8.reuse, R41, R40 ;  /* 0x0000002908297223 */ /* 0x044fe20000000028 */
[----:B------:R-:W-:Y:S02]  /*51b0*/  FFMA R17, R8, R17, R59 ;  /* 0x0000001108117223 */ /* 0x000fe4000000003b */
[----:B------:R-:W2:Y:S01]  /*51c0*/  LDS R60, [R0+UR6+0x2680] ;  /* 0x00268006003c7984 */ /* 0x000ea20008000800 */
[----:B---3--:R-:W-:-:S03]  /*51d0*/  FFMA R9, R2, R4, R33 ;  /* 0x0000000402097223 */ /* 0x008fc60000000021 */
[----:B------:R-:W3:Y:S01]  /*51e0*/  LDS R62, [R0+UR6+0x2700] ;  /* 0x00270006003e7984 */ /* 0x000ee20008000800 */
[----:B----4-:R-:W-:Y:S01]  /*51f0*/  FFMA R57, R2, R44, R57 ;  /* 0x0000002c02397223 */ /* 0x010fe20000000039 */
[----:B------:R-:W-:Y:S02]  /*5200*/  FFMA R5, R8, R5, R9 ;  /* 0x0000000508057223 */ /* 0x000fe40000000009 */
[----:B------:R-:W4:Y:S01]  /*5210*/  LDS.128 R28, [UR8+0x930] ;  /* 0x00093008ff1c7984 */ /* 0x000f220008000c00 */
[C---:B-----5:R-:W-:Y:S01]  /*5220*/  FFMA R42, R56.reuse, R42, R41 ;  /* 0x0000002a382a7223 */ /* 0x060fe20000000029 */
[----:B------:R-:W-:Y:S01]  /*5230*/  FFMA R18, R56, R18, R17 ;  /* 0x0000001238127223 */ /* 0x000fe20000000011 */
[----:B------:R-:W-:Y:S01]  /*5240*/  FFMA R45, R8, R45, R57 ;  /* 0x0000002d082d7223 */ /* 0x000fe20000000039 */
[----:B------:R-:W5:Y:S01]  /*5250*/  LDS R64, [R0+UR6+0x2780] ;  /* 0x0027800600407984 */ /* 0x000f620008000800 */
[C---:B------:R-:W-:Y:S01]  /*5260*/  FFMA R57, R58.reuse, R43, R42 ;  /* 0x0000002b3a397223 */ /* 0x040fe2000000002a */
        /* <DEDUP_REMOVED lines=10> */
[----:B------:R-:W-:Y:S01]  /*5310*/  FFMA R48, R2, R48, R3 ;  /* 0x0000003002307223 */ /* 0x000fe20000000003 */
[----:B------:R-:W-:Y:S01]  /*5320*/  FFMA R53, R8, R53, R63 ;  /* 0x0000003508357223 */ /* 0x000fe2000000003f */
[----:B------:R-:W-:Y:S01]  /*5330*/  FFMA R3, R58, R7, R5 ;  /* 0x000000073a037223 */ /* 0x000fe20000000005 */
[----:B------:R-:W5:Y:S01]  /*5340*/  LDS.128 R40, [UR8+0xd30] ;  /* 0x000d3008ff287984 */ /* 0x000f620008000c00 */
[----:B------:R-:W-:Y:S01]  /*5350*/  FFMA R49, R8, R49, R48 ;  /* 0x0000003108317223 */ /* 0x000fe20000000030 */
[C---:B------:R-:W-:Y:S01]  /*5360*/  FFMA R14, R56.reuse, R14, R13 ;  /* 0x0000000e380e7223 */ /* 0x040fe2000000000d */
[----:B------:R-:W-:Y:S01]  /*5370*/  FFMA R53, R56, R54, R53 ;  /* 0x0000003638357223 */ /* 0x000fe20000000035 */
[----:B------:R-:W-:Y:S01]  /*5380*/  FFMA R45, R10, R24, R45 ;  /* 0x000000180a2d7223 */ /* 0x000fe2000000002d */
[----:B------:R-:W-:Y:S01]  /*5390*/  LDS R2, [R0+UR6+0x2800] ;  /* 0x0028000600027984 */ /* 0x000fe20008000800 */
[----:B------:R-:W-:Y:S01]  /*53a0*/  FFMA R50, R56, R50, R49 ;  /* 0x0000003238327223 */ /* 0x000fe20000000031 */
[----:B------:R-:W-:Y:S01]  /*53b0*/  FFMA R59, R58, R15, R14 ;  /* 0x0000000f3a3b7223 */ /* 0x000fe2000000000e */
[----:B-1----:R-:W-:Y:S01]  /*53c0*/  FFMA R20, R20, R10, R57 ;  /* 0x0000000a14147223 */ /* 0x002fe20000000039 */
[----:B------:R-:W1:Y:S01]  /*53d0*/  LDS.128 R4, [UR8+0x840] ;  /* 0x00084008ff047984 */ /* 0x000e620008000c00 */
[C---:B------:R-:W-:Y:S01]  /*53e0*/  FFMA R53, R58.reuse, R55, R53 ;  /* 0x000000373a357223 */ /* 0x040fe20000000035 */
[----:B------:R-:W-:Y:S01]  /*53f0*/  FFMA R55, R58, R51, R50 ;  /* 0x000000333a377223 */ /* 0x000fe20000000032 */
[C---:B--2---:R-:W-:Y:S01]  /*5400*/  FFMA R25, R60.reuse, R25, R45 ;  /* 0x000000193c197223 */ /* 0x044fe2000000002d */
[----:B------:R-:W2:Y:S01]  /*5410*/  LDS R8, [R0+UR6+0x2880] ;  /* 0x0028800600087984 */ /* 0x000ea20008000800 */
[----:B------:R-:W-:-:S02]  /*5420*/  FFMA R21, R60, R21, R20 ;  /* 0x000000153c157223 */ /* 0x000fc40000000014 */
[C---:B---3--:R-:W-:Y:S01]  /*5430*/  FFMA R25, R62.reuse, R26, R25 ;  /* 0x0000001a3e197223 */ /* 0x048fe20000000019 */
[----:B------:R-:W3:Y:S01]  /*5440*/  LDS.128 R44, [UR8+0x940] ;  /* 0x00094008ff2c7984 */ /* 0x000ee20008000c00 */
[----:B------:R-:W-:Y:S01]  /*5450*/  FFMA R22, R62, R22, R21 ;  /* 0x000000163e167223 */ /* 0x000fe20000000015 */
[----:B----4-:R-:W-:Y:S02]  /*5460*/  FFMA R28, R10, R28, R9 ;  /* 0x0000001c0a1c7223 */ /* 0x010fe40000000009 */
[----:B------:R-:W4:Y:S02]  /*5470*/  LDS.128 R12, [UR8+0x740] ;  /* 0x00074008ff0c7984 */ /* 0x000f240008000c00 */
[----:B------:R-:W-:Y:S02]  /*5480*/  FFMA R29, R60, R29, R28 ;  /* 0x0000001d3c1d7223 */ /* 0x000fe4000000001c */
[----:B------:R-:W4:Y:S01]  /*5490*/  LDS R56, [R0+UR6+0x2900] ;  /* 0x0029000600387984 */ /* 0x000f220008000800 */
[C---:B-----5:R-:W-:Y:S01]  /*54a0*/  FFMA R9, R64.reuse, R23, R22 ;  /* 0x0000001740097223 */ /* 0x060fe20000000016 */
[----:B------:R-:W-:Y:S01]  /*54b0*/  FFMA R57, R64, R27, R25 ;  /* 0x0000001b40397223 */ /* 0x000fe20000000019 */
[----:B------:R-:W-:Y:S01]  /*54c0*/  FFMA R32, R10, R32, R59 ;  /* 0x000000200a207223 */ /* 0x000fe2000000003b */
[----:B------:R-:W5:Y:S01]  /*54d0*/  LDS.128 R48, [UR8+0xa40] ;  /* 0x000a4008ff307984 */ /* 0x000f620008000c00 */
[----:B------:R-:W-:-:S02]  /*54e0*/  FFMA R30, R62, R30, R29 ;  /* 0x0000001e3e1e7223 */ /* 0x000fc4000000001d */
[----:B------:R-:W-:Y:S01]  /*54f0*/  FFMA R33, R60, R33, R32 ;  /* 0x000000213c217223 */ /* 0x000fe20000000020 */
[----:B------:R-:W5:Y:S01]  /*5500*/  LDS R58, [R0+UR6+0x2980] ;  /* 0x00298006003a7984 */ /* 0x000f620008000800 */
[----:B------:R-:W-:Y:S01]  /*5510*/  FFMA R3, R10, R36, R3 ;  /* 0x000000240a037223 */ /* 0x000fe20000000003 */
[----:B------:R-:W-:Y:S01]  /*5520*/  FFMA R59, R64, R31, R30 ;  /* 0x0000001f403b7223 */ /* 0x000fe2000000001e */
[----:B------:R-:W-:Y:S01]  /*5530*/  FFMA R34, R62, R34, R33 ;  /* 0x000000223e227223 */ /* 0x000fe20000000021 */
[----:B------:R-:W5:Y:S01]  /*5540*/  LDS.128 R20, [UR8+0xb40] ;  /* 0x000b4008ff147984 */ /* 0x000f620008000c00 */
[----:B------:R-:W-:Y:S01]  /*5550*/  FFMA R3, R60, R37, R3 ;  /* 0x000000253c037223 */ /* 0x000fe20000000003 */
[C---:B------:R-:W-:Y:S01]  /*5560*/  FFMA R53, R10.reuse, R16, R53 ;  /* 0x000000100a357223 */ /* 0x040fe20000000035 */
[----:B------:R-:W-:Y:S01]  /*5570*/  FFMA R55, R10, R40, R55 ;  /* 0x000000280a377223 */ /* 0x000fe20000000037 */
[----:B------:R-:W5:Y:S01]  /*5580*/  LDS.128 R24, [UR8+0xc40] ;  /* 0x000c4008ff187984 */ /* 0x000f620008000c00 */
[----:B------:R-:W-:Y:S01]  /*5590*/  FFMA R61, R64, R35, R34 ;  /* 0x00000023403d7223 */ /* 0x000fe20000000022 */
[----:B------:R-:W-:Y:S01]  /*55a0*/  FFMA R3, R62, R38, R3 ;  /* 0x000000263e037223 */ /* 0x000fe20000000003 */
[C---:B------:R-:W-:Y:S01]  /*55b0*/  FFMA R17, R60.reuse, R17, R53 ;  /* 0x000000113c117223 */ /* 0x040fe20000000035 */
[----:B------:R-:W5:Y:S01]  /*55c0*/  LDS.128 R28, [UR8+0xd40] ;  /* 0x000d4008ff1c7984 */ /* 0x000f620008000c00 */
[----:B------:R-:W-:Y:S01]  /*55d0*/  FFMA R41, R60, R41, R55 ;  /* 0x000000293c297223 */ /* 0x000fe20000000037 */
[----:B------:R-:W-:Y:S01]  /*55e0*/  FFMA R3, R64, R39, R3 ;  /* 0x0000002740037223 */ /* 0x000fe20000000003 */
[----:B------:R-:W-:Y:S01]  /*55f0*/  FFMA R17, R62, R18, R17 ;  /* 0x000000123e117223 */ /* 0x000fe20000000011 */
[----:B------:R-:W-:Y:S01]  /*5600*/  LDS R10, [R0+UR6+0x2a00] ;  /* 0x002a0006000a7984 */ /* 0x000fe20008000800 */
[----:B-1----:R-:W-:Y:S01]  /*5610*/  FFMA R4, R2, R4, R57 ;  /* 0x0000000402047223 */ /* 0x002fe20000000039 */
[----:B------:R-:W-:-:S02]  /*5620*/  FFMA R42, R62, R42, R41 ;  /* 0x0000002a3e2a7223 */ /* 0x000fc40000000029 */
[----:B------:R-:W1:Y:S01]  /*5630*/  LDS.128 R32, [UR8+0x750] ;  /* 0x00075008ff207984 */ /* 0x000e620008000c00 */
[----:B--2---:R-:W-:Y:S01]  /*5640*/  FFMA R5, R8, R5, R4 ;  /* 0x0000000508057223 */ /* 0x004fe20000000004 */
[----:B------:R-:W-:Y:S02]  /*5650*/  FFMA R43, R64, R43, R42 ;  /* 0x0000002b402b7223 */ /* 0x000fe4000000002a */
[----:B------:R-:W2:Y:S01]  /*5660*/  LDS.128 R52, [UR8+0x950] ;  /* 0x00095008ff347984 */ /* 0x000ea20008000c00 */
[----:B---3--:R-:W-:-:S03]  /*5670*/  FFMA R59, R2, R44, R59 ;  /* 0x0000002c023b7223 */ /* 0x008fc6000000003b */
[----:B------:R-:W3:Y:S01]  /*5680*/  LDS.128 R36, [UR8+0x850] ;  /* 0x00085008ff247984 */ /* 0x000ee20008000c00 */
[----:B----4-:R-:W-:Y:S01]  /*5690*/  FFMA R12, R12, R2, R9 ;  /* 0x000000020c0c7223 */ /* 0x010fe20000000009 */
[----:B------:R-:W-:Y:S01]  /*56a0*/  FFMA R9, R64, R19, R17 ;  /* 0x0000001340097223 */ /* 0x000fe20000000011 */
[----:B------:R-:W-:Y:S01]  /*56b0*/  FFMA R45, R8, R45, R59 ;  /* 0x0000002d082d7223 */ /* 0x000fe2000000003b */
[----:B------:R-:W4:Y:S01]  /*56c0*/  LDS R60, [R0+UR6+0x2a80] ;  /* 0x002a8006003c7984 */ /* 0x000f220008000800 */
[----:B------:R-:W-:Y:S01]  /*56d0*/  FFMA R6, R56, R6, R5 ;  /* 0x0000000638067223 */ /* 0x000fe20000000005 */
[----:B------:R-:W-:Y:S01]  /*56e0*/  FFMA R13, R8, R13, R12 ;  /* 0x0000000d080d7223 */ /* 0x000fe2000000000c */
[----:B------:R-:W-:Y:S01]  /*56f0*/  FFMA R45, R56, R46, R45 ;  /* 0x0000002e382d7223 */ /* 0x000fe2000000002d */
[----:B------:R-:W4:Y:S01]  /*5700*/  LDS R62, [R0+UR6+0x2b00] ;  /* 0x002b0006003e7984 */ /* 0x000f220008000800 */
[----:B-----5:R-:W-:Y:S01]  /*5710*/  FFMA R48, R2, R48, R3 ;  /* 0x0000003002307223 */ /* 0x020fe20000000003 */
[----:B------:R-:W-:-:S02]  /*5720*/  FFMA R14, R56, R14, R13 ;  /* 0x0000000e380e7223 */ /* 0x000fc4000000000d */
[----:B------:R-:W5:Y:S01]  /*5730*/  LDS.128 R16, [UR8+0xa50] ;  /* 0x000a5008ff107984 */ /* 0x000f620008000c00 */
        /* <DEDUP_REMOVED lines=20> */
[----:B-1----:R-:W-:Y:S01]  /*5880*/  FFMA R32, R32, R10, R57 ;  /* 0x0000000a20207223 */ /* 0x002fe20000000039 */
[----:B------:R-:W-:Y:S01]  /*5890*/  FFMA R57, R58, R27, R26 ;  /* 0x0000001b3a397223 */ /* 0x000fe2000000001a */
[----:B------:R-:W-:Y:S01]  /*58a0*/  FFMA R3, R56, R30, R3 ;  /* 0x0000001e38037223 */ /* 0x000fe20000000003 */
[----:B------:R-:W1:Y:S01]  /*58b0*/  LDS.128 R40, [UR8+0x760] ;  /* 0x00076008ff287984 */ /* 0x000e620008000c00 */
[----:B--2---:R-:W-:-:S02]  /*58c0*/  FFMA R52, R10, R52, R49 ;  /* 0x000000340a347223 */ /* 0x004fc40000000031 */
[----:B------:R-:W-:Y:S01]  /*58d0*/  FFMA R3, R58, R31, R3 ;  /* 0x0000001f3a037223 */ /* 0x000fe20000000003 */
[----:B------:R-:W2:Y:S01]  /*58e0*/  LDS R8, [R0+UR6+0x2c80] ;  /* 0x002c800600087984 */ /* 0x000ea20008000800 */
[----:B---3--:R-:W-:-:S03]  /*58f0*/  FFMA R59, R10, R36, R59 ;  /* 0x000000240a3b7223 */ /* 0x008fc6000000003b */
[----:B------:R-:W3:Y:S01]  /*5900*/  LDS.128 R20, [UR8+0x860] ;  /* 0x00086008ff147984 */ /* 0x000ee20008000c00 */
[C---:B----4-:R-:W-:Y:S01]  /*5910*/  FFMA R33, R60.reuse, R33, R32 ;  /* 0x000000213c217223 */ /* 0x050fe20000000020 */
[C---:B------:R-:W-:Y:S01]  /*5920*/  FFMA R37, R60.reuse, R37, R59 ;  /* 0x000000253c257223 */ /* 0x040fe2000000003b */
[----:B------:R-:W-:Y:S01]  /*5930*/  FFMA R53, R60, R53, R52 ;  /* 0x000000353c357223 */ /* 0x000fe20000000034 */
[----:B------:R-:W4:Y:S01]  /*5940*/  LDS.128 R24, [UR8+0x960] ;  /* 0x00096008ff187984 */ /* 0x000f220008000c00 */
[C---:B------:R-:W-:Y:S01]  /*5950*/  FFMA R34, R62.reuse, R34, R33 ;  /* 0x000000223e227223 */ /* 0x040fe20000000021 */
[C---:B------:R-:W-:Y:S01]  /*5960*/  FFMA R38, R62.reuse, R38, R37 ;  /* 0x000000263e267223 */ /* 0x040fe20000000025 */
[----:B------:R-:W-:Y:S01]  /*5970*/  FFMA R54, R62, R54, R53 ;  /* 0x000000363e367223 */ /* 0x000fe20000000035 */
[----:B------:R-:W4:Y:S01]  /*5980*/  LDS.128 R48, [UR8+0xa60] ;  /* 0x000a6008ff307984 */ /* 0x000f220008000c00 */
[----:B-----5:R-:W-:-:S03]  /*5990*/  FFMA R61, R10, R16, R61 ;  /* 0x000000100a3d7223 */ /* 0x020fc6000000003d */
[----:B------:R-:W5:Y:S01]  /*59a0*/  LDS R56, [R0+UR6+0x2d00] ;  /* 0x002d000600387984 */ /* 0x000f620008000800 */
[C---:B------:R-:W-:Y:S01]  /*59b0*/  FFMA R59, R64.reuse, R35, R34 ;  /* 0x00000023403b7223 */ /* 0x040fe20000000022 */
        /* <DEDUP_REMOVED lines=23> */
[C---:B------:R-:W-:Y:S01]  /*5b30*/  FFMA R41, R64.reuse, R47, R46 ;  /* 0x0000002f40297223 */ /* 0x040fe2000000002e */
[----:B------:R-:W-:Y:S01]  /*5b40*/  FFMA R3, R64, R15, R14 ;  /* 0x0000000f40037223 */ /* 0x000fe2000000000e */
[----:B------:R-:W2:Y:S01]  /*5b50*/  LDS R60, [R0+UR6+0x2e80] ;  /* 0x002e8006003c7984 */ /* 0x000ea20008000800 */
[----:B---3--:R-:W-:-:S03]  /*5b60*/  FFMA R53, R2, R20, R53 ;  /* 0x0000001402357223 */ /* 0x008fc60000000035 */
[----:B------:R-:W3:Y:S01]  /*5b70*/  LDS.128 R4, [UR8+0x870] ;  /* 0x00087008ff047984 */ /* 0x000ee20008000c00 */
[----:B----4-:R-:W-:Y:S01]  /*5b80*/  FFMA R24, R2, R24, R55 ;  /* 0x0000001802187223 */ /* 0x010fe20000000037 */
[----:B------:R-:W-:Y:S02]  /*5b90*/  FFMA R21, R8, R21, R53 ;  /* 0x0000001508157223 */ /* 0x000fe40000000035 */
[----:B------:R-:W4:Y:S01]  /*5ba0*/  LDS R62, [R0+UR6+0x2f00] ;  /* 0x002f0006003e7984 */ /* 0x000f220008000800 */
[----:B------:R-:W-:Y:S01]  /*5bb0*/  FFMA R48, R2, R48, R9 ;  /* 0x0000003002307223 */ /* 0x000fe20000000009 */
[----:B------:R-:W-:Y:S02]  /*5bc0*/  FFMA R25, R8, R25, R24 ;  /* 0x0000001908197223 */ /* 0x000fe40000000018 */
[----:B------:R-:W4:Y:S01]  /*5bd0*/  LDS.128 R44, [UR8+0xa70] ;  /* 0x000a7008ff2c7984 */ /* 0x000f220008000c00 */
[----:B-----5:R-:W-:Y:S01]  /*5be0*/  FFMA R42, R56, R42, R13 ;  /* 0x0000002a382a7223 */ /* 0x020fe2000000000d */
[----:B------:R-:W-:Y:S01]  /*5bf0*/  FFMA R49, R8, R49, R48 ;  /* 0x0000003108317223 */ /* 0x000fe20000000030 */
[C---:B------:R-:W-:Y:S01]  /*5c00*/  FFMA R22, R56.reuse, R22, R21 ;  /* 0x0000001638167223 */ /* 0x040fe20000000015 */
[----:B------:R-:W5:Y:S01]  /*5c10*/  LDS R64, [R0+UR6+0x2f80] ;  /* 0x002f800600407984 */ /* 0x000f620008000800 */
[C---:B------:R-:W-:Y:S01]  /*5c20*/  FFMA R26, R56.reuse, R26, R25 ;  /* 0x0000001a381a7223 */ /* 0x040fe20000000019 */
[----:B------:R-:W-:Y:S01]  /*5c30*/  FFMA R50, R56, R50, R49 ;  /* 0x0000003238327223 */ /* 0x000fe20000000031 */
[C---:B------:R-:W-:Y:S01]  /*5c40*/  FFMA R49, R58.reuse, R23, R22 ;  /* 0x000000173a317223 */ /* 0x040fe20000000016 */
[----:B------:R-:W5:Y:S01]  /*5c50*/  LDS.128 R52, [UR8+0xb70] ;  /* 0x000b7008ff347984 */ /* 0x000f620008000c00 */
[C---:B------:R-:W-:Y:S01]  /*5c60*/  FFMA R59, R58.reuse, R27, R26 ;  /* 0x0000001b3a3b7223 */ /* 0x040fe2000000001a */
[----:B------:R-:W-:Y:S01]  /*5c70*/  FFMA R9, R58, R43, R42 ;  /* 0x0000002b3a097223 */ /* 0x000fe2000000002a */
[C---:B------:R-:W-:Y:S01]  /*5c80*/  FFMA R57, R2.reuse, R28, R57 ;  /* 0x0000001c02397223 */ /* 0x040fe20000000039 */
        /* <DEDUP_REMOVED lines=13> */
[----:B------:R-:W-:Y:S01]  /*5d60*/  FFMA R38, R56, R38, R37 ;  /* 0x0000002638267223 */ /* 0x000fe20000000025 */
[----:B-1----:R-:W-:Y:S01]  /*5d70*/  FFMA R16, R16, R10, R9 ;  /* 0x0000000a10107223 */ /* 0x002fe20000000009 */
[C---:B------:R-:W-:Y:S01]  /*5d80*/  FFMA R9, R58.reuse, R35, R34 ;  /* 0x000000233a097223 */ /* 0x040fe20000000022 */
[----:B------:R-:W1:Y:S01]  /*5d90*/  LDS.128 R40, [UR8+0x780] ;  /* 0x00078008ff287984 */ /* 0x000e620008000c00 */
[----:B------:R-:W-:Y:S01]  /*5da0*/  FFMA R57, R58, R39, R38 ;  /* 0x000000273a397223 */ /* 0x000fe20000000026 */
[----:B--2---:R-:W-:-:S02]  /*5db0*/  FFMA R17, R60, R17, R16 ;  /* 0x000000113c117223 */ /* 0x004fc40000000010 */
[----:B------:R-:W2:Y:S01]  /*5dc0*/  LDS R8, [R0+UR6+0x3080] ;  /* 0x0030800600087984 */ /* 0x000ea20008000800 */
[----:B---3--:R-:W-:-:S03]  /*5dd0*/  FFMA R49, R10, R4, R49 ;  /* 0x000000040a317223 */ /* 0x008fc60000000031 */
[----:B------:R-:W3:Y:S01]  /*5de0*/  LDS R56, [R0+UR6+0x3100] ;  /* 0x0031000600387984 */ /* 0x000ee20008000800 */
[----:B----4-:R-:W-:Y:S01]  /*5df0*/  FFMA R18, R62, R18, R17 ;  /* 0x000000123e127223 */ /* 0x010fe20000000011 */
[----:B------:R-:W-:Y:S02]  /*5e00*/  FFMA R5, R60, R5, R49 ;  /* 0x000000053c057223 */ /* 0x000fe40000000031 */
[----:B------:R-:W4:Y:S01]  /*5e10*/  LDS R58, [R0+UR6+0x3180] ;  /* 0x00318006003a7984 */ /* 0x000f220008000800 */
[----:B------:R-:W-:Y:S01]  /*5e20*/  FFMA R51, R10, R44, R51 ;  /* 0x0000002c0a337223 */ /* 0x000fe20000000033 */
[----:B------:R-:W-:Y:S02]  /*5e30*/  FFMA R5, R62, R6, R5 ;  /* 0x000000063e057223 */ /* 0x000fe40000000005 */
[----:B------:R-:W4:Y:S01]  /*5e40*/  LDS.128 R28, [UR8+0x880] ;  /* 0x00088008ff1c7984 */ /* 0x000f220008000c00 */
[----:B-----5:R-:W-:Y:S01]  /*5e50*/  FFMA R49, R64, R19, R18 ;  /* 0x0000001340317223 */ /* 0x020fe20000000012 */
[----:B------:R-:W-:-:S02]  /*5e60*/  FFMA R45, R60, R45, R51 ;  /* 0x0000002d3c2d7223 */ /* 0x000fc40000000033 */
[----:B------:R-:W5:Y:S01]  /*5e70*/  LDS.128 R36, [UR8+0xa80] ;  /* 0x000a8008ff247984 */ /* 0x000f620008000c00 */
[----:B------:R-:W-:Y:S01]  /*5e80*/  FFMA R52, R10, R52, R3 ;  /* 0x000000340a347223 */ /* 0x000fe20000000003 */
[----:B------:R-:W-:Y:S01]  /*5e90*/  FFMA R3, R64, R7, R5 ;  /* 0x0000000740037223 */ /* 0x000fe20000000005 */
[----:B------:R-:W-:Y:S01]  /*5ea0*/  FFMA R45, R62, R46, R45 ;  /* 0x0000002e3e2d7223 */ /* 0x000fe2000000002d */
[----:B------:R-:W-:Y:S01]  /*5eb0*/  FFMA R59, R10, R12, R59 ;  /* 0x0000000c0a3b7223 */ /* 0x000fe2000000003b */
[----:B------:R-:W5:Y:S01]  /*5ec0*/  LDS.128 R16, [UR8+0xb80] ;  /* 0x000b8008ff107984 */ /* 0x000f620008000c00 */
[C---:B------:R-:W-:Y:S02]  /*5ed0*/  FFMA R53, R60.reuse, R53, R52 ;  /* 0x000000353c357223 */ /* 0x040fe40000000034 */
        /* <DEDUP_REMOVED lines=9> */
[----:B------:R-:W-:Y:S01]  /*5f70*/  LDS R10, [R0+UR6+0x3200] ;  /* 0x00320006000a7984 */ /* 0x000fe20008000800 */
[----:B------:R-:W-:Y:S01]  /*5f80*/  FFMA R25, R60, R25, R24 ;  /* 0x000000193c197223 */ /* 0x000fe20000000018 */
[----:B------:R-:W-:Y:S01]  /*5f90*/  FFMA R51, R64, R15, R14 ;  /* 0x0000000f40337223 */ /* 0x000fe2000000000e */
[----:B-1----:R-:W-:Y:S01]  /*5fa0*/  FFMA R40, R40, R2, R49 ;  /* 0x0000000228287223 */ /* 0x002fe20000000031 */
[----:B------:R-:W1:Y:S01]  /*5fb0*/  LDS.128 R44, [UR8+0x790] ;  /* 0x00079008ff2c7984 */ /* 0x000e620008000c00 */
[C---:B------:R-:W-:Y:S01]  /*5fc0*/  FFMA R9, R62.reuse, R22, R9 ;  /* 0x000000163e097223 */ /* 0x040fe20000000009 */
[----:B------:R-:W-:Y:S01]  /*5fd0*/  FFMA R26, R62, R26, R25 ;  /* 0x0000001a3e1a7223 */ /* 0x000fe20000000019 */
[----:B--2---:R-:W-:Y:S01]  /*5fe0*/  FFMA R41, R8, R41, R40 ;  /* 0x0000002908297223 */ /* 0x004fe20000000028 */
[----:B------:R-:W2:Y:S01]  /*5ff0*/  LDS R60, [R0+UR6+0x3280] ;  /* 0x00328006003c7984 */ /* 0x000ea20008000800 */
[C---:B------:R-:W-:Y:S01]  /*6000*/  FFMA R9, R64.reuse, R23, R9 ;  /* 0x0000001740097223 */ /* 0x040fe20000000009 */
[----:B------:R-:W-:Y:S01]  /*6010*/  FFMA R57, R64, R27, R26 ;  /* 0x0000001b40397223 */ /* 0x000fe2000000001a */
[----:B---3--:R-:W-:Y:S01]  /*6020*/  FFMA R42, R56, R42, R41 ;  /* 0x0000002a382a7223 */ /* 0x008fe20000000029 */
[----:B------:R-:W3:Y:S01]  /*6030*/  LDS.128 R12, [UR8+0xc80] ;  /* 0x000c8008ff0c7984 */ /* 0x000ee20008000c00 */
[----:B------:R-:W-:-:S02]  /*6040*/  FFMA R55, R64, R55, R54 ;  /* 0x0000003740377223 */ /* 0x000fc40000000036 */
[----:B----4-:R-:W-:Y:S01]  /*6050*/  FFMA R59, R58, R43, R42 ;  /* 0x0000002b3a3b7223 */ /* 0x010fe2000000002a */
[----:B------:R-:W4:Y:S01]  /*6060*/  LDS R62, [R0+UR6+0x3300] ;  /* 0x00330006003e7984 */ /* 0x000f220008000800 */
[----:B------:R-:W-:-:S03]  /*6070*/  FFMA R3, R2, R28, R3 ;  /* 0x0000001c02037223 */ /* 0x000fc60000000003 */
[----:B------:R-:W4:Y:S01]  /*6080*/  LDS.128 R20, [UR8+0x890] ;  /* 0x00089008ff147984 */ /* 0x000f220008000c00 */
[----:B------:R-:W-:-:S03]  /*6090*/  FFMA R3, R8, R29, R3 ;  /* 0x0000001d08037223 */ /* 0x000fc60000000003 */
[----:B------:R-:W4:Y:S01]  /*60a0*/  LDS.128 R24, [UR8+0x990] ;  /* 0x00099008ff187984 */ /* 0x000f220008000c00 */
[----:B-----5:R-:W-:Y:S01]  /*60b0*/  FFMA R53, R2, R36, R53 ;  /* 0x0000002402357223 */ /* 0x020fe20000000035 */
[----:B------:R-:W-:Y:S02]  /*60c0*/  FFMA R29, R56, R30, R3 ;  /* 0x0000001e381d7223 */ /* 0x000fe40000000003 */
[----:B------:R-:W5:Y:S01]  /*60d0*/  LDS.128 R40, [UR8+0xa90] ;  /* 0x000a9008ff287984 */ /* 0x000f620008000c00 */
[----:B------:R-:W-:Y:S01]  /*60e0*/  FFMA R37, R8, R37, R53 ;  /* 0x0000002508257223 */ /* 0x000fe20000000035 */
[C---:B------:R-:W-:Y:S02]  /*60f0*/  FFMA R3, R2.reuse, R16, R55 ;  /* 0x0000001002037223 */ /* 0x040fe40000000037 */
        /* <DEDUP_REMOVED lines=8> */
[----:B------:R-:W-:Y:S01]  /*6180*/  FFMA R37, R58, R31, R29 ;  /* 0x0000001f3a257223 */ /* 0x000fe2000000001d */
[----:B------:R-:W-:Y:S01]  /*6190*/  FFMA R5, R8, R5, R4 ;  /* 0x0000000508057223 */ /* 0x000fe20000000004 */
[----:B------:R-:W-:Y:S01]  /*61a0*/  FFMA R34, R56, R34, R33 ;  /* 0x0000002238227223 */ /* 0x000fe20000000021 */
[----:B------:R-:W-:Y:S01]  /*61b0*/  FFMA R3, R58, R19, R3 ;  /* 0x000000133a037223 */ /* 0x000fe20000000003 */
[----:B-1----:R-:W-:Y:S01]  /*61c0*/  FFMA R44, R44, R10, R59 ;  /* 0x0000000a2c2c7223 */ /* 0x002fe2000000003b */
[----:B------:R-:W-:Y:S01]  /*61d0*/  FFMA R6, R56, R6, R5 ;  /* 0x0000000638067223 */ /* 0x000fe20000000005 */
[----:B------:R-:W-:Y:S01]  /*61e0*/  LDS.128 R16, [UR8+0x8a0] ;  /* 0x0008a008ff107984 */ /* 0x000fe20008000c00 */
[----:B------:R-:W-:Y:S01]  /*61f0*/  FFMA R61, R58, R35, R34 ;  /* 0x000000233a3d7223 */ /* 0x000fe20000000022 */
[----:B--2---:R-:W-:Y:S01]  /*6200*/  FFMA R5, R60, R45, R44 ;  /* 0x0000002d3c057223 */ /* 0x004fe2000000002c */
[C---:B------:R-:W-:Y:S01]  /*6210*/  FFMA R45, R58.reuse, R7, R6 ;  /* 0x000000073a2d7223 */ /* 0x040fe20000000006 */
[----:B------:R-:W1:Y:S01]  /*6220*/  LDS.128 R32, [UR8+0xd90] ;  /* 0x000d9008ff207984 */ /* 0x000e620008000c00 */
[----:B------:R-:W-:Y:S01]  /*6230*/  FFMA R39, R58, R39, R38 ;  /* 0x000000273a277223 */ /* 0x000fe20000000026 */
[----:B---3--:R-:W-:-:S02]  /*6240*/  FFMA R9, R2, R12, R9 ;  /* 0x0000000c02097223 */ /* 0x008fc40000000009 */
[----:B------:R-:W2:Y:S02]  /*6250*/  LDS R2, [R0+UR6+0x3400] ;  /* 0x0034000600027984 */ /* 0x000ea40008000800 */
[----:B------:R-:W-:Y:S01]  /*6260*/  FFMA R9, R8, R13, R9 ;  /* 0x0000000d08097223 */ /* 0x000fe20000000009 */
[----:B----4-:R-:W-:Y:S01]  /*6270*/  FFMA R46, R62, R46, R5 ;  /* 0x0000002e3e2e7223 */ /* 0x010fe20000000005 */
[----:B------:R-:W3:Y:S02]  /*6280*/  LDS.128 R28, [UR8+0x7a0] ;  /* 0x0007a008ff1c7984 */ /* 0x000ee40008000c00 */
[----:B------:R-:W-:Y:S01]  /*6290*/  FFMA R9, R56, R14, R9 ;  /* 0x0000000e38097223 */ /* 0x000fe20000000009 */
[----:B------:R-:W-:Y:S01]  /*62a0*/  FFMA R37, R10, R20, R37 ;  /* 0x000000140a257223 */ /* 0x000fe20000000025 */
[----:B------:R-:W4:Y:S02]  /*62b0*/  LDS R8, [R0+UR6+0x3480] ;  /* 0x0034800600087984 */ /* 0x000f240008000800 */
[----:B------:R-:W-:Y:S01]  /*62c0*/  FFMA R9, R58, R15, R9 ;  /* 0x0000000f3a097223 */ /* 0x000fe20000000009 */
[----:B------:R-:W-:Y:S01]  /*62d0*/  FFMA R61, R10, R24, R61 ;  /* 0x000000180a3d7223 */ /* 0x000fe2000000003d */
[----:B------:R-:W4:Y:S01]  /*62e0*/  LDS.128 R4, [UR8+0x9a0] ;  /* 0x0009a008ff047984 */ /* 0x000f220008000c00 */
[----:B------:R-:W-:Y:S01]  /*62f0*/  FFMA R21, R60, R21, R37 ;  /* 0x000000153c157223 */ /* 0x000fe20000000025 */
[----:B-----5:R-:W-:Y:S01]  /*6300*/  FFMA R39, R10, R40, R39 ;  /* 0x000000280a277223 */ /* 0x020fe20000000027 */
[----:B------:R-:W-:Y:S01]  /*6310*/  FFMA R25, R60, R25, R61 ;  /* 0x000000193c197223 */ /* 0x000fe2000000003d */
[----:B------:R-:W5:Y:S01]  /*6320*/  LDS.128 R48, [UR8+0xb90] ;  /* 0x000b9008ff307984 */ /* 0x000f620008000c00 */
[----:B------:R-:W-:Y:S01]  /*6330*/  FFMA R22, R62, R22, R21 ;  /* 0x000000163e167223 */ /* 0x000fe20000000015 */
[----:B------:R-:W-:Y:S01]  /*6340*/  FFMA R39, R60, R41, R39 ;  /* 0x000000293c277223 */ /* 0x000fe20000000027 */
[----:B------:R-:W-:Y:S01]  /*6350*/  FFMA R25, R62, R26, R25 ;  /* 0x0000001a3e197223 */ /* 0x000fe20000000019 */
[----:B------:R-:W5:Y:S01]  /*6360*/  LDS R56, [R0+UR6+0x3500] ;  /* 0x0035000600387984 */ /* 0x000f620008000800 */
[----:B------:R-:W-:Y:S01]  /*6370*/  FFMA R52, R10, R52, R9 ;  /* 0x000000340a347223 */ /* 0x000fe20000000009 */
[----:B------:R-:W-:Y:S01]  /*6380*/  FFMA R39, R62, R42, R39 ;  /* 0x0000002a3e277223 */ /* 0x000fe20000000027 */
[C---:B------:R-:W-:Y:S01]  /*6390*/  FFMA R57, R64.reuse, R23, R22 ;  /* 0x0000001740397223 */ /* 0x040fe20000000016 */
[----:B------:R-:W5:Y:S01]  /*63a0*/  LDS.128 R12, [UR8+0xaa0] ;  /* 0x000aa008ff0c7984 */ /* 0x000f620008000c00 */
[C---:B------:R-:W-:Y:S01]  /*63b0*/  FFMA R59, R64.reuse, R27, R25 ;  /* 0x0000001b403b7223 */ /* 0x040fe20000000019 */
[C---:B------:R-:W-:Y:S01]  /*63c0*/  FFMA R9, R64.reuse, R43, R39 ;  /* 0x0000002b40097223 */ /* 0x040fe20000000027 */
[----:B------:R-:W-:Y:S01]  /*63d0*/  FFMA R47, R64, R47, R46 ;  /* 0x0000002f402f7223 */ /* 0x000fe2000000002e */
[----:B------:R-:W5:Y:S01]  /*63e0*/  LDS R58, [R0+UR6+0x3580] ;  /* 0x00358006003a7984 */ /* 0x000f620008000800 */
[----:B------:R-:W-:-:S03]  /*63f0*/  FFMA R53, R60, R53, R52 ;  /* 0x000000353c357223 */ /* 0x000fc60000000034 */
[----:B------:R-:W5:Y:S01]  /*6400*/  LDS.128 R20, [UR8+0xba0] ;  /* 0x000ba008ff147984 */ /* 0x000f620008000c00 */
[----:B------:R-:W-:-:S03]  /*6410*/  FFMA R54, R62, R54, R53 ;  /* 0x000000363e367223 */ /* 0x000fc60000000035 */
[----:B------:R-:W5:Y:S01]  /*6420*/  LDS.128 R24, [UR8+0xca0] ;  /* 0x000ca008ff187984 */ /* 0x000f620008000c00 */
[----:B-1----:R-:W-:Y:S01]  /*6430*/  FFMA R45, R10, R32, R45 ;  /* 0x000000200a2d7223 */ /* 0x002fe2000000002d */
[----:B------:R-:W-:Y:S02]  /*6440*/  FFMA R55, R64, R55, R54 ;  /* 0x0000003740377223 */ /* 0x000fe40000000036 */
[----:B------:R-:W1:Y:S01]  /*6450*/  LDS.128 R36, [UR8+0xda0] ;  /* 0x000da008ff247984 */ /* 0x000e620008000c00 */
[----:B--2---:R-:W-:Y:S01]  /*6460*/  FFMA R57, R2, R16, R57 ;  /* 0x0000001002397223 */ /* 0x004fe20000000039 */
[----:B------:R-:W-:Y:S01]  /*6470*/  FFMA R33, R60, R33, R45 ;  /* 0x000000213c217223 */ /* 0x000fe2000000002d */
[----:B---3--:R-:W-:Y:S01]  /*6480*/  FFMA R28, R28, R2, R47 ;  /* 0x000000021c1c7223 */ /* 0x008fe2000000002f */
[----:B------:R-:W-:Y:S02]  /*6490*/  LDS.128 R40, [UR8+0x7b0] ;  /* 0x0007b008ff287984 */ /* 0x000fe40008000c00 */
[----:B------:R-:W-:Y:S01]  /*64a0*/  FFMA R33, R62, R34, R33 ;  /* 0x000000223e217223 */ /* 0x000fe20000000021 */
[C---:B----4-:R-:W-:Y:S01]  /*64b0*/  FFMA R17, R8.reuse, R17, R57 ;  /* 0x0000001108117223 */ /* 0x050fe20000000039 */
[----:B------:R-:W-:Y:S01]  /*64c0*/  FFMA R29, R8, R29, R28 ;  /* 0x0000001d081d7223 */ /* 0x000fe2000000001c */
[----:B------:R-:W-:Y:S01]  /*64d0*/  LDS R52, [R0+UR6+0x3680] ;  /* 0x0036800600347984 */ /* 0x000fe20008000800 */
[----:B------:R-:W-:Y:S01]  /*64e0*/  FFMA R53, R64, R35, R33 ;  /* 0x0000002340357223 */ /* 0x000fe20000000021 */
[----:B------:R-:W-:-:S02]  /*64f0*/  FFMA R59, R2, R4, R59 ;  /* 0x00000004023b7223 */ /* 0x000fc4000000003b */
[----:B------:R-:W-:Y:S01]  /*6500*/  LDS.128 R32, [UR8+0x9b0] ;  /* 0x0009b008ff207984 */ /* 0x000fe20008000c00 */
[----:B-----5:R-:W-:Y:S01]  /*6510*/  FFMA R3, R10, R48, R3 ;  /* 0x000000300a037223 */ /* 0x020fe20000000003 */
[----:B------:R-:W-:Y:S02]  /*6520*/  FFMA R5, R8, R5, R59 ;  /* 0x0000000508057223 */ /* 0x000fe4000000003b */
[----:B------:R-:W2:Y:S01]  /*6530*/  LDS R10, [R0+UR6+0x3600] ;  /* 0x00360006000a7984 */ /* 0x000ea20008000800 */
[----:B------:R-:W-:Y:S01]  /*6540*/  FFMA R17, R56, R18, R17 ;  /* 0x0000001238117223 */ /* 0x000fe20000000011 */
[----:B------:R-:W-:Y:S01]  /*6550*/  FFMA R3, R60, R49, R3 ;  /* 0x000000313c037223 */ /* 0x000fe20000000003 */
[C---:B------:R-:W-:Y:S01]  /*6560*/  FFMA R30, R56.reuse, R30, R29 ;  /* 0x0000001e381e7223 */ /* 0x040fe2000000001d */
[----:B------:R-:W-:Y:S01]  /*6570*/  FFMA R5, R56, R6, R5 ;  /* 0x0000000638057223 */ /* 0x000fe20000000005 */
[----:B------:R-:W-:Y:S01]  /*6580*/  FFMA R12, R2, R12, R9 ;  /* 0x0000000c020c7223 */ /* 0x000fe20000000009 */
[----:B------:R-:W-:Y:S01]  /*6590*/  FFMA R3, R62, R50, R3 ;  /* 0x000000323e037223 */ /* 0x000fe20000000003 */
[----:B------:R-:W3:Y:S01]  /*65a0*/  LDS.128 R44, [UR8+0x8b0] ;  /* 0x0008b008ff2c7984 */ /* 0x000ee20008000c00 */
[----:B------:R-:W-:-:S02]  /*65b0*/  FFMA R9, R58, R19, R17 ;  /* 0x000000133a097223 */ /* 0x000fc40000000011 */
[----:B------:R-:W-:Y:S01]  /*65c0*/  FFMA R3, R64, R51, R3 ;  /* 0x0000003340037223 */ /* 0x000fe20000000003 */
[----:B------:R-:W4:Y:S01]  /*65d0*/  LDS.128 R16, [UR8+0xbb0] ;  /* 0x000bb008ff107984 */ /* 0x000f220008000c00 */
[C---:B------:R-:W-:Y:S01]  /*65e0*/  FFMA R57, R58.reuse, R31, R30 ;  /* 0x0000001f3a397223 */ /* 0x040fe2000000001e */
        /* <DEDUP_REMOVED lines=8> */
[----:B-1----:R-:W-:Y:S01]  /*6670*/  FFMA R36, R2, R36, R53 ;  /* 0x0000002402247223 */ /* 0x002fe20000000035 */
[----:B------:R-:W-:Y:S01]  /*6680*/  FFMA R61, R58, R15, R14 ;  /* 0x0000000f3a3d7223 */ /* 0x000fe2000000000e */
[----:B------:R-:W1:Y:S01]  /*6690*/  LDS.128 R48, [UR8+0xcb0] ;  /* 0x000cb008ff307984 */ /* 0x000e620008000c00 */
[----:B------:R-:W-:Y:S01]  /*66a0*/  FFMA R3, R56, R22, R3 ;  /* 0x0000001638037223 */ /* 0x000fe20000000003 */
[C---:B------:R-:W-:Y:S01]  /*66b0*/  FFMA R25, R8.reuse, R25, R55 ;  /* 0x0000001908197223 */ /* 0x040fe20000000037 */
[----:B------:R-:W-:Y:S01]  /*66c0*/  FFMA R37, R8, R37, R36 ;  /* 0x0000002508257223 */ /* 0x000fe20000000024 */
[----:B------:R-:W1:Y:S01]  /*66d0*/  LDS.128 R4, [UR8+0xdb0] ;  /* 0x000db008ff047984 */ /* 0x000e620008000c00 */
[----:B------:R-:W-:Y:S01]  /*66e0*/  FFMA R3, R58, R23, R3 ;  /* 0x000000173a037223 */ /* 0x000fe20000000003 */
[C---:B------:R-:W-:Y:S01]  /*66f0*/  FFMA R26, R56.reuse, R26, R25 ;  /* 0x0000001a381a7223 */ /* 0x040fe20000000019 */
[----:B------:R-:W-:Y:S01]  /*6700*/  FFMA R38, R56, R38, R37 ;  /* 0x0000002638267223 */ /* 0x000fe20000000025 */
[----:B------:R-:W1:Y:S02]  /*6710*/  LDS R60, [R0+UR6+0x3780] ;  /* 0x00378006003c7984 */ /* 0x000e640008000800 */
[C---:B------:R-:W-:Y:S01]  /*6720*/  FFMA R53, R58.reuse, R27, R26 ;  /* 0x0000001b3a357223 */ /* 0x040fe2000000001a */
[----:B------:R-:W-:Y:S01]  /*6730*/  FFMA R55, R58, R39, R38 ;  /* 0x000000273a377223 */ /* 0x000fe20000000026 */
[----:B------:R-:W-:Y:S04]  /*6740*/  LDS R2, [R0+UR6+0x3800] ;  /* 0x0038000600027984 */ /* 0x000fe80008000800 */
[----:B------:R-:W1:Y:S01]  /*6750*/  LDS.128 R12, [UR8+0x7c0] ;  /* 0x0007c008ff0c7984 */ /* 0x000e620008000c00 */
[----:B--2---:R-:W-:Y:S01]  /*6760*/  FFMA R40, R40, R10, R57 ;  /* 0x0000000a28287223 */ /* 0x004fe20000000039 */
[----:B------:R-:W-:-:S02]  /*6770*/  FFMA R59, R10, R32, R59 ;  /* 0x000000200a3b7223 */ /* 0x000fc4000000003b */
[----:B------:R-:W2:Y:S01]  /*6780*/  LDS R8, [R0+UR6+0x3880] ;  /* 0x0038800600087984 */ /* 0x000ea20008000800 */
[C---:B------:R-:W-:Y:S01]  /*6790*/  FFMA R41, R52.reuse, R41, R40 ;  /* 0x0000002934297223 */ /* 0x040fe20000000028 */
[----:B------:R-:W-:Y:S02]  /*67a0*/  FFMA R33, R52, R33, R59 ;  /* 0x0000002134217223 */ /* 0x000fe4000000003b */
[----:B------:R-:W2:Y:S01]  /*67b0*/  LDS.128 R20, [UR8+0x8c0] ;  /* 0x0008c008ff147984 */ /* 0x000ea20008000c00 */
[C---:B---3--:R-:W-:Y:S01]  /*67c0*/  FFMA R44, R10.reuse, R44, R9 ;  /* 0x0000002c0a2c7223 */ /* 0x048fe20000000009 */
[----:B----4-:R-:W-:Y:S02]  /*67d0*/  FFMA R3, R10, R16, R3 ;  /* 0x000000100a037223 */ /* 0x010fe40000000003 */
[----:B------:R-:W3:Y:S01]  /*67e0*/  LDS R56, [R0+UR6+0x3900] ;  /* 0x0039000600387984 */ /* 0x000ee20008000800 */
[----:B------:R-:W-:Y:S01]  /*67f0*/  FFMA R45, R52, R45, R44 ;  /* 0x0000002d342d7223 */ /* 0x000fe2000000002c */
[----:B-----5:R-:W-:Y:S01]  /*6800*/  FFMA R42, R54, R42, R41 ;  /* 0x0000002a362a7223 */ /* 0x020fe20000000029 */
[----:B------:R-:W-:Y:S01]  /*6810*/  FFMA R3, R52, R17, R3 ;  /* 0x0000001134037223 */ /* 0x000fe20000000003 */
[----:B------:R-:W4:Y:S01]  /*6820*/  LDS.128 R36, [UR8+0xac0] ;  /* 0x000ac008ff247984 */ /* 0x000f220008000c00 */
[----:B------:R-:W-:Y:S01]  /*6830*/  FFMA R33, R54, R34, R33 ;  /* 0x0000002236217223 */ /* 0x000fe20000000021 */
[----:B------:R-:W-:Y:S01]  /*6840*/  FFMA R61, R10, R28, R61 ;  /* 0x0000001c0a3d7223 */ /* 0x000fe2000000003d */
[C---:B------:R-:W-:Y:S01]  /*6850*/  FFMA R3, R54.reuse, R18, R3 ;  /* 0x0000001236037223 */ /* 0x040fe20000000003 */
[----:B------:R-:W5:Y:S01]  /*6860*/  LDS.128 R24, [UR8+0x9c0] ;  /* 0x0009c008ff187984 */ /* 0x000f620008000c00 */
[----:B------:R-:W-:Y:S01]  /*6870*/  FFMA R46, R54, R46, R45 ;  /* 0x0000002e362e7223 */ /* 0x000fe2000000002d */
[----:B-1----:R-:W-:Y:S01]  /*6880*/  FFMA R48, R10, R48, R53 ;  /* 0x000000300a307223 */ /* 0x002fe20000000035 */
[----:B------:R-:W-:Y:S01]  /*6890*/  FFMA R29, R52, R29, R61 ;  /* 0x0000001d341d7223 */ /* 0x000fe2000000003d */
[----:B------:R-:W1:Y:S01]  /*68a0*/  LDS R58, [R0+UR6+0x3980] ;  /* 0x00398006003a7984 */ /* 0x000e620008000800 */
[----:B------:R-:W-:Y:S01]  /*68b0*/  FFMA R55, R10, R4, R55 ;  /* 0x000000040a377223 */ /* 0x000fe20000000037 */
[----:B------:R-:W-:Y:S01]  /*68c0*/  FFMA R49, R52, R49, R48 ;  /* 0x0000003134317223 */ /* 0x000fe20000000030 */
[----:B------:R-:W-:Y:S01]  /*68d0*/  FFMA R30, R54, R30, R29 ;  /* 0x0000001e361e7223 */ /* 0x000fe2000000001d */
[----:B------:R-:W-:Y:S01]  /*68e0*/  LDS R10, [R0+UR6+0x3a00] ;  /* 0x003a0006000a7984 */ /* 0x000fe20008000800 */
[----:B------:R-:W-:Y:S01]  /*68f0*/  FFMA R5, R52, R5, R55 ;  /* 0x0000000534057223 */ /* 0x000fe20000000037 */
[----:B------:R-:W-:Y:S01]  /*6900*/  FFMA R9, R60, R43, R42 ;  /* 0x0000002b3c097223 */ /* 0x000fe2000000002a */
[----:B------:R-:W-:Y:S01]  /*6910*/  FFMA R50, R54, R50, R49 ;  /* 0x0000003236327223 */ /* 0x000fe20000000031 */
[----:B------:R-:W1:Y:S01]  /*6920*/  LDS.128 R40, [UR8+0xcc0] ;  /* 0x000cc008ff287984 */ /* 0x000e620008000c00 */
[----:B------:R-:W-:Y:S01]  /*6930*/  FFMA R3, R60, R19, R3 ;  /* 0x000000133c037223 */ /* 0x000fe20000000003 */
[----:B------:R-:W-:Y:S01]  /*6940*/  FFMA R5, R54, R6, R5 ;  /* 0x0000000636057223 */ /* 0x000fe20000000005 */
[----:B------:R-:W-:Y:S01]  /*6950*/  FFMA R57, R60, R47, R46 ;  /* 0x0000002f3c397223 */ /* 0x000fe2000000002e */
[----:B------:R-:W1:Y:S01]  /*6960*/  LDS.128 R16, [UR8+0x7d0] ;  /* 0x0007d008ff107984 */ /* 0x000e620008000c00 */
[----:B------:R-:W-:Y:S01]  /*6970*/  FFMA R12, R12, R2, R9 ;  /* 0x000000020c0c7223 */ /* 0x000fe20000000009 */
[C---:B------:R-:W-:Y:S01]  /*6980*/  FFMA R53, R60.reuse, R35, R33 ;  /* 0x000000233c357223 */ /* 0x040fe20000000021 */
[C---:B------:R-:W-:Y:S01]  /*6990*/  FFMA R59, R60.reuse, R31, R30 ;  /* 0x0000001f3c3b7223 */ /* 0x040fe2000000001e */
[C---:B------:R-:W-:Y:S01]  /*69a0*/  FFMA R51, R60.reuse, R51, R50 ;  /* 0x000000333c337223 */ /* 0x040fe20000000032 */
[----:B------:R-:W-:Y:S01]  /*69b0*/  FFMA R9, R60, R7, R5 ;  /* 0x000000073c097223 */ /* 0x000fe20000000005 */
[----:B------:R-:W1:Y:S01]  /*69c0*/  LDS.128 R32, [UR8+0x8d0] ;  /* 0x0008d008ff207984 */ /* 0x000e620008000c00 */
[----:B--2---:R-:W-:Y:S01]  /*69d0*/  FFMA R13, R8, R13, R12 ;  /* 0x0000000d080d7223 */ /* 0x004fe2000000000c */
[----:B------:R-:W-:-:S02]  /*69e0*/  FFMA R57, R2, R20, R57 ;  /* 0x0000001402397223 */ /* 0x000fc40000000039 */
[----:B------:R-:W2:Y:S02]  /*69f0*/  LDS R60, [R0+UR6+0x3a80] ;  /* 0x003a8006003c7984 */ /* 0x000ea40008000800 */
[----:B------:R-:W-:Y:S02]  /*6a00*/  FFMA R21, R8, R21, R57 ;  /* 0x0000001508157223 */ /* 0x000fe40000000039 */
[----:B------:R-:W2:Y:S01]  /*6a10*/  LDS.128 R44, [UR8+0xbc0] ;  /* 0x000bc008ff2c7984 */ /* 0x000ea20008000c00 */
[C---:B---3--:R-:W-:Y:S01]  /*6a20*/  FFMA R14, R56.reuse, R14, R13 ;  /* 0x0000000e380e7223 */ /* 0x048fe2000000000d */
[----:B------:R-:W-:Y:S02]  /*6a30*/  FFMA R21, R56, R22, R21 ;  /* 0x0000001638157223 */ /* 0x000fe40000000015 */
[----:B------:R-:W3:Y:S01]  /*6a40*/  LDS.128 R28, [UR8+0xdc0] ;  /* 0x000dc008ff1c7984 */ /* 0x000ee20008000c00 */
[----:B----4-:R-:W-:-:S03]  /*6a50*/  FFMA R36, R2, R36, R59 ;  /* 0x0000002402247223 */ /* 0x010fc6000000003b */
[----:B------:R-:W4:Y:S01]  /*6a60*/  LDS R62, [R0+UR6+0x3b00] ;  /* 0x003b0006003e7984 */ /* 0x000f220008000800 */
[----:B-----5:R-:W-:Y:S01]  /*6a70*/  FFMA R53, R2, R24, R53 ;  /* 0x0000001802357223 */ /* 0x020fe20000000035 */
[----:B------:R-:W-:Y:S02]  /*6a80*/  FFMA R37, R8, R37, R36 ;  /* 0x0000002508257223 */ /* 0x000fe40000000024 */
[----:B------:R-:W5:Y:S01]  /*6a90*/  LDS R64, [R0+UR6+0x3b80] ;  /* 0x003b800600407984 */ /* 0x000f620008000800 */
[----:B-1----:R-:W-:Y:S01]  /*6aa0*/  FFMA R57, R58, R15, R14 ;  /* 0x0000000f3a397223 */ /* 0x002fe2000000000e */
[----:B------:R-:W-:Y:S01]  /*6ab0*/  FFMA R25, R8, R25, R53 ;  /* 0x0000001908197223 */ /* 0x000fe20000000035 */
[----:B------:R-:W-:Y:S01]  /*6ac0*/  FFMA R59, R58, R23, R21 ;  /* 0x000000173a3b7223 */ /* 0x000fe20000000015 */
[----:B------:R-:W1:Y:S01]  /*6ad0*/  LDS.128 R4, [UR8+0x9d0] ;  /* 0x0009d008ff047984 */ /* 0x000e620008000c00 */
[C---:B------:R-:W-:Y:S01]  /*6ae0*/  FFMA R38, R56.reuse, R38, R37 ;  /* 0x0000002638267223 */ /* 0x040fe20000000025 */
[----:B------:R-:W-:-:S02]  /*6af0*/  FFMA R25, R56, R26, R25 ;  /* 0x0000001a38197223 */ /* 0x000fc40000000019 */
[----:B------:R-:W1:Y:S01]  /*6b00*/  LDS.128 R20, [UR8+0xbd0] ;  /* 0x000bd008ff147984 */ /* 0x000e620008000c00 */
[----:B------:R-:W-:Y:S01]  /*6b10*/  FFMA R63, R58, R39, R38 ;  /* 0x000000273a3f7223 */ /* 0x000fe20000000026 */
[----:B------:R-:W-:Y:S01]  /*6b20*/  FFMA R40, R2, R40, R51 ;  /* 0x0000002802287223 */ /* 0x000fe20000000033 */
[----:B------:R-:W-:Y:S01]  /*6b30*/  FFMA R61, R58, R27, R25 ;  /* 0x0000001b3a3d7223 */ /* 0x000fe20000000019 */
[----:B------:R-:W1:Y:S01]  /*6b40*/  LDS.128 R48, [UR8+0xcd0] ;  /* 0x000cd008ff307984 */ /* 0x000e620008000c00 */
[----:B------:R-:W-:Y:S01]  /*6b50*/  FFMA R16, R16, R10, R57 ;  /* 0x0000000a10107223 */ /* 0x000fe20000000039 */
[----:B------:R-:W-:Y:S02]  /*6b60*/  FFMA R41, R8, R41, R40 ;  /* 0x0000002908297223 */ /* 0x000fe40000000028 */
[----:B------:R-:W1:Y:S02]  /*6b70*/  LDS.128 R12, [UR8+0xad0] ;  /* 0x000ad008ff0c7984 */ /* 0x000e640008000c00 */
[----:B------:R-:W-:Y:S01]  /*6b80*/  FFMA R42, R56, R42, R41 ;  /* 0x0000002a382a7223 */ /* 0x000fe20000000029 */
[----:B------:R-:W-:Y:S01]  /*6b90*/  FFMA R32, R10, R32, R59 ;  /* 0x000000200a207223 */ /* 0x000fe2000000003b */
[----:B------:R-:W-:Y:S02]  /*6ba0*/  LDS.128 R52, [UR8+0x7e0] ;  /* 0x0007e008ff347984 */ /* 0x000fe40008000c00 */
[----:B------:R-:W-:Y:S01]  /*6bb0*/  FFMA R65, R58, R43, R42 ;  /* 0x0000002b3a417223 */ /* 0x000fe2000000002a */
[C---:B--2---:R-:W-:Y:S01]  /*6bc0*/  FFMA R17, R60.reuse, R17, R16 ;  /* 0x000000113c117223 */ /* 0x044fe20000000010 */
[----:B------:R-:W-:Y:S01]  /*6bd0*/  LDS.128 R36, [UR8+0x8e0] ;  /* 0x0008e008ff247984 */ /* 0x000fe20008000c00 */
[----:B------:R-:W-:Y:S01]  /*6be0*/  FFMA R33, R60, R33, R32 ;  /* 0x000000213c217223 */ /* 0x000fe20000000020 */
[----:B------:R-:W-:-:S02]  /*6bf0*/  FFMA R3, R2, R44, R3 ;  /* 0x0000002c02037223 */ /* 0x000fc40000000003 */
[----:B------:R-:W2:Y:S01]  /*6c00*/  LDS.128 R24, [UR8+0xdd0] ;  /* 0x000dd008ff187984 */ /* 0x000ea20008000c00 */
[----:B---3--:R-:W-:Y:S01]  /*6c10*/  FFMA R9, R2, R28, R9 ;  /* 0x0000001c02097223 */ /* 0x008fe20000000009 */
[----:B------:R-:W-:Y:S02]  /*6c20*/  FFMA R3, R8, R45, R3 ;  /* 0x0000002d08037223 */ /* 0x000fe40000000003 */
[----:B------:R-:W3:Y:S01]  /*6c30*/  LDS R2, [R0+UR6+0x3c00] ;  /* 0x003c000600027984 */ /* 0x000ee20008000800 */
[----:B----4-:R-:W-:Y:S01]  /*6c40*/  FFMA R18, R62, R18, R17 ;  /* 0x000000123e127223 */ /* 0x010fe20000000011 */
[----:B------:R-:W-:Y:S01]  /*6c50*/  FFMA R9, R8, R29, R9 ;  /* 0x0000001d08097223 */ /* 0x000fe20000000009 */
[----:B------:R-:W-:Y:S01]  /*6c60*/  FFMA R34, R62, R34, R33 ;  /* 0x000000223e227223 */ /* 0x000fe20000000021 */
[----:B------:R-:W4:Y:S01]  /*6c70*/  LDS R8, [R0+UR6+0x3c80] ;  /* 0x003c800600087984 */ /* 0x000f220008000800 */
[C---:B------:R-:W-:Y:S01]  /*6c80*/  FFMA R3, R56.reuse, R46, R3 ;  /* 0x0000002e38037223 */ /* 0x040fe20000000003 */
[----:B------:R-:W-:Y:S01]  /*6c90*/  FFMA R9, R56, R30, R9 ;  /* 0x0000001e38097223 */ /* 0x000fe20000000009 */
[----:B-----5:R-:W-:Y:S01]  /*6ca0*/  FFMA R33, R64, R19, R18 ;  /* 0x0000001340217223 */ /* 0x020fe20000000012 */
[----:B------:R-:W5:Y:S01]  /*6cb0*/  LDS R56, [R0+UR6+0x3d00] ;  /* 0x003d000600387984 */ /* 0x000f620008000800 */
[C---:B------:R-:W-:Y:S01]  /*6cc0*/  FFMA R3, R58.reuse, R47, R3 ;  /* 0x0000002f3a037223 */ /* 0x040fe20000000003 */
[----:B------:R-:W-:Y:S01]  /*6cd0*/  FFMA R9, R58, R31, R9 ;  /* 0x0000001f3a097223 */ /* 0x000fe20000000009 */
[----:B-1----:R-:W-:Y:S01]  /*6ce0*/  FFMA R61, R10, R4, R61 ;  /* 0x000000040a3d7223 */ /* 0x002fe2000000003d */
[----:B------:R-:W1:Y:S01]  /*6cf0*/  LDS.128 R16, [UR8+0xce0] ;  /* 0x000ce008ff107984 */ /* 0x000e620008000c00 */
[----:B------:R-:W-:Y:S01]  /*6d00*/  FFMA R35, R64, R35, R34 ;  /* 0x0000002340237223 */ /* 0x000fe20000000022 */
[----:B------:R-:W-:Y:S01]  /*6d10*/  FFMA R20, R10, R20, R3 ;  /* 0x000000140a147223 */ /* 0x000fe20000000003 */
[----:B------:R-:W-:Y:S01]  /*6d20*/  FFMA R5, R60, R5, R61 ;  /* 0x000000053c057223 */ /* 0x000fe2000000003d */
[----:B------:R-:W1:Y:S01]  /*6d30*/  LDS R58, [R0+UR6+0x3d80] ;  /* 0x003d8006003a7984 */ /* 0x000e620008000800 */
        /* <DEDUP_REMOVED lines=16> */
[----:B--2---:R-:W-:Y:S01]  /*6e40*/  FFMA R9, R10, R24, R9 ;  /* 0x000000180a097223 */ /* 0x004fe20000000009 */
[----:B------:R-:W-:-:S02]  /*6e50*/  FFMA R57, R64, R15, R13 ;  /* 0x0000000f40397223 */ /* 0x000fc4000000000d */
[----:B------:R-:W-:Y:S01]  /*6e60*/  LDS R10, [R0+UR6+0x3e00] ;  /* 0x003e0006000a7984 */ /* 0x000fe20008000800 */
[----:B------:R-:W-:Y:S01]  /*6e70*/  FFMA R9, R60, R25, R9 ;  /* 0x000000193c097223 */ /* 0x000fe20000000009 */
[----:B---3--:R-:W-:Y:S01]  /*6e80*/  FFMA R52, R52, R2, R33 ;  /* 0x0000000234347223 */ /* 0x008fe20000000021 */
[----:B------:R-:W-:Y:S01]  /*6e90*/  FFMA R36, R2, R36, R35 ;  /* 0x0000002402247223 */ /* 0x000fe20000000023 */
[----:B------:R-:W2:Y:S01]  /*6ea0*/  LDS.128 R12, [UR8+0x7f0] ;  /* 0x0007f008ff0c7984 */ /* 0x000ea20008000c00 */
[----:B------:R-:W-:Y:S01]  /*6eb0*/  FFMA R9, R62, R26, R9 ;  /* 0x0000001a3e097223 */ /* 0x000fe20000000009 */
[C---:B----4-:R-:W-:Y:S01]  /*6ec0*/  FFMA R53, R8.reuse, R53, R52 ;  /* 0x0000003508357223 */ /* 0x050fe20000000034 */
[----:B------:R-:W-:Y:S02]  /*6ed0*/  FFMA R37, R8, R37, R36 ;  /* 0x0000002508257223 */ /* 0x000fe40000000024 */
[----:B------:R-:W-:Y:S01]  /*6ee0*/  FFMA R9, R64, R27, R9 ;  /* 0x0000001b40097223 */ /* 0x000fe20000000009 */
[----:B------:R-:W3:Y:S01]  /*6ef0*/  LDS.128 R20, [UR8+0x8f0] ;  /* 0x0008f008ff147984 */ /* 0x000ee20008000c00 */
[C---:B-----5:R-:W-:Y:S01]  /*6f00*/  FFMA R54, R56.reuse, R54, R53 ;  /* 0x0000003638367223 */ /* 0x060fe20000000035 */
[----:B------:R-:W-:-:S02]  /*6f10*/  FFMA R38, R56, R38, R37 ;  /* 0x0000002638267223 */ /* 0x000fc40000000025 */
[----:B------:R-:W4:Y:S01]  /*6f20*/  LDS R60, [R0+UR6+0x3e80] ;  /* 0x003e8006003c7984 */ /* 0x000f220008000800 */
[----:B-1----:R-:W-:-:S03]  /*6f30*/  FFMA R49, R2, R16, R49 ;  /* 0x0000001002317223 */ /* 0x002fc60000000031 */
[----:B------:R-:W1:Y:S01]  /*6f40*/  LDS R62, [R0+UR6+0x3f00] ;  /* 0x003f0006003e7984 */ /* 0x000e620008000800 */
[C---:B------:R-:W-:Y:S01]  /*6f50*/  FFMA R61, R58.reuse, R55, R54 ;  /* 0x000000373a3d7223 */ /* 0x040fe20000000036 */
[----:B------:R-:W-:Y:S01]  /*6f60*/  FFMA R63, R58, R39, R38 ;  /* 0x000000273a3f7223 */ /* 0x000fe20000000026 */
[----:B------:R-:W-:Y:S01]  /*6f70*/  FFMA R17, R8, R17, R49 ;  /* 0x0000001108117223 */ /* 0x000fe20000000031 */
[----:B------:R-:W5:Y:S01]  /*6f80*/  LDS.128 R24, [UR8+0x9f0] ;  /* 0x0009f008ff187984 */ /* 0x000f620008000c00 */
[----:B------:R-:W-:Y:S02]  /*6f90*/  FFMA R3, R2, R40, R3 ;  /* 0x0000002802037223 */ /* 0x000fe40000000003 */
[----:B------:R-:W-:Y:S01]  /*6fa0*/  FFMA R17, R56, R18, R17 ;  /* 0x0000001238117223 */ /* 0x000fe20000000011 */
[----:B------:R-:W5:Y:S01]  /*6fb0*/  LDS R64, [R0+UR6+0x3f80] ;  /* 0x003f800600407984 */ /* 0x000f620008000800 */
        /* <DEDUP_REMOVED lines=15> */
[----:B------:R-:W-:-:S04]  /*70b0*/  DEPBAR.LE SB0, 0x1 ;  /* 0x000080400000791a */ /* 0x000fc80000000000 */
[----:B------:R-:W-:Y:S01]  /*70c0*/  BAR.SYNC.DEFER_BLOCKING 0x0 ;  /* 0x0000000000007b1d */ /* 0x000fe20000010000 */
[----:B------:R-:W-:Y:S01]  /*70d0*/  FFMA R5, R56, R6, R5 ;  /* 0x0000000638057223 */ /* 0x000fe20000000005 */
[----:B------:R-:W-:Y:S01]  /*70e0*/  FFMA R9, R58, R19, R17 ;  /* 0x000000133a097223 */ /* 0x000fe20000000011 */
[----:B--2---:R-:W-:Y:S01]  /*70f0*/  FFMA R12, R12, R10, R61 ;  /* 0x0000000a0c0c7223 */ /* 0x004fe2000000003d */
[----:B---3--:R-:W-:Y:S01]  /*7100*/  FFMA R63, R10, R20, R63 ;  /* 0x000000140a3f7223 */ /* 0x008fe2000000003f */
[C---:B------:R-:W-:Y:S01]  /*7110*/  FFMA R57, R58.reuse, R7, R5 ;  /* 0x000000073a397223 */ /* 0x040fe20000000005 */
[----:B------:R-:W-:Y:S01]  /*7120*/  FFMA R45, R58, R31, R29 ;  /* 0x0000001f3a2d7223 */ /* 0x000fe2000000001d */
[C---:B----4-:R-:W-:Y:S01]  /*7130*/  FFMA R13, R60.reuse, R13, R12 ;  /* 0x0000000d3c0d7223 */ /* 0x050fe2000000000c */
[----:B------:R-:W-:Y:S01]  /*7140*/  FFMA R21, R60, R21, R63 ;  /* 0x000000153c157223 */ /* 0x000fe2000000003f */
[----:B------:R-:W-:Y:S02]  /*7150*/  FFMA R47, R58, R47, R46 ;  /* 0x0000002f3a2f7223 */ /* 0x000fe4000000002e */
[C---:B-1----:R-:W-:Y:S01]  /*7160*/  FFMA R14, R62.reuse, R14, R13 ;  /* 0x0000000e3e0e7223 */ /* 0x042fe2000000000d */
[----:B------:R-:W-:Y:S01]  /*7170*/  FFMA R21, R62, R22, R21 ;  /* 0x000000163e157223 */ /* 0x000fe20000000015 */
[----:B-----5:R-:W-:-:S04]  /*7180*/  FFMA R3, R10, R24, R3 ;  /* 0x000000180a037223 */ /* 0x020fc80000000003 */
[----:B------:R-:W-:Y:S01]  /*7190*/  FFMA R3, R60, R25, R3 ;  /* 0x000000193c037223 */ /* 0x000fe20000000003 */
[----:B------:R-:W-:-:S03]  /*71a0*/  FFMA R59, R64, R15, R14 ;  /* 0x0000000f403b7223 */ /* 0x000fc6000000000e */
[----:B------:R-:W-:Y:S01]  /*71b0*/  FFMA R3, R62, R26, R3 ;  /* 0x0000001a3e037223 */ /* 0x000fe20000000003 */
[----:B------:R-:W-:Y:S01]  /*71c0*/  LDS R2, [R0+UR6+0x4000] ;  /* 0x0040000600027984 */ /* 0x000fe20008000800 */
[----:B------:R-:W-:Y:S01]  /*71d0*/  FFMA R32, R10, R32, R45 ;  /* 0x000000200a207223 */ /* 0x000fe2000000002d */
[C---:B------:R-:W-:Y:S01]  /*71e0*/  FFMA R45, R64.reuse, R23, R21 ;  /* 0x00000017402d7223 */ /* 0x040fe20000000015 */
[----:B------:R-:W-:Y:S01]  /*71f0*/  FFMA R3, R64, R27, R3 ;  /* 0x0000001b40037223 */ /* 0x000fe20000000003 */
[----:B------:R-:W1:Y:S01]  /*7200*/  LDS.128 R40, [UR8+0xe00] ;  /* 0x000e0008ff287984 */ /* 0x000e620008000c00 */
[----:B------:R-:W-:Y:S01]  /*7210*/  FFMA R33, R60, R33, R32 ;  /* 0x000000213c217223 */ /* 0x000fe20000000020 */
[C---:B------:R-:W-:Y:S01]  /*7220*/  FFMA R36, R10.reuse, R36, R47 ;  /* 0x000000240a247223 */ /* 0x040fe2000000002f */
[----:B------:R-:W-:Y:S01]  /*7230*/  FFMA R9, R10, R52, R9 ;  /* 0x000000340a097223 */ /* 0x000fe20000000009 */
[----:B------:R-:W2:Y:S01]  /*7240*/  LDS R8, [R0+UR6+0x4080] ;  /* 0x0040800600087984 */ /* 0x000ea20008000800 */
[----:B------:R-:W-:Y:S01]  /*7250*/  FFMA R34, R62, R34, R33 ;  /* 0x000000223e227223 */ /* 0x000fe20000000021 */
[----:B------:R-:W-:Y:S01]  /*7260*/  FFMA R37, R60, R37, R36 ;  /* 0x000000253c257223 */ /* 0x000fe20000000024 */
[----:B------:R-:W-:Y:S01]  /*7270*/  FFMA R57, R10, R48, R57 ;  /* 0x000000300a397223 */ /* 0x000fe20000000039 */
[----:B------:R-:W3:Y:S01]  /*7280*/  LDS R56, [R0+UR6+0x4100] ;  /* 0x0041000600387984 */ /* 0x000ee20008000800 */
[----:B------:R-:W-:Y:S01]  /*7290*/  FFMA R61, R64, R35, R34 ;  /* 0x00000023403d7223 */ /* 0x000fe20000000022 */
[C---:B------:R-:W-:Y:S01]  /*72a0*/  FFMA R9, R60.reuse, R53, R9 ;  /* 0x000000353c097223 */ /* 0x040fe20000000009 */
[----:B------:R-:W-:Y:S01]  /*72b0*/  FFMA R49, R60, R49, R57 ;  /* 0x000000313c317223 */ /* 0x000fe20000000039 */
[----:B------:R-:W4:Y:S01]  /*72c0*/  LDS.128 R16, [UR8+0xf00] ;  /* 0x000f0008ff107984 */ /* 0x000f220008000c00 */
[C---:B------:R-:W-:Y:S01]  /*72d0*/  FFMA R38, R62.reuse, R38, R37 ;  /* 0x000000263e267223 */ /* 0x040fe20000000025 */
[C---:B------:R-:W-:Y:S01]  /*72e0*/  FFMA R9, R62.reuse, R54, R9 ;  /* 0x000000363e097223 */ /* 0x040fe20000000009 */
[----:B------:R-:W-:Y:S01]  /*72f0*/  FFMA R49, R62, R50, R49 ;  /* 0x000000323e317223 */ /* 0x000fe20000000031 */
[----:B------:R-:W5:Y:S01]  /*7300*/  LDS.128 R4, [UR8+0x1000] ;  /* 0x00100008ff047984 */ /* 0x000f620008000c00 */
[C---:B------:R-:W-:Y:S01]  /*7310*/  FFMA R63, R64.reuse, R39, R38 ;  /* 0x00000027403f7223 */ /* 0x040fe20000000026 */
[C---:B------:R-:W-:Y:S01]  /*7320*/  FFMA R9, R64.reuse, R55, R9 ;  /* 0x0000003740097223 */ /* 0x040fe20000000009 */
[----:B------:R-:W-:Y:S01]  /*7330*/  FFMA R53, R64, R51, R49 ;  /* 0x0000003340357223 */ /* 0x000fe20000000031 */
[----:B------:R-:W5:Y:S04]  /*7340*/  LDS.128 R28, [UR8+0x1100] ;  /* 0x00110008ff1c7984 */ /* 0x000f680008000c00 */
[----:B------:R-:W5:Y:S04]  /*7350*/  LDS R58, [R0+UR6+0x4180] ;  /* 0x00418006003a7984 */ /* 0x000f680008000800 */
[----:B------:R-:W5:Y:S04]  /*7360*/  LDS.128 R12, [UR8+0x1200] ;  /* 0x00120008ff0c7984 */ /* 0x000f680008000c00 */
[----:B------:R-:W5:Y:S04]  /*7370*/  LDS.128 R20, [UR8+0x1300] ;  /* 0x00130008ff147984 */ /* 0x000f680008000c00 */
[----:B------:R-:W5:Y:S01]  /*7380*/  LDS.128 R24, [UR8+0x1400] ;  /* 0x00140008ff187984 */ /* 0x000f620008000c00 */
[----:B-1----:R-:W-:-:S03]  /*7390*/  FFMA R40, R40, R2, R59 ;  /* 0x0000000228287223 */ /* 0x002fc6000000003b */
[----:B------:R-:W-:Y:S01]  /*73a0*/  LDS R10, [R0+UR6+0x4200] ;  /* 0x00420006000a7984 */ /* 0x000fe20008000800 */
[----:B--2---:R-:W-:-:S03]  /*73b0*/  FFMA R41, R8, R41, R40 ;  /* 0x0000002908297223 */ /* 0x004fc60000000028 */
[----:B------:R-:W1:Y:S01]  /*73c0*/  LDS.128 R32, [UR8+0xe10] ;  /* 0x000e1008ff207984 */ /* 0x000e620008000c00 */
[----:B---3--:R-:W-:-:S03]  /*73d0*/  FFMA R42, R56, R42, R41 ;  /* 0x0000002a382a7223 */ /* 0x008fc60000000029 */
[----:B------:R-:W2:Y:S01]  /*73e0*/  LDS R60, [R0+UR6+0x4280] ;  /* 0x00428006003c7984 */ /* 0x000ea20008000800 */
[----:B----4-:R-:W-:-:S03]  /*73f0*/  FFMA R41, R2, R16, R45 ;  /* 0x0000001002297223 */ /* 0x010fc6000000002d */
[----:B------:R-:W3:Y:S01]  /*7400*/  LDS R62, [R0+UR6+0x4300] ;  /* 0x00430006003e7984 */ /* 0x000ee20008000800 */
[----:B------:R-:W-:-:S03]  /*7410*/  FFMA R17, R8, R17, R41 ;  /* 0x0000001108117223 */ /* 0x000fc60000000029 */
[----:B------:R-:W4:Y:S01]  /*7420*/  LDS.128 R44, [UR8+0x1010] ;  /* 0x00101008ff2c7984 */ /* 0x000f220008000c00 */
[----:B-----5:R-:W-:Y:S01]  /*7430*/  FFMA R3, R2, R4, R3 ;  /* 0x0000000402037223 */ /* 0x020fe20000000003 */
[----:B------:R-:W-:Y:S02]  /*7440*/  FFMA R17, R56, R18, R17 ;  /* 0x0000001238117223 */ /* 0x000fe40000000011 */
[----:B------:R-:W5:Y:S01]  /*7450*/  LDS.128 R36, [UR8+0xf10] ;  /* 0x000f1008ff247984 */ /* 0x000f620008000c00 */
[----:B------:R-:W-:Y:S01]  /*7460*/  FFMA R28, R2, R28, R61 ;  /* 0x0000001c021c7223 */ /* 0x000fe2000000003d */
[----:B------:R-:W-:Y:S01]  /*7470*/  FFMA R3, R8, R5, R3 ;  /* 0x0000000508037223 */ /* 0x000fe20000000003 */
[C---:B------:R-:W-:Y:S01]  /*7480*/  FFMA R55, R58.reuse, R43, R42 ;  /* 0x0000002b3a377223 */ /* 0x040fe2000000002a */
        /* <DEDUP_REMOVED lines=12> */
[----:B------:R-:W-:Y:S01]  /*7550*/  LDS.128 R4, [UR8+0xe20] ;  /* 0x000e2008ff047984 */ /* 0x000fe20008000c00 */
[----:B------:R-:W-:Y:S01]  /*7560*/  FFMA R9, R8, R21, R9 ;  /* 0x0000001508097223 */ /* 0x000fe20000000009 */
[----:B------:R-:W-:Y:S01]  /*7570*/  FFMA R59, R58, R31, R30 ;  /* 0x0000001f3a3b7223 */ /* 0x000fe2000000001e */
[----:B------:R-:W-:Y:S01]  /*7580*/  FFMA R25, R8, R25, R53 ;  /* 0x0000001908197223 */ /* 0x000fe20000000035 */
[----:B------:R-:W5:Y:S01]  /*7590*/  LDS R2, [R0+UR6+0x4400] ;  /* 0x0044000600027984 */ /* 0x000f620008000800 */
[C---:B------:R-:W-:Y:S01]  /*75a0*/  FFMA R13, R56.reuse, R14, R13 ;  /* 0x0000000e380d7223 */ /* 0x040fe2000000000d */
[C---:B------:R-:W-:Y:S01]  /*75b0*/  FFMA R9, R56.reuse, R22, R9 ;  /* 0x0000001638097223 */ /* 0x040fe20000000009 */
[----:B------:R-:W-:Y:S01]  /*75c0*/  FFMA R26, R56, R26, R25 ;  /* 0x0000001a381a7223 */ /* 0x000fe20000000019 */
[----:B------:R-:W5:Y:S01]  /*75d0*/  LDS R8, [R0+UR6+0x4480] ;  /* 0x0044800600087984 */ /* 0x000f620008000800 */
[----:B------:R-:W-:Y:S01]  /*75e0*/  FFMA R61, R58, R15, R13 ;  /* 0x0000000f3a3d7223 */ /* 0x000fe2000000000d */
[----:B-1----:R-:W-:Y:S01]  /*75f0*/  FFMA R32, R32, R10, R55 ;  /* 0x0000000a20207223 */ /* 0x002fe20000000037 */
[C---:B------:R-:W-:Y:S01]  /*7600*/  FFMA R9, R58.reuse, R23, R9 ;  /* 0x000000173a097223 */ /* 0x040fe20000000009 */
[----:B------:R-:W1:Y:S01]  /*7610*/  LDS.128 R28, [UR8+0x1410] ;  /* 0x00141008ff1c7984 */ /* 0x000e620008000c00 */
[----:B------:R-:W-:Y:S01]  /*7620*/  FFMA R63, R58, R27, R26 ;  /* 0x0000001b3a3f7223 */ /* 0x000fe2000000001a */
[----:B--2---:R-:W-:-:S02]  /*7630*/  FFMA R33, R60, R33, R32 ;  /* 0x000000213c217223 */ /* 0x004fc40000000020 */
[----:B------:R-:W2:Y:S02]  /*7640*/  LDS.128 R48, [UR8+0x1210] ;  /* 0x00121008ff307984 */ /* 0x000ea40008000c00 */
[----:B---3--:R-:W-:Y:S02]  /*7650*/  FFMA R34, R62, R34, R33 ;  /* 0x000000223e227223 */ /* 0x008fe40000000021 */
[----:B------:R-:W3:Y:S01]  /*7660*/  LDS R56, [R0+UR6+0x4500] ;  /* 0x0045000600387984 */ /* 0x000ee20008000800 */
[----:B----4-:R-:W-:-:S03]  /*7670*/  FFMA R44, R10, R44, R3 ;  /* 0x0000002c0a2c7223 */ /* 0x010fc60000000003 */
[----:B------:R-:W4:Y:S01]  /*7680*/  LDS R58, [R0+UR6+0x4580] ;  /* 0x00458006003a7984 */ /* 0x000f220008000800 */
[----:B-----5:R-:W-:Y:S01]  /*7690*/  FFMA R57, R10, R36, R57 ;  /* 0x000000240a397223 */ /* 0x020fe20000000039 */
[----:B------:R-:W-:Y:S02]  /*76a0*/  FFMA R45, R60, R45, R44 ;  /* 0x0000002d3c2d7223 */ /* 0x000fe4000000002c */
        /* <DEDUP_REMOVED lines=22> */
[C---:B-1----:R-:W-:Y:S01]  /*7810*/  FFMA R28, R10.reuse, R28, R63 ;  /* 0x0000001c0a1c7223 */ /* 0x042fe2000000003f */
[----:B------:R-:W-:Y:S01]  /*7820*/  LDS R66, [R0+UR6+0x4600] ;  /* 0x0046000600427984 */ /* 0x000fe20008000800 */
[----:B--2---:R-:W-:-:S03]  /*7830*/  FFMA R61, R10, R48, R61 ;  /* 0x000000300a3d7223 */ /* 0x004fc6000000003d */
[----:B------:R-:W1:Y:S01]  /*7840*/  LDS.128 R52, [UR8+0xe30] ;  /* 0x000e3008ff347984 */ /* 0x000e620008000c00 */
[----:B------:R-:W-:Y:S01]  /*7850*/  FFMA R29, R60, R29, R28 ;  /* 0x0000001d3c1d7223 */ /* 0x000fe2000000001c */
[----:B---3--:R-:W-:Y:S02]  /*7860*/  FFMA R6, R56, R6, R5 ;  /* 0x0000000638067223 */ /* 0x008fe40000000005 */
[----:B------:R-:W2:Y:S01]  /*7870*/  LDS.128 R16, [UR8+0xf30] ;  /* 0x000f3008ff107984 */ /* 0x000ea20008000c00 */
[----:B------:R-:W-:Y:S01]  /*7880*/  FFMA R49, R60, R49, R61 ;  /* 0x000000313c317223 */ /* 0x000fe2000000003d */
[----:B------:R-:W-:Y:S01]  /*7890*/  FFMA R30, R62, R30, R29 ;  /* 0x0000001e3e1e7223 */ /* 0x000fe2000000001d */
[----:B----4-:R-:W-:Y:S01]  /*78a0*/  FFMA R61, R58, R7, R6 ;  /* 0x000000073a3d7223 */ /* 0x010fe20000000006 */
[----:B------:R-:W3:Y:S01]  /*78b0*/  LDS R10, [R0+UR6+0x4680] ;  /* 0x00468006000a7984 */ /* 0x000ee20008000800 */
[----:B------:R-:W-:Y:S01]  /*78c0*/  FFMA R49, R62, R50, R49 ;  /* 0x000000323e317223 */ /* 0x000fe20000000031 */
[----:B------:R-:W-:Y:S01]  /*78d0*/  FFMA R3, R64, R31, R30 ;  /* 0x0000001f40037223 */ /* 0x000fe2000000001e */
[----:B-----5:R-:W-:Y:S01]  /*78e0*/  FFMA R57, R2, R12, R57 ;  /* 0x0000000c02397223 */ /* 0x020fe20000000039 */
[----:B------:R-:W4:Y:S01]  /*78f0*/  LDS R60, [R0+UR6+0x4700] ;  /* 0x00470006003c7984 */ /* 0x000f220008000800 */
[----:B------:R-:W-:Y:S01]  /*7900*/  FFMA R49, R64, R51, R49 ;  /* 0x0000003340317223 */ /* 0x000fe20000000031 */
[----:B------:R-:W-:-:S02]  /*7910*/  FFMA R24, R2, R24, R41 ;  /* 0x0000001802187223 */ /* 0x000fc40000000029 */
[----:B------:R-:W5:Y:S01]  /*7920*/  LDS.128 R4, [UR8+0x1030] ;  /* 0x00103008ff047984 */ /* 0x000f620008000c00 */
        /* <DEDUP_REMOVED lines=19> */
[C---:B------:R-:W-:Y:S01]  /*7a60*/  FFMA R9, R8.reuse, R45, R9 ;  /* 0x0000002d08097223 */ /* 0x040fe20000000009 */
[----:B------:R-:W-:Y:S01]  /*7a70*/  FFMA R37, R8, R37, R36 ;  /* 0x0000002508257223 */ /* 0x000fe20000000024 */
[----:B------:R-:W-:Y:S01]  /*7a80*/  FFMA R33, R56, R34, R33 ;  /* 0x0000002238217223 */ /* 0x000fe20000000021 */
[----:B------:R-:W-:Y:S01]  /*7a90*/  LDS R2, [R0+UR6+0x4800] ;  /* 0x0048000600027984 */ /* 0x000fe20008000800 */
[----:B-1----:R-:W-:Y:S01]  /*7aa0*/  FFMA R52, R52, R66, R61 ;  /* 0x0000004234347223 */ /* 0x002fe2000000003d */
[C---:B------:R-:W-:Y:S01]  /*7ab0*/  FFMA R9, R56.reuse, R46, R9 ;  /* 0x0000002e38097223 */ /* 0x040fe20000000009 */
[----:B------:R-:W-:Y:S01]  /*7ac0*/  FFMA R38, R56, R38, R37 ;  /* 0x0000002638267223 */ /* 0x000fe20000000025 */
[----:B------:R-:W1:Y:S01]  /*7ad0*/  LDS.128 R24, [UR8+0xf40] ;  /* 0x000f4008ff187984 */ /* 0x000e620008000c00 */
[----:B--2---:R-:W-:Y:S01]  /*7ae0*/  FFMA R57, R66, R16, R57 ;  /* 0x0000001042397223 */ /* 0x004fe20000000039 */
[C---:B------:R-:W-:Y:S01]  /*7af0*/  FFMA R3, R58.reuse, R35, R33 ;  /* 0x000000233a037223 */ /* 0x040fe20000000021 */
[----:B------:R-:W-:Y:S01]  /*7b00*/  FFMA R9, R58, R47, R9 ;  /* 0x0000002f3a097223 */ /* 0x000fe20000000009 */
[----:B------:R-:W2:Y:S01]  /*7b10*/  LDS.128 R20, [UR8+0xe40] ;  /* 0x000e4008ff147984 */ /* 0x000ea20008000c00 */
[C---:B---3--:R-:W-:Y:S01]  /*7b20*/  FFMA R53, R10.reuse, R53, R52 ;  /* 0x000000350a357223 */ /* 0x048fe20000000034 */
[----:B------:R-:W-:-:S02]  /*7b30*/  FFMA R17, R10, R17, R57 ;  /* 0x000000110a117223 */ /* 0x000fc40000000039 */
[----:B------:R-:W3:Y:S01]  /*7b40*/  LDS R8, [R0+UR6+0x4880] ;  /* 0x0048800600087984 */ /* 0x000ee20008000800 */
[----:B----4-:R-:W-:Y:S01]  /*7b50*/  FFMA R54, R60, R54, R53 ;  /* 0x000000363c367223 */ /* 0x010fe20000000035 */
[----:B------:R-:W-:Y:S01]  /*7b60*/  FFMA R53, R58, R39, R38 ;  /* 0x000000273a357223 */ /* 0x000fe20000000026 */
[----:B------:R-:W-:Y:S01]  /*7b70*/  FFMA R17, R60, R18, R17 ;  /* 0x000000123c117223 */ /* 0x000fe20000000011 */
[----:B------:R-:W4:Y:S01]  /*7b80*/  LDS R56, [R0+UR6+0x4900] ;  /* 0x0049000600387984 */ /* 0x000f220008000800 */
[----:B-----5:R-:W-:-:S03]  /*7b90*/  FFMA R59, R66, R4, R59 ;  /* 0x00000004423b7223 */ /* 0x020fc6000000003b */
[----:B------:R-:W5:Y:S01]  /*7ba0*/  LDS.128 R32, [UR8+0x1040] ;  /* 0x00104008ff207984 */ /* 0x000f620008000c00 */
[----:B------:R-:W-:Y:S01]  /*7bb0*/  FFMA R5, R10, R5, R59 ;  /* 0x000000050a057223 */ /* 0x000fe2000000003b */
[C---:B------:R-:W-:Y:S02]  /*7bc0*/  FFMA R28, R66.reuse, R28, R63 ;  /* 0x0000001c421c7223 */ /* 0x040fe4000000003f */
[----:B------:R-:W5:Y:S01]  /*7bd0*/  LDS R58, [R0+UR6+0x4980] ;  /* 0x00498006003a7984 */ /* 0x000f620008000800 */
[----:B------:R-:W-:Y:S01]  /*7be0*/  FFMA R40, R66, R40, R3 ;  /* 0x0000002842287223 */ /* 0x000fe20000000003 */
[----:B------:R-:W-:Y:S01]  /*7bf0*/  FFMA R5, R60, R6, R5 ;  /* 0x000000063c057223 */ /* 0x000fe20000000005 */
[----:B------:R-:W-:Y:S01]  /*7c00*/  FFMA R29, R10, R29, R28 ;  /* 0x0000001d0a1d7223 */ /* 0x000fe2000000001c */
[----:B------:R-:W5:Y:S01]  /*7c10*/  LDS.128 R44, [UR8+0x1240] ;  /* 0x00124008ff2c7984 */ /* 0x000f620008000c00 */
        /* <DEDUP_REMOVED lines=13> */
[C---:B------:R-:W-:Y:S01]  /*7cf0*/  FFMA R55, R62.reuse, R55, R54 ;  /* 0x000000373e377223 */ /* 0x040fe20000000036 */
[----:B------:R-:W-:Y:S01]  /*7d00*/  FFMA R61, R62, R43, R42 ;  /* 0x0000002b3e3d7223 */ /* 0x000fe2000000002a */
[----:B------:R-:W-:Y:S01]  /*7d10*/  LDS R64, [R0+UR6+0x4a00] ;  /* 0x004a000600407984 */ /* 0x000fe20008000800 */
[----:B------:R-:W-:Y:S01]  /*7d20*/  FFMA R9, R60, R50, R9 ;  /* 0x000000323c097223 */ /* 0x000fe20000000009 */
[----:B-1----:R-:W-:Y:S01]  /*7d30*/  FFMA R3, R2, R24, R3 ;  /* 0x0000001802037223 */ /* 0x002fe20000000003 */
[----:B------:R-:W-:Y:S01]  /*7d40*/  FFMA R13, R60, R14, R13 ;  /* 0x0000000e3c0d7223 */ /* 0x000fe2000000000d */
[----:B------:R-:W1:Y:S01]  /*7d50*/  LDS.128 R28, [UR8+0xe50] ;  /* 0x000e5008ff1c7984 */ /* 0x000e620008000c00 */
[----:B--2---:R-:W-:Y:S01]  /*7d60*/  FFMA R20, R20, R2, R55 ;  /* 0x0000000214147223 */ /* 0x004fe20000000037 */
[----:B------:R-:W-:-:S02]  /*7d70*/  FFMA R9, R62, R51, R9 ;  /* 0x000000333e097223 */ /* 0x000fc40000000009 */
[----:B------:R-:W2:Y:S01]  /*7d80*/  LDS R10, [R0+UR6+0x4a80] ;  /* 0x004a8006000a7984 */ /* 0x000ea20008000800 */
[----:B---3--:R-:W-:Y:S01]  /*7d90*/  FFMA R25, R8, R25, R3 ;  /* 0x0000001908197223 */ /* 0x008fe20000000003 */
[----:B------:R-:W-:Y:S01]  /*7da0*/  FFMA R3, R62, R15, R13 ;  /* 0x0000000f3e037223 */ /* 0x000fe2000000000d */
[----:B------:R-:W-:Y:S01]  /*7db0*/  FFMA R21, R8, R21, R20 ;  /* 0x0000001508157223 */ /* 0x000fe20000000014 */
[----:B------:R-:W3:Y:S01]  /*7dc0*/  LDS.128 R40, [UR8+0xf50] ;  /* 0x000f5008ff287984 */ /* 0x000ee20008000c00 */
[C---:B----4-:R-:W-:Y:S02]  /*7dd0*/  FFMA R25, R56.reuse, R26, R25 ;  /* 0x0000001a38197223 */ /* 0x050fe40000000019 */
[----:B------:R-:W-:Y:S01]  /*7de0*/  FFMA R22, R56, R22, R21 ;  /* 0x0000001638167223 */ /* 0x000fe20000000015 */
[----:B------:R-:W4:Y:S01]  /*7df0*/  LDS R60, [R0+UR6+0x4b00] ;  /* 0x004b0006003c7984 */ /* 0x000f220008000800 */
[----:B-----5:R-:W-:-:S03]  /*7e00*/  FFMA R57, R2, R32, R57 ;  /* 0x0000002002397223 */ /* 0x020fc60000000039 */
[----:B------:R-:W5:Y:S01]  /*7e10*/  LDS R62, [R0+UR6+0x4b80] ;  /* 0x004b8006003e7984 */ /* 0x000f620008000800 */
[----:B------:R-:W-:Y:S01]  /*7e20*/  FFMA R63, R58, R23, R22 ;  /* 0x000000173a3f7223 */ /* 0x000fe20000000016 */
[----:B------:R-:W-:Y:S01]  /*7e30*/  FFMA R33, R8, R33, R57 ;  /* 0x0000002108217223 */ /* 0x000fe20000000039 */
[----:B------:R-:W-:Y:S01]  /*7e40*/  FFMA R57, R58, R27, R25 ;  /* 0x0000001b3a397223 */ /* 0x000fe20000000019 */
[----:B------:R-:W5:Y:S01]  /*7e50*/  LDS.128 R48, [UR8+0x1050] ;  /* 0x00105008ff307984 */ /* 0x000f620008000c00 */
[----:B------:R-:W-:Y:S01]  /*7e60*/  FFMA R44, R2, R44, R61 ;  /* 0x0000002c022c7223 */ /* 0x000fe2000000003d */
[----:B------:R-:W-:Y:S02]  /*7e70*/  FFMA R33, R56, R34, R33 ;  /* 0x0000002238217223 */ /* 0x000fe40000000021 */
        /* <DEDUP_REMOVED lines=23> */
[----:B------:R-:W2:Y:S01]  /*7ff0*/  LDS R8, [R0+UR6+0x4c80] ;  /* 0x004c800600087984 */ /* 0x000ea20008000800 */
[----:B---3--:R-:W-:Y:S01]  /*8000*/  FFMA R57, R64, R40, R57 ;  /* 0x0000002840397223 */ /* 0x008fe20000000039 */
[----:B------:R-:W-:-:S02]  /*8010*/  FFMA R3, R58, R7, R3 ;  /* 0x000000073a037223 */ /* 0x000fc40000000003 */
[----:B------:R-:W3:Y:S01]  /*8020*/  LDS.128 R16, [UR8+0x1060] ;  /* 0x00106008ff107984 */ /* 0x000ee20008000c00 */
[----:B----4-:R-:W-:Y:S01]  /*8030*/  FFMA R30, R60, R30, R29 ;  /* 0x0000001e3c1e7223 */ /* 0x010fe2000000001d */
[----:B------:R-:W-:Y:S02]  /*8040*/  FFMA R41, R10, R41, R57 ;  /* 0x000000290a297223 */ /* 0x000fe40000000039 */
[----:B------:R-:W4:Y:S01]  /*8050*/  LDS R56, [R0+UR6+0x4d00] ;  /* 0x004d000600387984 */ /* 0x000f220008000800 */
[----:B-----5:R-:W-:Y:S01]  /*8060*/  FFMA R57, R62, R31, R30 ;  /* 0x0000001f3e397223 */ /* 0x020fe2000000001e */
[----:B------:R-:W-:Y:S02]  /*8070*/  FFMA R41, R60, R42, R41 ;  /* 0x0000002a3c297223 */ /* 0x000fe40000000029 */
[----:B------:R-:W5:Y:S01]  /*8080*/  LDS R58, [R0+UR6+0x4d80] ;  /* 0x004d8006003a7984 */ /* 0x000f620008000800 */
[----:B------:R-:W-:-:S03]  /*8090*/  FFMA R48, R64, R48, R45 ;  /* 0x0000003040307223 */ /* 0x000fc6000000002d */
[----:B------:R-:W5:Y:S01]  /*80a0*/  LDS.128 R28, [UR8+0x1260] ;  /* 0x00126008ff1c7984 */ /* 0x000f620008000c00 */
[----:B------:R-:W-:Y:S01]  /*80b0*/  FFMA R49, R10, R49, R48 ;  /* 0x000000310a317223 */ /* 0x000fe20000000030 */
[C---:B------:R-:W-:Y:S02]  /*80c0*/  FFMA R59, R64.reuse, R12, R59 ;  /* 0x0000000c403b7223 */ /* 0x040fe4000000003b */
        /* <DEDUP_REMOVED lines=16> */
[----:B-1----:R-:W-:Y:S01]  /*81d0*/  FFMA R32, R32, R2, R57 ;  /* 0x0000000220207223 */ /* 0x002fe20000000039 */
[C---:B------:R-:W-:Y:S01]  /*81e0*/  FFMA R59, R62.reuse, R23, R22 ;  /* 0x000000173e3b7223 */ /* 0x040fe20000000016 */
[----:B------:R-:W-:Y:S01]  /*81f0*/  LDS R10, [R0+UR6+0x4e00] ;  /* 0x004e0006000a7984 */ /* 0x000fe20008000800 */
[----:B------:R-:W-:Y:S01]  /*8200*/  FFMA R51, R62, R51, R50 ;  /* 0x000000333e337223 */ /* 0x000fe20000000032 */
[C---:B------:R-:W-:Y:S01]  /*8210*/  FFMA R9, R60.reuse, R26, R9 ;  /* 0x0000001a3c097223 */ /* 0x040fe20000000009 */
[----:B------:R-:W-:Y:S01]  /*8220*/  FFMA R54, R60, R54, R53 ;  /* 0x000000363c367223 */ /* 0x000fe20000000035 */
[----:B------:R-:W1:Y:S01]  /*8230*/  LDS.128 R12, [UR8+0xe70] ;  /* 0x000e7008ff0c7984 */ /* 0x000e620008000c00 */
[----:B--2---:R-:W-:Y:S01]  /*8240*/  FFMA R33, R8, R33, R32 ;  /* 0x0000002108217223 */ /* 0x004fe20000000020 */
[----:B------:R-:W-:Y:S01]  /*8250*/  FFMA R9, R62, R27, R9 ;  /* 0x0000001b3e097223 */ /* 0x000fe20000000009 */
[----:B---3--:R-:W-:Y:S01]  /*8260*/  FFMA R16, R2, R16, R51 ;  /* 0x0000001002107223 */ /* 0x008fe20000000033 */
[----:B------:R-:W2:Y:S01]  /*8270*/  LDS.128 R20, [UR8+0xf70] ;  /* 0x000f7008ff147984 */ /* 0x000ea20008000c00 */
[----:B------:R-:W-:Y:S01]  /*8280*/  FFMA R57, R62, R55, R54 ;  /* 0x000000373e397223 */ /* 0x000fe20000000036 */
[----:B----4-:R-:W-:Y:S01]  /*8290*/  FFMA R34, R56, R34, R33 ;  /* 0x0000002238227223 */ /* 0x010fe20000000021 */
[----:B------:R-:W-:Y:S01]  /*82a0*/  FFMA R17, R8, R17, R16 ;  /* 0x0000001108117223 */ /* 0x000fe20000000010 */
[----:B------:R-:W3:Y:S02]  /*82b0*/  LDS R60, [R0+UR6+0x4e80] ;  /* 0x004e8006003c7984 */ /* 0x000ee40008000800 */
[----:B-----5:R-:W-:Y:S01]  /*82c0*/  FFMA R61, R58, R35, R34 ;  /* 0x000000233a3d7223 */ /* 0x020fe20000000022 */
[----:B------:R-:W-:Y:S01]  /*82d0*/  FFMA R18, R56, R18, R17 ;  /* 0x0000001238127223 */ /* 0x000fe20000000011 */
[----:B------:R-:W4:Y:S01]  /*82e0*/  LDS.128 R24, [UR8+0x1070] ;  /* 0x00107008ff187984 */ /* 0x000f220008000c00 */
[----:B------:R-:W-:-:S02]  /*82f0*/  FFMA R28, R2, R28, R59 ;  /* 0x0000001c021c7223 */ /* 0x000fc4000000003b */
[----:B------:R-:W-:Y:S01]  /*8300*/  FFMA R59, R58, R19, R18 ;  /* 0x000000133a3b7223 */ /* 0x000fe20000000012 */
[----:B------:R-:W5:Y:S01]  /*8310*/  LDS R62, [R0+UR6+0x4f00] ;  /* 0x004f0006003e7984 */ /* 0x000f620008000800 */
[----:B------:R-:W-:Y:S01]  /*8320*/  FFMA R3, R2, R4, R3 ;  /* 0x0000000402037223 */ /* 0x000fe20000000003 */
[----:B------:R-:W-:Y:S02]  /*8330*/  FFMA R29, R8, R29, R28 ;  /* 0x0000001d081d7223 */ /* 0x000fe4000000001c */
        /* <DEDUP_REMOVED lines=8> */
[C---:B------:R-:W-:Y:S01]  /*83c0*/  FFMA R9, R2.reuse, R40, R9 ;  /* 0x0000002802097223 */ /* 0x040fe20000000009 */
[----:B------:R-:W-:Y:S01]  /*83d0*/  FFMA R57, R2, R44, R57 ;  /* 0x0000002c02397223 */ /* 0x000fe20000000039 */
[C---:B------:R-:W-:Y:S01]  /*83e0*/  FFMA R3, R58.reuse, R7, R3 ;  /* 0x000000073a037223 */ /* 0x040fe20000000003 */
        /* <DEDUP_REMOVED lines=13> */
[----:B--2---:R-:W-:Y:S01]  /*84c0*/  FFMA R20, R10, R20, R37 ;  /* 0x000000140a147223 */ /* 0x004fe20000000025 */
[----:B------:R-:W-:-:S02]  /*84d0*/  FFMA R45, R58, R47, R45 ;  /* 0x0000002f3a2d7223 */ /* 0x000fc4000000002d */
[----:B------:R-:W2:Y:S01]  /*84e0*/  LDS.128 R28, [UR8+0xf80] ;  /* 0x000f8008ff1c7984 */ /* 0x000ea20008000c00 */
[C---:B---3--:R-:W-:Y:S01]  /*84f0*/  FFMA R13, R60.reuse, R13, R12 ;  /* 0x0000000d3c0d7223 */ /* 0x048fe2000000000c */
[----:B------:R-:W-:Y:S02]  /*8500*/  FFMA R21, R60, R21, R20 ;  /* 0x000000153c157223 */ /* 0x000fe40000000014 */
[----:B------:R-:W3:Y:S01]  /*8510*/  LDS R8, [R0+UR6+0x5080] ;  /* 0x0050800600087984 */ /* 0x000ee20008000800 */
[----:B----4-:R-:W-:-:S03]  /*8520*/  FFMA R59, R10, R24, R59 ;  /* 0x000000180a3b7223 */ /* 0x010fc6000000003b */
        /* <DEDUP_REMOVED lines=8> */
[----:B------:R-:W5:Y:S01]  /*85b0*/  LDS R58, [R0+UR6+0x5180] ;  /* 0x00518006003a7984 */ /* 0x000f620008000800 */
[C---:B------:R-:W-:Y:S01]  /*85c0*/  FFMA R3, R10.reuse, R52, R3 ;  /* 0x000000340a037223 */ /* 0x040fe20000000003 */
        /* <DEDUP_REMOVED lines=16> */
[----:B-1----:R-:W-:Y:S01]  /*86d0*/  FFMA R4, R4, R2, R47 ;  /* 0x0000000204047223 */ /* 0x002fe2000000002f */
[----:B------:R-:W-:Y:S01]  /*86e0*/  LDS R10, [R0+UR6+0x5200] ;  /* 0x00520006000a7984 */ /* 0x000fe20008000800 */
[----:B------:R-:W-:Y:S01]  /*86f0*/  FFMA R49, R60, R49, R48 ;  /* 0x000000313c317223 */ /* 0x000fe20000000030 */
[----:B--2---:R-:W-:-:S02]  /*8700*/  FFMA R28, R2, R28, R57 ;  /* 0x0000001c021c7223 */ /* 0x004fc40000000039 */
[----:B------:R-:W1:Y:S01]  /*8710*/  LDS.128 R32, [UR8+0xe90] ;  /* 0x000e9008ff207984 */ /* 0x000e620008000c00 */
[----:B------:R-:W-:Y:S01]  /*8720*/  FFMA R57, R64, R19, R17 ;  /* 0x0000001340397223 */ /* 0x000fe20000000011 */
[----:B------:R-:W-:Y:S01]  /*8730*/  FFMA R50, R62, R50, R49 ;  /* 0x000000323e327223 */ /* 0x000fe20000000031 */
[C---:B---3--:R-:W-:Y:S01]  /*8740*/  FFMA R5, R8.reuse, R5, R4 ;  /* 0x0000000508057223 */ /* 0x048fe20000000004 */
[----:B------:R-:W2:Y:S01]  /*8750*/  LDS R52, [R0+UR6+0x5280] ;  /* 0x0052800600347984 */ /* 0x000ea20008000800 */
[----:B------:R-:W-:Y:S01]  /*8760*/  FFMA R29, R8, R29, R28 ;  /* 0x0000001d081d7223 */ /* 0x000fe2000000001c */
[----:B------:R-:W-:Y:S01]  /*8770*/  FFMA R53, R64, R51, R50 ;  /* 0x0000003340357223 */ /* 0x000fe20000000032 */
[----:B----4-:R-:W-:Y:S01]  /*8780*/  FFMA R9, R2, R36, R9 ;  /* 0x0000002402097223 */ /* 0x010fe20000000009 */
[----:B------:R-:W3:Y:S01]  /*8790*/  LDS.128 R44, [UR8+0xf90] ;  /* 0x000f9008ff2c7984 */ /* 0x000ee20008000c00 */
[----:B-----5:R-:W-:-:S03]  /*87a0*/  FFMA R6, R56, R6, R5 ;  /* 0x0000000638067223 */ /* 0x020fc60000000005 */
[----:B------:R-:W4:Y:S01]  /*87b0*/  LDS.128 R16, [UR8+0x1090] ;  /* 0x00109008ff107984 */ /* 0x000f220008000c00 */
[----:B------:R-:W-:Y:S01]  /*87c0*/  FFMA R9, R8, R37, R9 ;  /* 0x0000002508097223 */ /* 0x000fe20000000009 */
[----:B------:R-:W-:Y:S01]  /*87d0*/  FFMA R30, R56, R30, R29 ;  /* 0x0000001e381e7223 */ /* 0x000fe2000000001d */
[----:B------:R-:W-:Y:S01]  /*87e0*/  FFMA R59, R58, R7, R6 ;  /* 0x000000073a3b7223 */ /* 0x000fe20000000006 */
[----:B------:R-:W5:Y:S01]  /*87f0*/  LDS R54, [R0+UR6+0x5300] ;  /* 0x0053000600367984 */ /* 0x000f620008000800 */
[----:B------:R-:W-:Y:S01]  /*8800*/  FFMA R9, R56, R38, R9 ;  /* 0x0000002638097223 */ /* 0x000fe20000000009 */
[----:B------:R-:W-:Y:S02]  /*8810*/  FFMA R61, R58, R31, R30 ;  /* 0x0000001f3a3d7223 */ /* 0x000fe4000000001e */
[----:B------:R-:W5:Y:S01]  /*8820*/  LDS R60, [R0+UR6+0x5380] ;  /* 0x00538006003c7984 */ /* 0x000f620008000800 */
[----:B------:R-:W-:Y:S01]  /*8830*/  FFMA R12, R2, R12, R55 ;  /* 0x0000000c020c7223 */ /* 0x000fe20000000037 */
[----:B------:R-:W-:-:S02]  /*8840*/  FFMA R9, R58, R39, R9 ;  /* 0x000000273a097223 */ /* 0x000fc40000000009 */
[----:B------:R-:W5:Y:S01]  /*8850*/  LDS.128 R4, [UR8+0x1390] ;  /* 0x00139008ff047984 */ /* 0x000f620008000c00 */
[----:B------:R-:W-:Y:S01]  /*8860*/  FFMA R53, R2, R20, R53 ;  /* 0x0000001402357223 */ /* 0x000fe20000000035 */
[C---:B------:R-:W-:Y:S02]  /*8870*/  FFMA R13, R8.reuse, R13, R12 ;  /* 0x0000000d080d7223 */ /* 0x040fe4000000000c */
        /* <DEDUP_REMOVED lines=12> */
[----:B-1----:R-:W-:Y:S01]  /*8940*/  FFMA R32, R32, R10, R59 ;  /* 0x0000000a20207223 */ /* 0x002fe2000000003b */
[----:B------:R-:W-:Y:S01]  /*8950*/  LDS R2, [R0+UR6+0x5400] ;  /* 0x0054000600027984 */ /* 0x000fe20008000800 */
[----:B------:R-:W-:Y:S01]  /*8960*/  FFMA R3, R8, R41, R3 ;  /* 0x0000002908037223 */ /* 0x000fe20000000003 */
[----:B------:R-:W-:Y:S01]  /*8970*/  FFMA R57, R58, R27, R25 ;  /* 0x0000001b3a397223 */ /* 0x000fe20000000019 */
[----:B--2---:R-:W-:Y:S01]  /*8980*/  FFMA R33, R52, R33, R32 ;  /* 0x0000002134217223 */ /* 0x004fe20000000020 */
[----:B------:R-:W1:Y:S01]  /*8990*/  LDS.128 R12, [UR8+0xfa0] ;  /* 0x000fa008ff0c7984 */ /* 0x000e620008000c00 */
[----:B------:R-:W-:Y:S01]  /*89a0*/  FFMA R3, R56, R42, R3 ;  /* 0x0000002a38037223 */ /* 0x000fe20000000003 */
[----:B---3--:R-:W-:-:S02]  /*89b0*/  FFMA R44, R10, R44, R61 ;  /* 0x0000002c0a2c7223 */ /* 0x008fc4000000003d */
[----:B------:R-:W2:Y:S01]  /*89c0*/  LDS.128 R20, [UR8+0x10a0] ;  /* 0x0010a008ff147984 */ /* 0x000ea20008000c00 */
[----:B------:R-:W-:Y:S01]  /*89d0*/  FFMA R3, R58, R43, R3 ;  /* 0x0000002b3a037223 */ /* 0x000fe20000000003 */
[----:B----4-:R-:W-:Y:S02]  /*89e0*/  FFMA R9, R10, R16, R9 ;  /* 0x000000100a097223 */ /* 0x010fe40000000009 */
[----:B------:R-:W3:Y:S01]  /*89f0*/  LDS R8, [R0+UR6+0x5480] ;  /* 0x0054800600087984 */ /* 0x000ee20008000800 */
[----:B------:R-:W-:Y:S01]  /*8a00*/  FFMA R45, R52, R45, R44 ;  /* 0x0000002d342d7223 */ /* 0x000fe2000000002c */
[----:B-----5:R-:W-:Y:S02]  /*8a10*/  FFMA R34, R54, R34, R33 ;  /* 0x0000002236227223 */ /* 0x020fe40000000021 */
        /* <DEDUP_REMOVED lines=9> */
[----:B------:R-:W-:-:S02]  /*8ab0*/  FFMA R9, R60, R19, R9 ;  /* 0x000000133c097223 */ /* 0x000fc40000000009 */
[----:B------:R-:W-:Y:S01]  /*8ac0*/  FFMA R5, R52, R5, R4 ;  /* 0x0000000534057223 */ /* 0x000fe20000000004 */
[----:B------:R-:W5:Y:S01]  /*8ad0*/  LDS R58, [R0+UR6+0x5580] ;  /* 0x00558006003a7984 */ /* 0x000f620008000800 */
[C---:B------:R-:W-:Y:S01]  /*8ae0*/  FFMA R53, R10.reuse, R28, R53 ;  /* 0x0000001c0a357223 */ /* 0x040fe20000000035 */
        /* <DEDUP_REMOVED lines=11> */
[C---:B------:R-:W-:Y:S01]  /*8ba0*/  FFMA R37, R54.reuse, R38, R37 ;  /* 0x0000002636257223 */ /* 0x040fe20000000025 */
[----:B------:R-:W-:Y:S01]  /*8bb0*/  FFMA R3, R54, R50, R3 ;  /* 0x0000003236037223 */ /* 0x000fe20000000003 */
[----:B------:R-:W-:Y:S01]  /*8bc0*/  LDS R10, [R0+UR6+0x5600] ;  /* 0x00560006000a7984 */ /* 0x000fe20008000800 */
[----:B-1----:R-:W-:Y:S01]  /*8bd0*/  FFMA R61, R2, R12, R61 ;  /* 0x0000000c023d7223 */ /* 0x002fe2000000003d */
[C---:B------:R-:W-:Y:S01]  /*8be0*/  FFMA R49, R60.reuse, R31, R30 ;  /* 0x0000001f3c317223 */ /* 0x040fe2000000001e */
[----:B------:R-:W-:Y:S01]  /*8bf0*/  FFMA R55, R60, R39, R37 ;  /* 0x000000273c377223 */ /* 0x000fe20000000025 */
[----:B------:R-:W1:Y:S01]  /*8c00*/  LDS.128 R4, [UR8+0xeb0] ;  /* 0x000eb008ff047984 */ /* 0x000e620008000c00 */
[----:B--2---:R-:W-:Y:S01]  /*8c10*/  FFMA R9, R2, R20, R9 ;  /* 0x0000001402097223 */ /* 0x004fe20000000009 */
[----:B------:R-:W-:-:S02]  /*8c20*/  FFMA R3, R60, R51, R3 ;  /* 0x000000333c037223 */ /* 0x000fc40000000003 */
[----:B------:R-:W2:Y:S01]  /*8c30*/  LDS R52, [R0+UR6+0x5680] ;  /* 0x0056800600347984 */ /* 0x000ea20008000800 */
[C---:B---3--:R-:W-:Y:S01]  /*8c40*/  FFMA R13, R8.reuse, R13, R61 ;  /* 0x0000000d080d7223 */ /* 0x048fe2000000003d */
[----:B------:R-:W-:Y:S02]  /*8c50*/  FFMA R9, R8, R21, R9 ;  /* 0x0000001508097223 */ /* 0x000fe40000000009 */
[----:B------:R-:W3:Y:S01]  /*8c60*/  LDS.128 R28, [UR8+0xfb0] ;  /* 0x000fb008ff1c7984 */ /* 0x000ee20008000c00 */
[----:B----4-:R-:W-:-:S03]  /*8c70*/  FFMA R3, R2, R24, R3 ;  /* 0x0000001802037223 */ /* 0x010fc60000000003 */
[----:B------:R-:W4:Y:S01]  /*8c80*/  LDS.128 R36, [UR8+0x10b0] ;  /* 0x0010b008ff247984 */ /* 0x000f220008000c00 */
[C---:B-----5:R-:W-:Y:S01]  /*8c90*/  FFMA R13, R56.reuse, R14, R13 ;  /* 0x0000000e380d7223 */ /* 0x060fe2000000000d */
[----:B------:R-:W-:Y:S01]  /*8ca0*/  FFMA R21, R56, R22, R9 ;  /* 0x0000001638157223 */ /* 0x000fe20000000009 */
[----:B------:R-:W-:Y:S01]  /*8cb0*/  FFMA R3, R8, R25, R3 ;  /* 0x0000001908037223 */ /* 0x000fe20000000003 */
[----:B------:R-:W5:Y:S01]  /*8cc0*/  LDS R54, [R0+UR6+0x5700] ;  /* 0x0057000600367984 */ /* 0x000f620008000800 */
[----:B------:R-:W-:Y:S02]  /*8cd0*/  FFMA R40, R40, R2, R59 ;  /* 0x0000000228287223 */ /* 0x000fe4000000003b */
[----:B------:R-:W-:Y:S01]  /*8ce0*/  FFMA R3, R56, R26, R3 ;  /* 0x0000001a38037223 */ /* 0x000fe20000000003 */
[----:B------:R-:W5:Y:S01]  /*8cf0*/  LDS R60, [R0+UR6+0x5780] ;  /* 0x00578006003c7984 */ /* 0x000f620008000800 */
[----:B------:R-:W-:Y:S01]  /*8d00*/  FFMA R59, R58, R15, R13 ;  /* 0x0000000f3a3b7223 */ /* 0x000fe2000000000d */
        /* <DEDUP_REMOVED lines=17> */
[----:B------:R-:W-:Y:S01]  /*8e20*/  FFMA R9, R58, R35, R9 ;  /* 0x000000233a097223 */ /* 0x000fe20000000009 */
[----:B------:R-:W-:Y:S01]  /*8e30*/  FFMA R17, R56, R18, R17 ;  /* 0x0000001238117223 */ /* 0x000fe20000000011 */
[----:B------:R-:W5:Y:S01]  /*8e40*/  LDS.128 R24, [UR8+0xec0] ;  /* 0x000ec008ff187984 */ /* 0x000f620008000c00 */
[----:B------:R-:W-:Y:S01]  /*8e50*/  FFMA R53, R58, R47, R46 ;  /* 0x0000002f3a357223 */ /* 0x000fe2000000002e */
[----:B-1----:R-:W-:Y:S01]  /*8e60*/  FFMA R4, R4, R10, R57 ;  /* 0x0000000a04047223 */ /* 0x002fe20000000039 */
[----:B------:R-:W-:Y:S01]  /*8e70*/  FFMA R55, R58, R19, R17 ;  /* 0x000000133a377223 */ /* 0x000fe20000000011 */
[----:B------:R-:W1:Y:S02]  /*8e80*/  LDS R8, [R0+UR6+0x5880] ;  /* 0x0058800600087984 */ /* 0x000e640008000800 */
[----:B--2---:R-:W-:Y:S01]  /*8e90*/  FFMA R5, R52, R5, R4 ;  /* 0x0000000534057223 */ /* 0x004fe20000000004 */
[C---:B---3--:R-:W-:Y:S01]  /*8ea0*/  FFMA R28, R10.reuse, R28, R59 ;  /* 0x0000001c0a1c7223 */ /* 0x048fe2000000003b */
[----:B------:R-:W2:Y:S01]  /*8eb0*/  LDS.128 R40, [UR8+0x11b0] ;  /* 0x0011b008ff287984 */ /* 0x000ea20008000c00 */
[----:B----4-:R-:W-:-:S03]  /*8ec0*/  FFMA R61, R10, R36, R61 ;  /* 0x000000240a3d7223 */ /* 0x010fc6000000003d */
[----:B------:R-:W3:Y:S01]  /*8ed0*/  LDS R56, [R0+UR6+0x5900] ;  /* 0x0059000600387984 */ /* 0x000ee20008000800 */
[----:B------:R-:W-:Y:S01]  /*8ee0*/  FFMA R29, R52, R29, R28 ;  /* 0x0000001d341d7223 */ /* 0x000fe2000000001c */
[----:B-----5:R-:W-:Y:S02]  /*8ef0*/  FFMA R6, R54, R6, R5 ;  /* 0x0000000636067223 */ /* 0x020fe40000000005 */
[----:B------:R-:W4:Y:S01]  /*8f00*/  LDS R58, [R0+UR6+0x5980] ;  /* 0x00598006003a7984 */ /* 0x000f220008000800 */
        /* <DEDUP_REMOVED lines=25> */
[----:B-1----:R-:W-:Y:S01]  /*90a0*/  FFMA R25, R8, R25, R24 ;  /* 0x0000001908197223 */ /* 0x002fe20000000018 */
[----:B------:R-:W-:Y:S01]  /*90b0*/  FFMA R55, R60, R23, R21 ;  /* 0x000000173c377223 */ /* 0x000fe20000000015 */
[----:B--2---:R-:W-:Y:S01]  /*90c0*/  FFMA R3, R10, R40, R3 ;  /* 0x000000280a037223 */ /* 0x004fe20000000003 */
[----:B------:R-:W-:Y:S01]  /*90d0*/  LDS.128 R20, [UR8+0x10d0] ;  /* 0x0010d008ff147984 */ /* 0x000fe20008000c00 */
[----:B---3--:R-:W-:-:S02]  /*90e0*/  FFMA R26, R56, R26, R25 ;  /* 0x0000001a381a7223 */ /* 0x008fc40000000019 */
[----:B------:R-:W-:Y:S01]  /*90f0*/  FFMA R3, R52, R41, R3 ;  /* 0x0000002934037223 */ /* 0x000fe20000000003 */
[----:B------:R-:W1:Y:S01]  /*9100*/  LDS R10, [R0+UR6+0x5a00] ;  /* 0x005a0006000a7984 */ /* 0x000e620008000800 */
[----:B----4-:R-:W-:Y:S02]  /*9110*/  FFMA R57, R58, R27, R26 ;  /* 0x0000001b3a397223 */ /* 0x010fe4000000001a */
[----:B------:R-:W-:Y:S01]  /*9120*/  FFMA R3, R54, R42, R3 ;  /* 0x0000002a36037223 */ /* 0x000fe20000000003 */
[----:B------:R-:W2:Y:S01]  /*9130*/  LDS R62, [R0+UR6+0x5a80] ;  /* 0x005a8006003e7984 */ /* 0x000ea20008000800 */
[----:B-----5:R-:W-:Y:S02]  /*9140*/  FFMA R53, R2, R16, R53 ;  /* 0x0000001002357223 */ /* 0x020fe40000000035 */
[----:B------:R-:W-:Y:S01]  /*9150*/  FFMA R3, R60, R43, R3 ;  /* 0x0000002b3c037223 */ /* 0x000fe20000000003 */
[----:B------:R-:W3:Y:S01]  /*9160*/  LDS.128 R24, [UR8+0x11d0] ;  /* 0x0011d008ff187984 */ /* 0x000ee20008000c00 */
[----:B------:R-:W-:-:S02]  /*9170*/  FFMA R17, R8, R17, R53 ;  /* 0x0000001108117223 */ /* 0x000fc40000000035 */
[----:B------:R-:W-:Y:S01]  /*9180*/  FFMA R3, R2, R44, R3 ;  /* 0x0000002c02037223 */ /* 0x000fe20000000003 */
[----:B------:R-:W4:Y:S01]  /*9190*/  LDS R60, [R0+UR6+0x5b00] ;  /* 0x005b0006003c7984 */ /* 0x000f220008000800 */
[----:B------:R-:W-:Y:S01]  /*91a0*/  FFMA R17, R56, R18, R17 ;  /* 0x0000001238117223 */ /* 0x000fe20000000011 */
[----:B------:R-:W-:Y:S02]  /*91b0*/  FFMA R59, R2, R32, R59 ;  /* 0x00000020023b7223 */ /* 0x000fe4000000003b */
        /* <DEDUP_REMOVED lines=19> */
[C---:B------:R-:W-:Y:S01]  /*92f0*/  FFMA R37, R56.reuse, R38, R37 ;  /* 0x0000002638257223 */ /* 0x040fe20000000025 */
[----:B------:R-:W-:Y:S01]  /*9300*/  FFMA R3, R56, R46, R3 ;  /* 0x0000002e38037223 */ /* 0x000fe20000000003 */
[----:B------:R-:W-:Y:S01]  /*9310*/  LDS R2, [R0+UR6+0x5c00] ;  /* 0x005c000600027984 */ /* 0x000fe20008000800 */
[----:B------:R-:W-:Y:S01]  /*9320*/  FFMA R59, R58, R31, R30 ;  /* 0x0000001f3a3b7223 */ /* 0x000fe2000000001e */
[----:B-1----:R-:W-:-:S02]  /*9330*/  FFMA R12, R12, R10, R57 ;  /* 0x0000000a0c0c7223 */ /* 0x002fc40000000039 */
[----:B------:R-:W1:Y:S01]  /*9340*/  LDS.128 R4, [UR8+0xee0] ;  /* 0x000ee008ff047984 */ /* 0x000e620008000c00 */
[C---:B------:R-:W-:Y:S01]  /*9350*/  FFMA R3, R58.reuse, R47, R3 ;  /* 0x0000002f3a037223 */ /* 0x040fe20000000003 */
[----:B------:R-:W-:Y:S01]  /*9360*/  FFMA R57, R58, R39, R37 ;  /* 0x000000273a397223 */ /* 0x000fe20000000025 */
[----:B------:R-:W-:Y:S01]  /*9370*/  FFMA R45, R10, R20, R45 ;  /* 0x000000140a2d7223 */ /* 0x000fe2000000002d */
[----:B------:R-:W1:Y:S01]  /*9380*/  LDS R8, [R0+UR6+0x5c80] ;  /* 0x005c800600087984 */ /* 0x000e620008000800 */
[C---:B--2---:R-:W-:Y:S02]  /*9390*/  FFMA R13, R62.reuse, R13, R12 ;  /* 0x0000000d3e0d7223 */ /* 0x044fe4000000000c */
[----:B------:R-:W-:Y:S01]  /*93a0*/  FFMA R21, R62, R21, R45 ;  /* 0x000000153e157223 */ /* 0x000fe2000000002d */
[----:B------:R-:W2:Y:S01]  /*93b0*/  LDS.128 R28, [UR8+0xfe0] ;  /* 0x000fe008ff1c7984 */ /* 0x000ea20008000c00 */
[----:B---3--:R-:W-:Y:S02]  /*93c0*/  FFMA R3, R10, R24, R3 ;  /* 0x000000180a037223 */ /* 0x008fe40000000003 */
[----:B----4-:R-:W-:Y:S01]  /*93d0*/  FFMA R21, R60, R22, R21 ;  /* 0x000000163c157223 */ /* 0x010fe20000000015 */
[----:B------:R-:W3:Y:S01]  /*93e0*/  LDS.128 R36, [UR8+0x10e0] ;  /* 0x0010e008ff247984 */ /* 0x000ee20008000c00 */
[----:B------:R-:W-:Y:S01]  /*93f0*/  FFMA R3, R62, R25, R3 ;  /* 0x000000193e037223 */ /* 0x000fe20000000003 */
[----:B------:R-:W-:-:S02]  /*9400*/  FFMA R14, R60, R14, R13 ;  /* 0x0000000e3c0e7223 */ /* 0x000fc4000000000d */
[----:B------:R-:W4:Y:S01]  /*9410*/  LDS R56, [R0+UR6+0x5d00] ;  /* 0x005d000600387984 */ /* 0x000f220008000800 */
[----:B------:R-:W-:Y:S01]  /*9420*/  FFMA R26, R60, R26, R3 ;  /* 0x0000001a3c1a7223 */ /* 0x000fe20000000003 */
[----:B-----5:R-:W-:Y:S01]  /*9430*/  FFMA R3, R64, R23, R21 ;  /* 0x0000001740037223 */ /* 0x020fe20000000015 */
[----:B------:R-:W-:Y:S01]  /*9440*/  FFMA R40, R10, R40, R53 ;  /* 0x000000280a287223 */ /* 0x000fe20000000035 */
[----:B------:R-:W5:Y:S03]  /*9450*/  LDS R58, [R0+UR6+0x5d80] ;  /* 0x005d8006003a7984 */ /* 0x000f660008000800 */
[----:B------:R-:W-:Y:S01]  /*9460*/  FFMA R41, R62, R41, R40 ;  /* 0x000000293e297223 */ /* 0x000fe20000000028 */
[----:B------:R-:W5:Y:S01]  /*9470*/  LDS.128 R44, [UR8+0x12e0] ;  /* 0x0012e008ff2c7984 */ /* 0x000f620008000c00 */
[----:B------:R-:W-:Y:S02]  /*9480*/  FFMA R57, R10, R16, R57 ;  /* 0x000000100a397223 */ /* 0x000fe40000000039 */
        /* <DEDUP_REMOVED lines=13> */
[----:B-1----:R-:W-:Y:S01]  /*9560*/  FFMA R4, R4, R2, R41 ;  /* 0x0000000204047223 */ /* 0x002fe20000000029 */
[----:B------:R-:W-:Y:S01]  /*9570*/  FFMA R41, R64, R19, R18 ;  /* 0x0000001340297223 */ /* 0x000fe20000000012 */
[----:B------:R-:W-:Y:S01]  /*9580*/  LDS R10, [R0+UR6+0x5e00] ;  /* 0x005e0006000a7984 */ /* 0x000fe20008000800 */
[----:B------:R-:W-:Y:S01]  /*9590*/  FFMA R9, R60, R34, R9 ;  /* 0x000000223c097223 */ /* 0x000fe20000000009 */
[----:B------:R-:W-:Y:S01]  /*95a0*/  FFMA R5, R8, R5, R4 ;  /* 0x0000000508057223 */ /* 0x000fe20000000004 */
[C---:B------:R-:W-:Y:S01]  /*95b0*/  FFMA R59, R64.reuse, R27, R26 ;  /* 0x0000001b403b7223 */ /* 0x040fe2000000001a */
[----:B------:R-:W1:Y:S01]  /*95c0*/  LDS.128 R16, [UR8+0xff0] ;  /* 0x000ff008ff107984 */ /* 0x000e620008000c00 */
[----:B------:R-:W-:Y:S01]  /*95d0*/  FFMA R9, R64, R35, R9 ;  /* 0x0000002340097223 */ /* 0x000fe20000000009 */
[----:B--2---:R-:W-:Y:S01]  /*95e0*/  FFMA R28, R2, R28, R43 ;  /* 0x0000001c021c7223 */ /* 0x004fe2000000002b */
[----:B------:R-:W-:Y:S01]  /*95f0*/  FFMA R51, R64, R51, R50 ;  /* 0x0000003340337223 */ /* 0x000fe20000000032 */
[----:B------:R-:W2:Y:S01]  /*9600*/  LDS R60, [R0+UR6+0x5e80] ;  /* 0x005e8006003c7984 */ /* 0x000ea20008000800 */
[----:B---3--:R-:W-:Y:S01]  /*9610*/  FFMA R3, R2, R36, R3 ;  /* 0x0000002402037223 */ /* 0x008fe20000000003 */
[----:B------:R-:W-:-:S02]  /*9620*/  FFMA R29, R8, R29, R28 ;  /* 0x0000001d081d7223 */ /* 0x000fc4000000001c */
[----:B------:R-:W3:Y:S01]  /*9630*/  LDS R62, [R0+UR6+0x5f00] ;  /* 0x005f0006003e7984 */ /* 0x000ee20008000800 */
[----:B----4-:R-:W-:Y:S01]  /*9640*/  FFMA R6, R56, R6, R5 ;  /* 0x0000000638067223 */ /* 0x010fe20000000005 */
[----:B------:R-:W-:Y:S02]  /*9650*/  FFMA R3, R8, R37, R3 ;  /* 0x0000002508037223 */ /* 0x000fe40000000003 */
[----:B------:R-:W4:Y:S01]  /*9660*/  LDS.128 R24, [UR8+0xef0] ;  /* 0x000ef008ff187984 */ /* 0x000f220008000c00 */
[----:B------:R-:W-:Y:S01]  /*9670*/  FFMA R30, R56, R30, R29 ;  /* 0x0000001e381e7223 */ /* 0x000fe2000000001d */
[----:B-----5:R-:W-:Y:S01]  /*9680*/  FFMA R49, R58, R7, R6 ;  /* 0x000000073a317223 */ /* 0x020fe20000000006 */
[----:B------:R-:W-:Y:S01]  /*9690*/  FFMA R3, R56, R38, R3 ;  /* 0x0000002638037223 */ /* 0x000fe20000000003 */
[----:B------:R-:W5:Y:S01]  /*96a0*/  LDS R64, [R0+UR6+0x5f80] ;  /* 0x005f800600407984 */ /* 0x000f620008000800 */
        /* <DEDUP_REMOVED lines=20> */
[----:B-1----:R-:W-:Y:S01]  /*97f0*/  FFMA R57, R10, R16, R57 ;  /* 0x000000100a397223 */ /* 0x002fe20000000039 */
[----:B------:R-:W-:Y:S01]  /*9800*/  FFMA R53, R56, R54, R53 ;  /* 0x0000003638357223 */ /* 0x000fe20000000035 */
[C---:B------:R-:W-:Y:S01]  /*9810*/  FFMA R59, R58.reuse, R15, R14 ;  /* 0x0000000f3a3b7223 */ /* 0x040fe2000000000e */
[----:B------:R-:W-:Y:S01]  /*9820*/  FFMA R3, R58, R23, R3 ;  /* 0x000000173a037223 */ /* 0x000fe20000000003 */
[----:B--2---:R-:W-:Y:S01]  /*9830*/  FFMA R17, R60, R17, R57 ;  /* 0x000000113c117223 */ /* 0x004fe20000000039 */
[C---:B------:R-:W-:Y:S01]  /*9840*/  FFMA R53, R58.reuse, R55, R53 ;  /* 0x000000373a357223 */ /* 0x040fe20000000035 */
[----:B------:R-:W-:Y:S02]  /*9850*/  FFMA R55, R58, R47, R46 ;  /* 0x0000002f3a377223 */ /* 0x000fe4000000002e */
[----:B---3--:R-:W-:Y:S01]  /*9860*/  FFMA R17, R62, R18, R17 ;  /* 0x000000123e117223 */ /* 0x008fe20000000011 */
[----:B----4-:R-:W-:-:S03]  /*9870*/  FFMA R24, R24, R10, R49 ;  /* 0x0000000a18187223 */ /* 0x010fc60000000031 */
[----:B-----5:R-:W-:Y:S01]  /*9880*/  FFMA R61, R64, R19, R17 ;  /* 0x00000013403d7223 */ /* 0x020fe20000000011 */
[----:B------:R-:W-:Y:S01]  /*9890*/  FFMA R25, R60, R25, R24 ;  /* 0x000000193c197223 */ /* 0x000fe20000000018 */
[----:B------:R-:W-:-:S03]  /*98a0*/  FFMA R53, R10, R4, R53 ;  /* 0x000000040a357223 */ /* 0x000fc60000000035 */
[----:B------:R-:W-:Y:S01]  /*98b0*/  FFMA R26, R62, R26, R25 ;  /* 0x0000001a3e1a7223 */ /* 0x000fe20000000019 */
[----:B------:R-:W-:Y:S01]  /*98c0*/  FFMA R5, R60, R5, R53 ;  /* 0x000000053c057223 */ /* 0x000fe20000000035 */
[----:B------:R-:W-:Y:S02]  /*98d0*/  LDS R2, [R0+UR6+0x6000] ;  /* 0x0060000600027984 */ /* 0x000fe40008000800 */
[----:B------:R-:W-:Y:S01]  /*98e0*/  FFMA R57, R64, R27, R26 ;  /* 0x0000001b40397223 */ /* 0x000fe2000000001a */
[----:B------:R-:W-:Y:S01]  /*98f0*/  FFMA R9, R10, R32, R9 ;  /* 0x000000200a097223 */ /* 0x000fe20000000009 */
[----:B------:R-:W-:Y:S01]  /*9900*/  FFMA R6, R62, R6, R5 ;  /* 0x000000063e067223 */ /* 0x000fe20000000005 */
[----:B------:R-:W1:Y:S01]  /*9910*/  LDS.128 R12, [UR8+0x1500] ;  /* 0x00150008ff0c7984 */ /* 0x000e620008000c00 */
[----:B------:R-:W-:Y:S01]  /*9920*/  FFMA R55, R10, R28, R55 ;  /* 0x0000001c0a377223 */ /* 0x000fe20000000037 */
[----:B------:R-:W-:Y:S01]  /*9930*/  FFMA R9, R60, R33, R9 ;  /* 0x000000213c097223 */ /* 0x000fe20000000009 */
[----:B------:R-:W-:Y:S01]  /*9940*/  FFMA R36, R10, R36, R59 ;  /* 0x000000240a247223 */ /* 0x000fe2000000003b */
[----:B------:R-:W2:Y:S01]  /*9950*/  LDS.128 R44, [UR8+0x1600] ;  /* 0x00160008ff2c7984 */ /* 0x000ea20008000c00 */
[----:B------:R-:W-:Y:S01]  /*9960*/  FFMA R59, R64, R7, R6 ;  /* 0x00000007403b7223 */ /* 0x000fe20000000006 */
[----:B------:R-:W-:Y:S01]  /*9970*/  FFMA R29, R60, R29, R55 ;  /* 0x0000001d3c1d7223 */ /* 0x000fe20000000037 */
[----:B------:R-:W-:Y:S01]  /*9980*/  FFMA R3, R10, R40, R3 ;  /* 0x000000280a037223 */ /* 0x000fe20000000003 */
[----:B------:R-:W3:Y:S01]  /*9990*/  LDS R8, [R0+UR6+0x6080] ;  /* 0x0060800600087984 */ /* 0x000ee20008000800 */
[C---:B------:R-:W-:Y:S01]  /*99a0*/  FFMA R9, R62.reuse, R34, R9 ;  /* 0x000000223e097223 */ /* 0x040fe20000000009 */
[----:B------:R-:W-:Y:S01]  /*99b0*/  FFMA R29, R62, R30, R29 ;  /* 0x0000001e3e1d7223 */ /* 0x000fe2000000001d */
[C---:B------:R-:W-:Y:S01]  /*99c0*/  FFMA R3, R60.reuse, R41, R3 ;  /* 0x000000293c037223 */ /* 0x040fe20000000003 */
[----:B------:R-:W4:Y:S01]  /*99d0*/  LDS R56, [R0+UR6+0x6100] ;  /* 0x0061000600387984 */ /* 0x000f220008000800 */
[----:B------:R-:W-:Y:S01]  /*99e0*/  FFMA R37, R60, R37, R36 ;  /* 0x000000253c257223 */ /* 0x000fe20000000024 */
[----:B------:R-:W-:Y:S01]  /*99f0*/  FFMA R63, R64, R31, R29 ;  /* 0x0000001f403f7223 */ /* 0x000fe2000000001d */
[----:B------:R-:W-:Y:S01]  /*9a00*/  FFMA R3, R62, R42, R3 ;  /* 0x0000002a3e037223 */ /* 0x000fe20000000003 */
[----:B------:R-:W5:Y:S01]  /*9a10*/  LDS.128 R48, [UR8+0x1700] ;  /* 0x00170008ff307984 */ /* 0x000f620008000c00 */
[----:B------:R-:W-:Y:S01]  /*9a20*/  FFMA R9, R64, R35, R9 ;  /* 0x0000002340097223 */ /* 0x000fe20000000009 */
[----:B------:R-:W-:Y:S01]  /*9a30*/  FFMA R38, R62, R38, R37 ;  /* 0x000000263e267223 */ /* 0x000fe20000000025 */
[C---:B------:R-:W-:Y:S01]  /*9a40*/  FFMA R3, R64.reuse, R43, R3 ;  /* 0x0000002b40037223 */ /* 0x040fe20000000003 */
[----:B------:R-:W5:Y:S02]  /*9a50*/  LDS.128 R16, [UR8+0x1900] ;  /* 0x00190008ff107984 */ /* 0x000f640008000c00 */
[----:B------:R-:W-:-:S02]  /*9a60*/  FFMA R65, R64, R39, R38 ;  /* 0x0000002740417223 */ /* 0x000fc40000000026 */
[----:B------:R-:W5:Y:S04]  /*9a70*/  LDS.128 R20, [UR8+0x1800] ;  /* 0x00180008ff147984 */ /* 0x000f680008000c00 */
[----:B------:R-:W5:Y:S04]  /*9a80*/  LDS R58, [R0+UR6+0x6180] ;  /* 0x00618006003a7984 */ /* 0x000f680008000800 */
[----:B------:R-:W5:Y:S04]  /*9a90*/  LDS.128 R24, [UR8+0x1a00] ;  /* 0x001a0008ff187984 */ /* 0x000f680008000c00 */
[----:B------:R-:W5:Y:S04]  /*9aa0*/  LDS.128 R4, [UR8+0x1b00] ;  /* 0x001b0008ff047984 */ /* 0x000f680008000c00 */
[----:B------:R-:W-:Y:S01]  /*9ab0*/  LDS R10, [R0+UR6+0x6200] ;  /* 0x00620006000a7984 */ /* 0x000fe20008000800 */
[----:B-1----:R-:W-:-:S03]  /*9ac0*/  FFMA R12, R12, R2, R57 ;  /* 0x000000020c0c7223 */ /* 0x002fc60000000039 */
[----:B------:R-:W1:Y:S01]  /*9ad0*/  LDS.128 R28, [UR8+0x1610] ;  /* 0x00161008ff1c7984 */ /* 0x000e620008000c00 */
[----:B--2---:R-:W-:-:S03]  /*9ae0*/  FFMA R44, R2, R44, R61 ;  /* 0x0000002c022c7223 */ /* 0x004fc6000000003d */
[----:B------:R-:W2:Y:S01]  /*9af0*/  LDS R60, [R0+UR6+0x6280] ;  /* 0x00628006003c7984 */ /* 0x000ea20008000800 */
[C---:B---3--:R-:W-:Y:S01]  /*9b00*/  FFMA R13, R8.reuse, R13, R12 ;  /* 0x0000000d080d7223 */ /* 0x048fe2000000000c */
[----:B------:R-:W-:Y:S02]  /*9b10*/  FFMA R45, R8, R45, R44 ;  /* 0x0000002d082d7223 */ /* 0x000fe4000000002c */
[----:B------:R-:W3:Y:S01]  /*9b20*/  LDS.128 R32, [UR8+0x1510] ;  /* 0x00151008ff207984 */ /* 0x000ee20008000c00 */
[C---:B----4-:R-:W-:Y:S01]  /*9b30*/  FFMA R14, R56.reuse, R14, R13 ;  /* 0x0000000e380e7223 */ /* 0x050fe2000000000d */
[----:B------:R-:W-:Y:S02]  /*9b40*/  FFMA R46, R56, R46, R45 ;  /* 0x0000002e382e7223 */ /* 0x000fe4000000002d */
[----:B------:R-:W4:Y:S01]  /*9b50*/  LDS R62, [R0+UR6+0x6300] ;  /* 0x00630006003e7984 */ /* 0x000f220008000800 */
[----:B-----5:R-:W-:-:S03]  /*9b60*/  FFMA R9, R2, R48, R9 ;  /* 0x0000003002097223 */ /* 0x020fc60000000009 */
[----:B------:R-:W5:Y:S01]  /*9b70*/  LDS.128 R52, [UR8+0x1810] ;  /* 0x00181008ff347984 */ /* 0x000f620008000c00 */
[----:B------:R-:W-:Y:S01]  /*9b80*/  FFMA R63, R2, R16, R63 ;  /* 0x00000010023f7223 */ /* 0x000fe2000000003f */
[----:B------:R-:W-:Y:S02]  /*9b90*/  FFMA R9, R8, R49, R9 ;  /* 0x0000003108097223 */ /* 0x000fe40000000009 */
[----:B------:R-:W5:Y:S01]  /*9ba0*/  LDS.128 R40, [UR8+0x1910] ;  /* 0x00191008ff287984 */ /* 0x000f620008000c00 */
[----:B------:R-:W-:Y:S01]  /*9bb0*/  FFMA R59, R2, R20, R59 ;  /* 0x00000014023b7223 */ /* 0x000fe2000000003b */
        /* <DEDUP_REMOVED lines=21> */
[----:B------:R-:W-:Y:S01]  /*9d10*/  FFMA R57, R58, R27, R26 ;  /* 0x0000001b3a397223 */ /* 0x000fe2000000001a */
[----:B-1----:R-:W-:Y:S01]  /*9d20*/  FFMA R47, R10, R28, R47 ;  /* 0x0000001c0a2f7223 */ /* 0x002fe2000000002f */
[----:B------:R-:W1:Y:S01]  /*9d30*/  LDS.128 R20, [UR8+0x1b10] ;  /* 0x001b1008ff147984 */ /* 0x000e620008000c00 */
[----:B------:R-:W-:-:S02]  /*9d40*/  FFMA R3, R58, R7, R3 ;  /* 0x000000073a037223 */ /* 0x000fc40000000003 */
[----:B--2---:R-:W-:Y:S01]  /*9d50*/  FFMA R29, R60, R29, R47 ;  /* 0x0000001d3c1d7223 */ /* 0x004fe2000000002f */
[----:B------:R-:W2:Y:S01]  /*9d60*/  LDS R8, [R0+UR6+0x6480] ;  /* 0x0064800600087984 */ /* 0x000ea20008000800 */
[----:B---3--:R-:W-:Y:S02]  /*9d70*/  FFMA R32, R32, R10, R45 ;  /* 0x0000000a20207223 */ /* 0x008fe4000000002d */
[----:B----4-:R-:W-:Y:S01]  /*9d80*/  FFMA R61, R62, R30, R29 ;  /* 0x0000001e3e3d7223 */ /* 0x010fe2000000001d */
[----:B------:R-:W3:Y:S01]  /*9d90*/  LDS R56, [R0+UR6+0x6500] ;  /* 0x0065000600387984 */ /* 0x000ee20008000800 */
[----:B------:R-:W-:Y:S01]  /*9da0*/  FFMA R33, R60, R33, R32 ;  /* 0x000000213c217223 */ /* 0x000fe20000000020 */
[----:B-----5:R-:W-:Y:S02]  /*9db0*/  FFMA R29, R10, R52, R49 ;  /* 0x000000340a1d7223 */ /* 0x020fe40000000031 */
[----:B------:R-:W4:Y:S01]  /*9dc0*/  LDS.128 R24, [UR8+0x1620] ;  /* 0x00162008ff187984 */ /* 0x000f220008000c00 */
[----:B------:R-:W-:Y:S01]  /*9dd0*/  FFMA R34, R62, R34, R33 ;  /* 0x000000223e227223 */ /* 0x000fe20000000021 */
[----:B------:R-:W-:-:S02]  /*9de0*/  FFMA R40, R10, R40, R51 ;  /* 0x000000280a287223 */ /* 0x000fc40000000033 */
[----:B------:R-:W5:Y:S01]  /*9df0*/  LDS R58, [R0+UR6+0x6580] ;  /* 0x00658006003a7984 */ /* 0x000f620008000800 */
[C---:B------:R-:W-:Y:S01]  /*9e00*/  FFMA R29, R60.reuse, R53, R29 ;  /* 0x000000353c1d7223 */ /* 0x040fe2000000001d */
[----:B------:R-:W-:Y:S02]  /*9e10*/  FFMA R41, R60, R41, R40 ;  /* 0x000000293c297223 */ /* 0x000fe40000000028 */
        /* <DEDUP_REMOVED lines=15> */
[----:B------:R-:W-:-:S02]  /*9f10*/  FFMA R16, R16, R2, R59 ;  /* 0x0000000210107223 */ /* 0x000fc4000000003b */
[----:B------:R-:W-:Y:S01]  /*9f20*/  FFMA R9, R62, R38, R9 ;  /* 0x000000263e097223 */ /* 0x000fe20000000009 */
[----:B------:R-:W5:Y:S01]  /*9f30*/  LDS.128 R28, [UR8+0x1b20] ;  /* 0x001b2008ff1c7984 */ /* 0x000f620008000c00 */
[----:B------:R-:W-:Y:S01]  /*9f40*/  FFMA R57, R64, R15, R13 ;  /* 0x0000000f40397223 */ /* 0x000fe2000000000d */
[----:B-1----:R-:W-:Y:S01]  /*9f50*/  FFMA R3, R10, R20, R3 ;  /* 0x000000140a037223 */ /* 0x002fe20000000003 */
[----:B------:R-:W-:Y:S01]  /*9f60*/  FFMA R9, R64, R39, R9 ;  /* 0x0000002740097223 */ /* 0x000fe20000000009 */
[----:B------:R-:W-:Y:S01]  /*9f70*/  LDS R10, [R0+UR6+0x6600] ;  /* 0x00660006000a7984 */ /* 0x000fe20008000800 */
[----:B--2---:R-:W-:Y:S01]  /*9f80*/  FFMA R17, R8, R17, R16 ;  /* 0x0000001108117223 */ /* 0x004fe20000000010 */
[----:B------:R-:W-:Y:S02]  /*9f90*/  FFMA R3, R60, R21, R3 ;  /* 0x000000153c037223 */ /* 0x000fe40000000003 */
[----:B------:R-:W1:Y:S01]  /*9fa0*/  LDS.128 R12, [UR8+0x1730] ;  /* 0x00173008ff0c7984 */ /* 0x000e620008000c00 */
[----:B---3--:R-:W-:Y:S01]  /*9fb0*/  FFMA R18, R56, R18, R17 ;  /* 0x0000001238127223 */ /* 0x008fe20000000011 */
[----:B------:R-:W-:-:S02]  /*9fc0*/  FFMA R3, R62, R22, R3 ;  /* 0x000000163e037223 */ /* 0x000fc40000000003 */
[----:B------:R-:W2:Y:S01]  /*9fd0*/  LDS.128 R36, [UR8+0x1630] ;  /* 0x00163008ff247984 */ /* 0x000ea20008000c00 */
[----:B----4-:R-:W-:Y:S01]  /*9fe0*/  FFMA R24, R2, R24, R61 ;  /* 0x0000001802187223 */ /* 0x010fe2000000003d */
[----:B------:R-:W-:Y:S02]  /*9ff0*/  FFMA R3, R64, R23, R3 ;  /* 0x0000001740037223 */ /* 0x000fe40000000003 */
[----:B------:R-:W3:Y:S01]  /*a000*/  LDS R60, [R0+UR6+0x6680] ;  /* 0x00668006003c7984 */ /* 0x000ee20008000800 */
[----:B-----5:R-:W-:Y:S01]  /*a010*/  FFMA R59, R58, R19, R18 ;  /* 0x000000133a3b7223 */ /* 0x020fe20000000012 */
[----:B------:R-:W-:Y:S02]  /*a020*/  FFMA R25, R8, R25, R24 ;  /* 0x0000001908197223 */ /* 0x000fe40000000018 */
        /* <DEDUP_REMOVED lines=39> */
[----:B-----5:R-:W-:Y:S01]  /*a2a0*/  FFMA R9, R62, R14, R9 ;  /* 0x0000000e3e097223 */ /* 0x020fe20000000009 */
[----:B------:R-:W-:Y:S01]  /*a2b0*/  FFMA R41, R60, R41, R40 ;  /* 0x000000293c297223 */ /* 0x000fe20000000028 */
[----:B------:R-:W-:Y:S01]  /*a2c0*/  FFMA R38, R62, R38, R37 ;  /* 0x000000263e267223 */ /* 0x000fe20000000025 */
        /* <DEDUP_REMOVED lines=26> */
[----:B-1----:R-:W-:Y:S01]  /*a470*/  FFMA R4, R2, R4, R41 ;  /* 0x0000000402047223 */ /* 0x002fe20000000029 */
[----:B------:R-:W1:Y:S01]  /*a480*/  LDS.128 R16, [UR8+0x1550] ;  /* 0x00155008ff107984 */ /* 0x000e620008000c00 */
[----:B------:R-:W-:-:S02]  /*a490*/  FFMA R61, R64, R55, R54 ;  /* 0x00000037403d7223 */ /* 0x000fc40000000036 */
[----:B--2---:R-:W-:Y:S01]  /*a4a0*/  FFMA R5, R8, R5, R4 ;  /* 0x0000000508057223 */ /* 0x004fe20000000004 */
[----:B------:R-:W2:Y:S01]  /*a4b0*/  LDS R60, [R0+UR6+0x6a80] ;  /* 0x006a8006003c7984 */ /* 0x000ea20008000800 */
[----:B---3--:R-:W-:-:S03]  /*a4c0*/  FFMA R9, R2, R44, R9 ;  /* 0x0000002c02097223 */ /* 0x008fc60000000009 */
[----:B------:R-:W3:Y:S01]  /*a4d0*/  LDS R62, [R0+UR6+0x6b00] ;  /* 0x006b0006003e7984 */ /* 0x000ee20008000800 */
[----:B----4-:R-:W-:Y:S01]  /*a4e0*/  FFMA R32, R32, R2, R43 ;  /* 0x0000000220207223 */ /* 0x010fe2000000002b */
[----:B------:R-:W-:Y:S02]  /*a4f0*/  FFMA R9, R8, R45, R9 ;  /* 0x0000002d08097223 */ /* 0x000fe40000000009 */
[----:B------:R-:W4:Y:S01]  /*a500*/  LDS.128 R20, [UR8+0x1650] ;  /* 0x00165008ff147984 */ /* 0x000f220008000c00 */
[----:B-----5:R-:W-:Y:S01]  /*a510*/  FFMA R6, R56, R6, R5 ;  /* 0x0000000638067223 */ /* 0x020fe20000000005 */
[----:B------:R-:W-:Y:S01]  /*a520*/  FFMA R33, R8, R33, R32 ;  /* 0x0000002108217223 */ /* 0x000fe20000000020 */
[----:B------:R-:W-:Y:S01]  /*a530*/  FFMA R46, R56, R46, R9 ;  /* 0x0000002e382e7223 */ /* 0x000fe20000000009 */
[----:B------:R-:W5:Y:S01]  /*a540*/  LDS.128 R24, [UR8+0x1850] ;  /* 0x00185008ff187984 */ /* 0x000f620008000c00 */
[----:B------:R-:W-:Y:S01]  /*a550*/  FFMA R48, R2, R48, R3 ;  /* 0x0000003002307223 */ /* 0x000fe20000000003 */
[----:B------:R-:W-:-:S02]  /*a560*/  FFMA R34, R56, R34, R33 ;  /* 0x0000002238227223 */ /* 0x000fc40000000021 */
        /* <DEDUP_REMOVED lines=23> */
[C---:B------:R-:W-:Y:S01]  /*a6e0*/  FFMA R3, R58.reuse, R15, R13 ;  /* 0x0000000f3a037223 */ /* 0x040fe2000000000d */
[----:B------:R-:W1:Y:S01]  /*a6f0*/  LDS.128 R44, [UR8+0x1b50] ;  /* 0x001b5008ff2c7984 */ /* 0x000e620008000c00 */
[----:B------:R-:W-:Y:S01]  /*a700*/  FFMA R59, R58, R39, R38 ;  /* 0x000000273a3b7223 */ /* 0x000fe20000000026 */
[----:B--2---:R-:W-:-:S02]  /*a710*/  FFMA R17, R60, R17, R16 ;  /* 0x000000113c117223 */ /* 0x004fc40000000010 */
[----:B------:R-:W2:Y:S02]  /*a720*/  LDS R8, [R0+UR6+0x6c80] ;  /* 0x006c800600087984 */ /* 0x000ea40008000800 */
[----:B---3--:R-:W-:Y:S02]  /*a730*/  FFMA R18, R62, R18, R17 ;  /* 0x000000123e127223 */ /* 0x008fe40000000011 */
[----:B------:R-:W3:Y:S01]  /*a740*/  LDS R56, [R0+UR6+0x6d00] ;  /* 0x006d000600387984 */ /* 0x000ee20008000800 */
[----:B----4-:R-:W-:-:S03]  /*a750*/  FFMA R9, R10, R20, R9 ;  /* 0x000000140a097223 */ /* 0x010fc60000000009 */
[----:B------:R-:W4:Y:S01]  /*a760*/  LDS.128 R28, [UR8+0x1760] ;  /* 0x00176008ff1c7984 */ /* 0x000f220008000c00 */
[----:B-----5:R-:W-:Y:S01]  /*a770*/  FFMA R24, R10, R24, R51 ;  /* 0x000000180a187223 */ /* 0x020fe20000000033 */
        /* <DEDUP_REMOVED lines=25> */
[----:B-1----:R-:W-:Y:S01]  /*a910*/  FFMA R44, R10, R44, R59 ;  /* 0x0000002c0a2c7223 */ /* 0x002fe2000000003b */
[----:B------:R-:W-:Y:S01]  /*a920*/  LDS.128 R40, [UR8+0x1570] ;  /* 0x00157008ff287984 */ /* 0x000fe20008000c00 */
[----:B------:R-:W-:Y:S01]  /*a930*/  FFMA R55, R64, R7, R5 ;  /* 0x0000000740377223 */ /* 0x000fe20000000005 */
[----:B--2---:R-:W-:-:S02]  /*a940*/  FFMA R33, R8, R33, R32 ;  /* 0x0000002108217223 */ /* 0x004fc40000000020 */
[----:B------:R-:W1:Y:S01]  /*a950*/  LDS R10, [R0+UR6+0x6e00] ;  /* 0x006e0006000a7984 */ /* 0x000e620008000800 */
[----:B------:R-:W-:Y:S01]  /*a960*/  FFMA R45, R60, R45, R44 ;  /* 0x0000002d3c2d7223 */ /* 0x000fe2000000002c */
[----:B---3--:R-:W-:Y:S02]  /*a970*/  FFMA R34, R56, R34, R33 ;  /* 0x0000002238227223 */ /* 0x008fe40000000021 */
[----:B------:R-:W2:Y:S01]  /*a980*/  LDS.128 R4, [UR8+0x1770] ;  /* 0x00177008ff047984 */ /* 0x000ea20008000c00 */
[----:B------:R-:W-:Y:S01]  /*a990*/  FFMA R46, R62, R46, R45 ;  /* 0x0000002e3e2e7223 */ /* 0x000fe2000000002d */
[----:B----4-:R-:W-:Y:S02]  /*a9a0*/  FFMA R28, R2, R28, R53 ;  /* 0x0000001c021c7223 */ /* 0x010fe40000000035 */
[----:B------:R-:W3:Y:S01]  /*a9b0*/  LDS.128 R48, [UR8+0x1670] ;  /* 0x00167008ff307984 */ /* 0x000ee20008000c00 */
[----:B------:R-:W-:Y:S01]  /*a9c0*/  FFMA R57, R64, R47, R46 ;  /* 0x0000002f40397223 */ /* 0x000fe2000000002e */
[----:B-----5:R-:W-:-:S02]  /*a9d0*/  FFMA R9, R2, R12, R9 ;  /* 0x0000000c02097223 */ /* 0x020fc40000000009 */
[----:B------:R-:W4:Y:S01]  /*a9e0*/  LDS R52, [R0+UR6+0x6e80] ;  /* 0x006e800600347984 */ /* 0x000f220008000800 */
        /* <DEDUP_REMOVED lines=24> */
[C---:B------:R-:W-:Y:S01]  /*ab70*/  FFMA R26, R56.reuse, R26, R25 ;  /* 0x0000001a381a7223 */ /* 0x040fe20000000019 */
[----:B------:R-:W-:Y:S01]  /*ab80*/  FFMA R37, R56, R38, R37 ;  /* 0x0000002638257223 */ /* 0x000fe20000000025 */
[----:B-1----:R-:W-:Y:S01]  /*ab90*/  FFMA R40, R40, R10, R59 ;  /* 0x0000000a28287223 */ /* 0x002fe2000000003b */
[----:B------:R-:W-:Y:S01]  /*aba0*/  LDS R2, [R0+UR6+0x7000] ;  /* 0x0070000600027984 */ /* 0x000fe20008000800 */
[C---:B------:R-:W-:Y:S01]  /*abb0*/  FFMA R59, R58.reuse, R27, R26 ;  /* 0x0000001b3a3b7223 */ /* 0x040fe2000000001a */
[C---:B------:R-:W-:Y:S01]  /*abc0*/  FFMA R53, R58.reuse, R39, R37 ;  /* 0x000000273a357223 */ /* 0x040fe20000000025 */
[----:B------:R-:W-:Y:S01]  /*abd0*/  FFMA R57, R58, R23, R21 ;  /* 0x000000173a397223 */ /* 0x000fe20000000015 */
[----:B------:R-:W1:Y:S01]  /*abe0*/  LDS.128 R16, [UR8+0x1580] ;  /* 0x00158008ff107984 */ /* 0x000e620008000c00 */
[C---:B--2---:R-:W-:Y:S01]  /*abf0*/  FFMA R3, R10.reuse, R4, R3 ;  /* 0x000000040a037223 */ /* 0x044fe20000000003 */
[----:B---3--:R-:W-:-:S02]  /*ac00*/  FFMA R9, R10, R48, R9 ;  /* 0x000000300a097223 */ /* 0x008fc40000000009 */
[----:B------:R-:W2:Y:S01]  /*ac10*/  LDS R8, [R0+UR6+0x7080] ;  /* 0x0070800600087984 */ /* 0x000ea20008000800 */
[----:B----4-:R-:W-:-:S03]  /*ac20*/  FFMA R3, R52, R5, R3 ;  /* 0x0000000534037223 */ /* 0x010fc60000000003 */
[----:B------:R-:W3:Y:S01]  /*ac30*/  LDS R56, [R0+UR6+0x7100] ;  /* 0x0071000600387984 */ /* 0x000ee20008000800 */
[C---:B------:R-:W-:Y:S01]  /*ac40*/  FFMA R41, R52.reuse, R41, R40 ;  /* 0x0000002934297223 */ /* 0x040fe20000000028 */
[----:B------:R-:W-:Y:S02]  /*ac50*/  FFMA R9, R52, R49, R9 ;  /* 0x0000003134097223 */ /* 0x000fe40000000009 */
[----:B------:R-:W4:Y:S01]  /*ac60*/  LDS.128 R24, [UR8+0x1780] ;  /* 0x00178008ff187984 */ /* 0x000f220008000c00 */
[----:B-----5:R-:W-:-:S03]  /*ac70*/  FFMA R32, R10, R32, R55 ;  /* 0x000000200a207223 */ /* 0x020fc60000000037 */
        /* <DEDUP_REMOVED lines=34> */
[----:B----4-:R-:W-:Y:S01]  /*aea0*/  FFMA R24, R2, R24, R3 ;  /* 0x0000001802187223 */ /* 0x010fe20000000003 */
[----:B-----5:R-:W-:Y:S02]  /*aeb0*/  FFMA R59, R58, R19, R18 ;  /* 0x000000133a3b7223 */ /* 0x020fe40000000012 */
[----:B------:R-:W4:Y:S01]  /*aec0*/  LDS.128 R12, [UR8+0x1690] ;  /* 0x00169008ff0c7984 */ /* 0x000f220008000c00 */
[----:B------:R-:W-:Y:S01]  /*aed0*/  FFMA R25, R8, R25, R24 ;  /* 0x0000001908197223 */ /* 0x000fe20000000018 */
[----:B------:R-:W-:-:S02]  /*aee0*/  FFMA R3, R2, R36, R45 ;  /* 0x0000002402037223 */ /* 0x000fc4000000002d */
[----:B------:R-:W5:Y:S01]  /*aef0*/  LDS.128 R16, [UR8+0x1990] ;  /* 0x00199008ff107984 */ /* 0x000f620008000c00 */
[----:B------:R-:W-:Y:S01]  /*af00*/  FFMA R26, R56, R26, R25 ;  /* 0x0000001a381a7223 */ /* 0x000fe20000000019 */
[----:B------:R-:W-:Y:S02]  /*af10*/  FFMA R9, R2, R20, R9 ;  /* 0x0000001402097223 */ /* 0x000fe40000000009 */
[----:B------:R-:W5:Y:S01]  /*af20*/  LDS.128 R44, [UR8+0x1890] ;  /* 0x00189008ff2c7984 */ /* 0x000f620008000c00 */
[C---:B------:R-:W-:Y:S01]  /*af30*/  FFMA R3, R8.reuse, R37, R3 ;  /* 0x0000002508037223 */ /* 0x040fe20000000003 */
[----:B------:R-:W-:Y:S02]  /*af40*/  FFMA R9, R8, R21, R9 ;  /* 0x0000001508097223 */ /* 0x000fe40000000009 */
[----:B------:R-:W5:Y:S01]  /*af50*/  LDS.128 R28, [UR8+0x1790] ;  /* 0x00179008ff1c7984 */ /* 0x000f620008000c00 */
[----:B------:R-:W-:Y:S01]  /*af60*/  FFMA R38, R56, R38, R3 ;  /* 0x0000002638267223 */ /* 0x000fe20000000003 */
[----:B------:R-:W-:Y:S01]  /*af70*/  FFMA R4, R2, R4, R57 ;  /* 0x0000000402047223 */ /* 0x000fe20000000039 */
[----:B------:R-:W-:Y:S01]  /*af80*/  FFMA R9, R56, R22, R9 ;  /* 0x0000001638097223 */ /* 0x000fe20000000009 */
[----:B------:R-:W5:Y:S01]  /*af90*/  LDS R64, [R0+UR6+0x7380] ;  /* 0x0073800600407984 */ /* 0x000f620008000800 */
[----:B------:R-:W-:Y:S01]  /*afa0*/  FFMA R53, R2, R40, R53 ;  /* 0x0000002802357223 */ /* 0x000fe20000000035 */
[C---:B------:R-:W-:Y:S01]  /*afb0*/  FFMA R3, R58.reuse, R27, R26 ;  /* 0x0000001b3a037223 */ /* 0x040fe2000000001a */
[C---:B------:R-:W-:Y:S01]  /*afc0*/  FFMA R9, R58.reuse, R23, R9 ;  /* 0x000000173a097223 */ /* 0x040fe20000000009 */
[----:B------:R-:W-:Y:S01]  /*afd0*/  FFMA R61, R58, R39, R38 ;  /* 0x000000273a3d7223 */ /* 0x000fe20000000026 */
[----:B------:R-:W5:Y:S01]  /*afe0*/  LDS.128 R20, [UR8+0x1a90] ;  /* 0x001a9008ff147984 */ /* 0x000f620008000c00 */
[----:B------:R-:W-:Y:S01]  /*aff0*/  FFMA R55, R2, R48, R55 ;  /* 0x0000003002377223 */ /* 0x000fe20000000037 */
[C---:B------:R-:W-:Y:S01]  /*b000*/  FFMA R5, R8.reuse, R5, R4 ;  /* 0x0000000508057223 */ /* 0x040fe20000000004 */
[C---:B------:R-:W-:Y:S01]  /*b010*/  FFMA R41, R8.reuse, R41, R53 ;  /* 0x0000002908297223 */ /* 0x040fe20000000035 */
[----:B------:R-:W-:Y:S01]  /*b020*/  LDS R2, [R0+UR6+0x7400] ;  /* 0x0074000600027984 */ /* 0x000fe20008000800 */
[----:B------:R-:W-:Y:S01]  /*b030*/  FFMA R49, R8, R49, R55 ;  /* 0x0000003108317223 */ /* 0x000fe20000000037 */
[----:B-1----:R-:W-:Y:S01]  /*b040*/  FFMA R32, R32, R10, R59 ;  /* 0x0000000a20207223 */ /* 0x002fe2000000003b */
[C---:B------:R-:W-:Y:S01]  /*b050*/  FFMA R6, R56.reuse, R6, R5 ;  /* 0x0000000638067223 */ /* 0x040fe20000000005 */
[----:B------:R-:W1:Y:S01]  /*b060*/  LDS.128 R36, [UR8+0x1b90] ;  /* 0x001b9008ff247984 */ /* 0x000e620008000c00 */
[C---:B------:R-:W-:Y:S01]  /*b070*/  FFMA R41, R56.reuse, R42, R41 ;  /* 0x0000002a38297223 */ /* 0x040fe20000000029 */
[----:B------:R-:W-:Y:S01]  /*b080*/  FFMA R49, R56, R50, R49 ;  /* 0x0000003238317223 */ /* 0x000fe20000000031 */
[----:B--2---:R-:W-:Y:S01]  /*b090*/  FFMA R5, R62, R33, R32 ;  /* 0x000000213e057223 */ /* 0x004fe20000000020 */
[----:B------:R-:W2:Y:S01]  /*b0a0*/  LDS.128 R24, [UR8+0x15a0] ;  /* 0x0015a008ff187984 */ /* 0x000ea20008000c00 */
[C---:B------:R-:W-:Y:S01]  /*b0b0*/  FFMA R57, R58.reuse, R43, R41 ;  /* 0x0000002b3a397223 */ /* 0x040fe20000000029 */
[C---:B------:R-:W-:Y:S01]  /*b0c0*/  FFMA R33, R58.reuse, R51, R49 ;  /* 0x000000333a217223 */ /* 0x040fe20000000031 */
[----:B------:R-:W-:Y:S01]  /*b0d0*/  FFMA R59, R58, R7, R6 ;  /* 0x000000073a3b7223 */ /* 0x000fe20000000006 */
[----:B------:R-:W2:Y:S01]  /*b0e0*/  LDS R8, [R0+UR6+0x7480] ;  /* 0x0074800600087984 */ /* 0x000ea20008000800 */
[----:B---3--:R-:W-:Y:S01]  /*b0f0*/  FFMA R34, R60, R34, R5 ;  /* 0x000000223c227223 */ /* 0x008fe20000000005 */
[----:B----4-:R-:W-:-:S02]  /*b100*/  FFMA R9, R10, R12, R9 ;  /* 0x0000000c0a097223 */ /* 0x010fc40000000009 */
[----:B------:R-:W3:Y:S01]  /*b110*/  LDS R56, [R0+UR6+0x7500] ;  /* 0x0075000600387984 */ /* 0x000ee20008000800 */
[----:B-----5:R-:W-:-:S03]  /*b120*/  FFMA R16, R10, R16, R57 ;  /* 0x000000100a107223 */ /* 0x020fc60000000039 */
[----:B------:R-:W4:Y:S01]  /*b130*/  LDS R58, [R0+UR6+0x7580] ;  /* 0x00758006003a7984 */ /* 0x000f220008000800 */
        /* <DEDUP_REMOVED lines=10> */
[----:B------:R-:W-:Y:S01]  /*b1e0*/  FFMA R35, R64, R35, R34 ;  /* 0x0000002340237223 */ /* 0x000fe20000000022 */
[----:B------:R-:W-:Y:S01]  /*b1f0*/  FFMA R45, R60, R46, R45 ;  /* 0x0000002e3c2d7223 */ /* 0x000fe2000000002d */
[----:B------:R-:W-:Y:S01]  /*b200*/  FFMA R9, R64, R15, R9 ;  /* 0x0000000f40097223 */ /* 0x000fe20000000009 */
[----:B------:R-:W-:Y:S01]  /*b210*/  FFMA R30, R60, R30, R29 ;  /* 0x0000001e3c1e7223 */ /* 0x000fe2000000001d */
[----:B------:R-:W-:Y:S01]  /*b220*/  FFMA R33, R10, R20, R33 ;  /* 0x000000140a217223 */ /* 0x000fe20000000021 */
[C---:B------:R-:W-:Y:S01]  /*b230*/  FFMA R45, R64.reuse, R47, R45 ;  /* 0x0000002f402d7223 */ /* 0x040fe2000000002d */
[C---:B------:R-:W-:Y:S01]  /*b240*/  FFMA R47, R64.reuse, R19, R18 ;  /* 0x00000013402f7223 */ /* 0x040fe20000000012 */
[----:B------:R-:W5:Y:S01]  /*b250*/  LDS.128 R52, [UR8+0x18a0] ;  /* 0x0018a008ff347984 */ /* 0x000f620008000c00 */
[----:B------:R-:W-:Y:S01]  /*b260*/  FFMA R3, R64, R31, R30 ;  /* 0x0000001f40037223 */ /* 0x000fe2000000001e */
[----:B------:R-:W-:-:S02]  /*b270*/  FFMA R21, R62, R21, R33 ;  /* 0x000000153e157223 */ /* 0x000fc40000000021 */
[----:B------:R-:W5:Y:S01]  /*b280*/  LDS.128 R48, [UR8+0x19a0] ;  /* 0x0019a008ff307984 */ /* 0x000f620008000c00 */
[----:B-1----:R-:W-:Y:S01]  /*b290*/  FFMA R59, R10, R36, R59 ;  /* 0x000000240a3b7223 */ /* 0x002fe2000000003b */
[----:B------:R-:W-:Y:S02]  /*b2a0*/  FFMA R21, R60, R22, R21 ;  /* 0x000000163c157223 */ /* 0x000fe40000000015 */
[----:B------:R-:W1:Y:S01]  /*b2b0*/  LDS.128 R12, [UR8+0x1aa0] ;  /* 0x001aa008ff0c7984 */ /* 0x000e620008000c00 */
[----:B--2---:R-:W-:Y:S01]  /*b2c0*/  FFMA R24, R24, R2, R35 ;  /* 0x0000000218187223 */ /* 0x004fe20000000023 */
[----:B------:R-:W-:Y:S01]  /*b2d0*/  FFMA R37, R62, R37, R59 ;  /* 0x000000253e257223 */ /* 0x000fe2000000003b */
[----:B------:R-:W-:Y:S01]  /*b2e0*/  FFMA R57, R64, R23, R21 ;  /* 0x0000001740397223 */ /* 0x000fe20000000015 */
[----:B------:R-:W2:Y:S01]  /*b2f0*/  LDS.128 R16, [UR8+0x1ba0] ;  /* 0x001ba008ff107984 */ /* 0x000ea20008000c00 */
[----:B------:R-:W-:Y:S01]  /*b300*/  FFMA R25, R8, R25, R24 ;  /* 0x0000001908197223 */ /* 0x000fe20000000018 */
[----:B------:R-:W-:-:S02]  /*b310*/  FFMA R37, R60, R38, R37 ;  /* 0x000000263c257223 */ /* 0x000fc40000000025 */
[----:B------:R-:W-:Y:S01]  /*b320*/  LDS R10, [R0+UR6+0x7600] ;  /* 0x00760006000a7984 */ /* 0x000fe20008000800 */
[----:B---3--:R-:W-:Y:S01]  /*b330*/  FFMA R26, R56, R26, R25 ;  /* 0x0000001a381a7223 */ /* 0x008fe20000000019 */
[----:B------:R-:W-:Y:S02]  /*b340*/  FFMA R59, R64, R39, R37 ;  /* 0x00000027403b7223 */ /* 0x000fe40000000025 */
[----:B------:R-:W3:Y:S01]  /*b350*/  LDS.128 R28, [UR8+0x15b0] ;  /* 0x0015b008ff1c7984 */ /* 0x000ee20008000c00 */
[----:B----4-:R-:W-:-:S03]  /*b360*/  FFMA R61, R58, R27, R26 ;  /* 0x0000001b3a3d7223 */ /* 0x010fc6000000001a */
[----:B------:R-:W4:Y:S01]  /*b370*/  LDS R62, [R0+UR6+0x7680] ;  /* 0x00768006003e7984 */ /* 0x000f220008000800 */
[----:B-----5:R-:W-:-:S03]  /*b380*/  FFMA R9, R2, R4, R9 ;  /* 0x0000000402097223 */ /* 0x020fc60000000009 */
[----:B------:R-:W5:Y:S01]  /*b390*/  LDS R60, [R0+UR6+0x7700] ;  /* 0x00770006003c7984 */ /* 0x000f620008000800 */
[----:B------:R-:W-:Y:S01]  /*b3a0*/  FFMA R40, R2, R40, R3 ;  /* 0x0000002802287223 */ /* 0x000fe20000000003 */
[C---:B------:R-:W-:Y:S02]  /*b3b0*/  FFMA R5, R8.reuse, R5, R9 ;  /* 0x0000000508057223 */ /* 0x040fe40000000009 */
[----:B------:R-:W5:Y:S01]  /*b3c0*/  LDS.128 R32, [UR8+0x17b0] ;  /* 0x0017b008ff207984 */ /* 0x000f620008000c00 */
[----:B------:R-:W-:Y:S01]  /*b3d0*/  FFMA R41, R8, R41, R40 ;  /* 0x0000002908297223 */ /* 0x000fe20000000028 */
[C---:B------:R-:W-:Y:S02]  /*b3e0*/  FFMA R5, R56.reuse, R6, R5 ;  /* 0x0000000638057223 */ /* 0x040fe40000000005 */
[----:B------:R-:W5:Y:S01]  /*b3f0*/  LDS.128 R20, [UR8+0x16b0] ;  /* 0x0016b008ff147984 */ /* 0x000f620008000c00 */
[----:B------:R-:W-:Y:S01]  /*b400*/  FFMA R42, R56, R42, R41 ;  /* 0x0000002a382a7223 */ /* 0x000fe20000000029 */
[----:B------:R-:W-:-:S02]  /*b410*/  FFMA R3, R58, R7, R5 ;  /* 0x000000073a037223 */ /* 0x000fc40000000005 */
[----:B------:R-:W5:Y:S01]  /*b420*/  LDS R64, [R0+UR6+0x7780] ;  /* 0x0077800600407984 */ /* 0x000f620008000800 */
[----:B------:R-:W-:Y:S01]  /*b430*/  FFMA R9, R58, R43, R42 ;  /* 0x0000002b3a097223 */ /* 0x000fe2000000002a */
[C---:B------:R-:W-:Y:S02]  /*b440*/  FFMA R52, R2.reuse, R52, R45 ;  /* 0x0000003402347223 */ /* 0x040fe4000000002d */
[----:B------:R-:W5:Y:S01]  /*b450*/  LDS.128 R24, [UR8+0x19b0] ;  /* 0x0019b008ff187984 */ /* 0x000f620008000c00 */
[----:B------:R-:W-:Y:S01]  /*b460*/  FFMA R48, R2, R48, R47 ;  /* 0x0000003002307223 */ /* 0x000fe2000000002f */
[----:B------:R-:W-:Y:S02]  /*b470*/  FFMA R53, R8, R53, R52 ;  /* 0x0000003508357223 */ /* 0x000fe40000000034 */
[----:B------:R-:W5:Y:S01]  /*b480*/  LDS.128 R36, [UR8+0x18b0] ;  /* 0x0018b008ff247984 */ /* 0x000f620008000c00 */
[----:B-1----:R-:W-:Y:S01]  /*b490*/  FFMA R57, R2, R12, R57 ;  /* 0x0000000c02397223 */ /* 0x002fe20000000039 */
[----:B------:R-:W-:Y:S01]  /*b4a0*/  FFMA R49, R8, R49, R48 ;  /* 0x0000003108317223 */ /* 0x000fe20000000030 */
[----:B------:R-:W-:Y:S01]  /*b4b0*/  FFMA R54, R56, R54, R53 ;  /* 0x0000003638367223 */ /* 0x000fe20000000035 */
[----:B------:R-:W1:Y:S01]  /*b4c0*/  LDS.128 R4, [UR8+0x1ab0] ;  /* 0x001ab008ff047984 */ /* 0x000e620008000c00 */
[----:B--2---:R-:W-:Y:S01]  /*b4d0*/  FFMA R16, R2, R16, R59 ;  /* 0x0000001002107223 */ /* 0x004fe2000000003b */
[----:B------:R-:W-:Y:S01]  /*b4e0*/  FFMA R13, R8, R13, R57 ;  /* 0x0000000d080d7223 */ /* 0x000fe20000000039 */
[----:B------:R-:W-:Y:S01]  /*b4f0*/  FFMA R50, R56, R50, R49 ;  /* 0x0000003238327223 */ /* 0x000fe20000000031 */
[----:B------:R-:W2:Y:S01]  /*b500*/  LDS.128 R40, [UR8+0x1bb0] ;  /* 0x001bb008ff287984 */ /* 0x000ea20008000c00 */
[----:B------:R-:W-:Y:S01]  /*b510*/  FFMA R17, R8, R17, R16 ;  /* 0x0000001108117223 */ /* 0x000fe20000000010 */
[----:B------:R-:W-:Y:S01]  /*b520*/  FFMA R13, R56, R14, R13 ;  /* 0x0000000e380d7223 */ /* 0x000fe2000000000d */
[----:B------:R-:W-:Y:S01]  /*b530*/  FFMA R51, R58, R51, R50 ;  /* 0x000000333a337223 */ /* 0x000fe20000000032 */
[----:B------:R-:W-:Y:S01]  /*b540*/  LDS R2, [R0+UR6+0x7800] ;  /* 0x0078000600027984 */ /* 0x000fe20008000800 */
[----:B---3--:R-:W-:Y:S01]  /*b550*/  FFMA R28, R28, R10, R61 ;  /* 0x0000000a1c1c7223 */ /* 0x008fe2000000003d */
[----:B------:R-:W-:Y:S01]  /*b560*/  FFMA R18, R56, R18, R17 ;  /* 0x0000001238127223 */ /* 0x000fe20000000011 */
[----:B------:R-:W-:Y:S01]  /*b570*/  FFMA R55, R58, R55, R54 ;  /* 0x000000373a377223 */ /* 0x000fe20000000036 */
[----:B------:R-:W3:Y:S01]  /*b580*/  LDS.128 R44, [UR8+0x15c0] ;  /* 0x0015c008ff2c7984 */ /* 0x000ee20008000c00 */
[----:B----4-:R-:W-:Y:S01]  /*b590*/  FFMA R29, R62, R29, R28 ;  /* 0x0000001d3e1d7223 */ /* 0x010fe2000000001c */
[C---:B------:R-:W-:Y:S01]  /*b5a0*/  FFMA R53, R58.reuse, R15, R13 ;  /* 0x0000000f3a357223 */ /* 0x040fe2000000000d */
[----:B------:R-:W-:Y:S01]  /*b5b0*/  FFMA R57, R58, R19, R18 ;  /* 0x000000133a397223 */ /* 0x000fe20000000012 */
[----:B------:R-:W4:Y:S01]  /*b5c0*/  LDS R8, [R0+UR6+0x7880] ;  /* 0x0078800600087984 */ /* 0x000f220008000800 */
[----:B-----5:R-:W-:-:S03]  /*b5d0*/  FFMA R30, R60, R30, R29 ;  /* 0x0000001e3c1e7223 */ /* 0x020fc6000000001d */
[----:B------:R-:W5:Y:S01]  /*b5e0*/  LDS R52, [R0+UR6+0x7900] ;  /* 0x0079000600347984 */ /* 0x000f620008000800 */
[C---:B------:R-:W-:Y:S01]  /*b5f0*/  FFMA R32, R10.reuse, R32, R9 ;  /* 0x000000200a207223 */ /* 0x040fe20000000009 */
        /* <DEDUP_REMOVED lines=16> */
[----:B------:R-:W-:Y:S01]  /*b700*/  FFMA R55, R64, R35, R34 ;  /* 0x0000002340377223 */ /* 0x000fe20000000022 */
[----:B------:R-:W5:Y:S01]  /*b710*/  LDS.128 R48, [UR8+0x19c0] ;  /* 0x0019c008ff307984 */ /* 0x000f620008000c00 */
[----:B-1----:R-:W-:Y:S01]  /*b720*/  FFMA R53, R10, R4, R53 ;  /* 0x000000040a357223 */ /* 0x002fe20000000035 */
[----:B------:R-:W-:Y:S01]  /*b730*/  FFMA R61, R64, R27, R26 ;  /* 0x0000001b403d7223 */ /* 0x000fe2000000001a */
[----:B--2---:R-:W-:Y:S01]  /*b740*/  FFMA R40, R10, R40, R57 ;  /* 0x000000280a287223 */ /* 0x004fe20000000039 */
[----:B------:R-:W1:Y:S01]  /*b750*/  LDS.128 R20, [UR8+0x1ac0] ;  /* 0x001ac008ff147984 */ /* 0x000e620008000c00 */
[----:B------:R-:W-:Y:S01]  /*b760*/  FFMA R5, R62, R5, R53 ;  /* 0x000000053e057223 */ /* 0x000fe20000000035 */
[----:B------:R-:W-:Y:S01]  /*b770*/  FFMA R38, R60, R38, R37 ;  /* 0x000000263c267223 */ /* 0x000fe20000000025 */
[----:B------:R-:W-:Y:S01]  /*b780*/  FFMA R41, R62, R41, R40 ;  /* 0x000000293e297223 */ /* 0x000fe20000000028 */
[----:B------:R-:W2:Y:S01]  /*b790*/  LDS.128 R32, [UR8+0x1bc0] ;  /* 0x001bc008ff207984 */ /* 0x000ea20008000c00 */
[----:B---3--:R-:W-:Y:S01]  /*b7a0*/  FFMA R44, R44, R2, R9 ;  /* 0x000000022c2c7223 */ /* 0x008fe20000000009 */
[C---:B------:R-:W-:Y:S01]  /*b7b0*/  FFMA R5, R60.reuse, R6, R5 ;  /* 0x000000063c057223 */ /* 0x040fe20000000005 */
[----:B------:R-:W-:Y:S01]  /*b7c0*/  FFMA R42, R60, R42, R41 ;  /* 0x0000002a3c2a7223 */ /* 0x000fe20000000029 */
[----:B------:R-:W-:Y:S01]  /*b7d0*/  LDS R10, [R0+UR6+0x7a00] ;  /* 0x007a0006000a7984 */ /* 0x000fe20008000800 */
[----:B----4-:R-:W-:Y:S01]  /*b7e0*/  FFMA R45, R8, R45, R44 ;  /* 0x0000002d082d7223 */ /* 0x010fe2000000002c */
[C---:B------:R-:W-:Y:S01]  /*b7f0*/  FFMA R59, R64.reuse, R39, R38 ;  /* 0x00000027403b7223 */ /* 0x040fe20000000026 */
[----:B------:R-:W-:Y:S01]  /*b800*/  FFMA R9, R64, R7, R5 ;  /* 0x0000000740097223 */ /* 0x000fe20000000005 */
[----:B------:R-:W3:Y:S01]  /*b810*/  LDS.128 R24, [UR8+0x15d0] ;  /* 0x0015d008ff187984 */ /* 0x000ee20008000c00 */
[----:B-----5:R-:W-:Y:S01]  /*b820*/  FFMA R46, R52, R46, R45 ;  /* 0x0000002e342e7223 */ /* 0x020fe2000000002d */
[----:B------:R-:W-:-:S02]  /*b830*/  FFMA R53, R64, R43, R42 ;  /* 0x0000002b40357223 */ /* 0x000fc4000000002a */
[----:B------:R-:W4:Y:S01]  /*b840*/  LDS R56, [R0+UR6+0x7a80] ;  /* 0x007a800600387984 */ /* 0x000f220008000800 */
[----:B------:R-:W-:-:S03]  /*b850*/  FFMA R57, R54, R47, R46 ;  /* 0x0000002f36397223 */ /* 0x000fc6000000002e */
[----:B------:R-:W5:Y:S01]  /*b860*/  LDS R58, [R0+UR6+0x7b00] ;  /* 0x007b0006003a7984 */ /* 0x000f620008000800 */
[----:B------:R-:W-:-:S03]  /*b870*/  FFMA R28, R2, R28, R59 ;  /* 0x0000001c021c7223 */ /* 0x000fc6000000003b */
[----:B------:R-:W5:Y:S01]  /*b880*/  LDS R60, [R0+UR6+0x7b80] ;  /* 0x007b8006003c7984 */ /* 0x000f620008000800 */
[----:B------:R-:W-:-:S03]  /*b890*/  FFMA R3, R2, R16, R3 ;  /* 0x0000001002037223 */ /* 0x000fc60000000003 */
        /* <DEDUP_REMOVED lines=8> */
[C---:B------:R-:W-:Y:S01]  /*b920*/  FFMA R3, R52.reuse, R18, R3 ;  /* 0x0000001234037223 */ /* 0x040fe20000000003 */
[----:B------:R-:W5:Y:S01]  /*b930*/  LDS.128 R36, [UR8+0x17d0] ;  /* 0x0017d008ff247984 */ /* 0x000f620008000c00 */
[----:B------:R-:W-:Y:S01]  /*b940*/  FFMA R14, R52, R14, R13 ;  /* 0x0000000e340e7223 */ /* 0x000fe2000000000d */
[----:B-1----:R-:W-:Y:S01]  /*b950*/  FFMA R9, R2, R20, R9 ;  /* 0x0000001402097223 */ /* 0x002fe20000000009 */
[----:B------:R-:W-:Y:S01]  /*b960*/  FFMA R49, R8, R49, R61 ;  /* 0x0000003108317223 */ /* 0x000fe2000000003d */
[C---:B------:R-:W-:Y:S01]  /*b970*/  FFMA R3, R54.reuse, R19, R3 ;  /* 0x0000001336037223 */ /* 0x040fe20000000003 */
[----:B------:R-:W-:Y:S01]  /*b980*/  FFMA R59, R54, R31, R30 ;  /* 0x0000001f363b7223 */ /* 0x000fe2000000001e */
[----:B--2---:R-:W-:Y:S01]  /*b990*/  FFMA R32, R2, R32, R53 ;  /* 0x0000002002207223 */ /* 0x004fe20000000035 */
[----:B------:R-:W-:Y:S01]  /*b9a0*/  FFMA R9, R8, R21, R9 ;  /* 0x0000001508097223 */ /* 0x000fe20000000009 */
[----:B------:R-:W1:Y:S01]  /*b9b0*/  LDS.128 R40, [UR8+0x18d0] ;  /* 0x0018d008ff287984 */ /* 0x000e620008000c00 */
[----:B------:R-:W-:Y:S01]  /*b9c0*/  FFMA R55, R54, R15, R14 ;  /* 0x0000000f36377223 */ /* 0x000fe2000000000e */
[----:B------:R-:W-:Y:S01]  /*b9d0*/  FFMA R33, R8, R33, R32 ;  /* 0x0000002108217223 */ /* 0x000fe20000000020 */
[C---:B------:R-:W-:Y:S01]  /*b9e0*/  FFMA R9, R52.reuse, R22, R9 ;  /* 0x0000001634097223 */ /* 0x040fe20000000009 */
[----:B------:R-:W2:Y:S01]  /*b9f0*/  LDS.128 R16, [UR8+0x1bd0] ;  /* 0x001bd008ff107984 */ /* 0x000ea20008000c00 */
[----:B------:R-:W-:Y:S01]  /*ba00*/  FFMA R49, R52, R50, R49 ;  /* 0x0000003234317223 */ /* 0x000fe20000000031 */
[----:B---3--:R-:W-:Y:S01]  /*ba10*/  FFMA R24, R24, R10, R57 ;  /* 0x0000000a18187223 */ /* 0x008fe20000000039 */
[C---:B------:R-:W-:Y:S01]  /*ba20*/  FFMA R9, R54.reuse, R23, R9 ;  /* 0x0000001736097223 */ /* 0x040fe20000000009 */
[----:B------:R-:W-:Y:S01]  /*ba30*/  LDS R8, [R0+UR6+0x7c00] ;  /* 0x007c000600087984 */ /* 0x000fe20008000800 */
[----:B------:R-:W-:Y:S01]  /*ba40*/  FFMA R49, R54, R51, R49 ;  /* 0x0000003336317223 */ /* 0x000fe20000000031 */
[----:B----4-:R-:W-:Y:S01]  /*ba50*/  FFMA R25, R56, R25, R24 ;  /* 0x0000001938197223 */ /* 0x010fe20000000018 */
[----:B------:R-:W-:Y:S01]  /*ba60*/  FFMA R34, R52, R34, R33 ;  /* 0x0000002234227223 */ /* 0x000fe20000000021 */
[----:B------:R-:W3:Y:S02]  /*ba70*/  LDS.128 R28, [UR8+0x15e0] ;  /* 0x0015e008ff1c7984 */ /* 0x000ee40008000c00 */
[----:B-----5:R-:W-:Y:S01]  /*ba80*/  FFMA R26, R58, R26, R25 ;  /* 0x0000001a3a1a7223 */ /* 0x020fe20000000019 */
[----:B------:R-:W-:Y:S01]  /*ba90*/  FFMA R53, R54, R35, R34 ;  /* 0x0000002336357223 */ /* 0x000fe20000000022 */
[----:B------:R-:W4:Y:S02]  /*baa0*/  LDS.128 R12, [UR8+0x1ad0] ;  /* 0x001ad008ff0c7984 */ /* 0x000f240008000c00 */
[----:B------:R-:W-:-:S02]  /*bab0*/  FFMA R57, R60, R27, R26 ;  /* 0x0000001b3c397223 */ /* 0x000fc4000000001a */
[----:B------:R-:W5:Y:S01]  /*bac0*/  LDS R62, [R0+UR6+0x7c80] ;  /* 0x007c8006003e7984 */ /* 0x000f620008000800 */
[----:B------:R-:W-:-:S03]  /*bad0*/  FFMA R44, R10, R44, R49 ;  /* 0x0000002c0a2c7223 */ /* 0x000fc60000000031 */
[----:B------:R-:W5:Y:S01]  /*bae0*/  LDS R64, [R0+UR6+0x7d00] ;  /* 0x007d000600407984 */ /* 0x000f620008000800 */
[----:B------:R-:W-:Y:S01]  /*baf0*/  FFMA R3, R10, R4, R3 ;  /* 0x000000040a037223 */ /* 0x000fe20000000003 */
[C---:B------:R-:W-:Y:S02]  /*bb00*/  FFMA R45, R56.reuse, R45, R44 ;  /* 0x0000002d382d7223 */ /* 0x040fe4000000002c */
[----:B------:R-:W5:Y:S01]  /*bb10*/  LDS.128 R20, [UR8+0x16e0] ;  /* 0x0016e008ff147984 */ /* 0x000f620008000c00 */
        /* <DEDUP_REMOVED lines=19> */
[----:B------:R-:W2:Y:S01]  /*bc50*/  LDS.128 R44, [UR8+0x1be0] ;  /* 0x001be008ff2c7984 */ /* 0x000ea20008000c00 */
[----:B---3--:R-:W-:Y:S01]  /*bc60*/  FFMA R28, R28, R8, R57 ;  /* 0x000000081c1c7223 */ /* 0x008fe20000000039 */
[----:B------:R-:W-:Y:S01]  /*bc70*/  FFMA R18, R58, R18, R17 ;  /* 0x000000123a127223 */ /* 0x000fe20000000011 */
[----:B------:R-:W-:Y:S01]  /*bc80*/  FFMA R61, R60, R43, R42 ;  /* 0x0000002b3c3d7223 */ /* 0x000fe2000000002a */
[----:B----4-:R-:W-:Y:S01]  /*bc90*/  FFMA R9, R10, R12, R9 ;  /* 0x0000000c0a097223 */ /* 0x010fe20000000009 */
[----:B------:R-:W-:Y:S01]  /*bca0*/  LDS R68, [R0+UR6+0x7e00] ;  /* 0x007e000600447984 */ /* 0x000fe20008000800 */
[----:B------:R-:W-:Y:S01]  /*bcb0*/  FFMA R65, R60, R19, R18 ;  /* 0x000000133c417223 */ /* 0x000fe20000000012 */
[----:B-----5:R-:W-:Y:S01]  /*bcc0*/  FFMA R29, R62, R29, R28 ;  /* 0x0000001d3e1d7223 */ /* 0x020fe2000000001c */
[----:B------:R-:W-:Y:S01]  /*bcd0*/  FFMA R9, R56, R13, R9 ;  /* 0x0000000d38097223 */ /* 0x000fe20000000009 */
[----:B------:R-:W3:Y:S02]  /*bce0*/  LDS.128 R36, [UR8+0x15f0] ;  /* 0x0015f008ff247984 */ /* 0x000ee40008000c00 */
[----:B------:R-:W-:Y:S01]  /*bcf0*/  FFMA R30, R64, R30, R29 ;  /* 0x0000001e401e7223 */ /* 0x000fe2000000001d */
[----:B------:R-:W-:Y:S01]  /*bd00*/  FFMA R9, R58, R14, R9 ;  /* 0x0000000e3a097223 */ /* 0x000fe20000000009 */
[----:B------:R-:W4:Y:S01]  /*bd10*/  LDS.128 R40, [UR8+0x16f0] ;  /* 0x0016f008ff287984 */ /* 0x000f220008000c00 */
[----:B------:R-:W-:-:S02]  /*bd20*/  FFMA R3, R8, R20, R3 ;  /* 0x0000001408037223 */ /* 0x000fc40000000003 */
[----:B------:R-:W-:Y:S01]  /*bd30*/  FFMA R9, R60, R15, R9 ;  /* 0x0000000f3c097223 */ /* 0x000fe20000000009 */
[----:B------:R-:W5:Y:S01]  /*bd40*/  LDS.128 R52, [UR8+0x17f0] ;  /* 0x0017f008ff347984 */ /* 0x000f620008000c00 */
[----:B------:R-:W-:Y:S01]  /*bd50*/  FFMA R3, R62, R21, R3 ;  /* 0x000000153e037223 */ /* 0x000fe20000000003 */
[----:B------:R-:W-:Y:S02]  /*bd60*/  FFMA R67, R66, R31, R30 ;  /* 0x0000001f42437223 */ /* 0x000fe4000000001e */
[----:B------:R-:W5:Y:S01]  /*bd70*/  LDS.128 R16, [UR8+0x1af0] ;  /* 0x001af008ff107984 */ /* 0x000f620008000c00 */
[----:B------:R-:W-:-:S03]  /*bd80*/  FFMA R21, R8, R24, R59 ;  /* 0x0000001808157223 */ /* 0x000fc6000000003b */
[----:B------:R-:W5:Y:S01]  /*bd90*/  LDS.128 R56, [UR8+0x18f0] ;  /* 0x0018f008ff387984 */ /* 0x000f620008000c00 */
[----:B------:R-:W-:Y:S01]  /*bda0*/  FFMA R32, R8, R32, R61 ;  /* 0x0000002008207223 */ /* 0x000fe2000000003d */
[----:B------:R-:W-:Y:S02]  /*bdb0*/  FFMA R61, R64, R22, R3 ;  /* 0x00000016403d7223 */ /* 0x000fe40000000003 */
[----:B------:R-:W5:Y:S01]  /*bdc0*/  LDS.128 R28, [UR8+0x19f0] ;  /* 0x0019f008ff1c7984 */ /* 0x000f620008000c00 */
[----:B------:R-:W-:Y:S01]  /*bdd0*/  FFMA R21, R62, R25, R21 ;  /* 0x000000193e157223 */ /* 0x000fe20000000015 */
[----:B-1----:R-:W-:Y:S01]  /*bde0*/  FFMA R48, R8, R48, R63 ;  /* 0x0000003008307223 */ /* 0x002fe2000000003f */
[----:B------:R-:W-:Y:S01]  /*bdf0*/  FFMA R33, R62, R33, R32 ;  /* 0x000000213e217223 */ /* 0x000fe20000000020 */
[----:B------:R-:W1:Y:S01]  /*be00*/  LDS.128 R12, [UR8+0x1bf0] ;  /* 0x001bf008ff0c7984 */ /* 0x000e620008000c00 */
[----:B------:R-:W1:Y:S01]  /*be10*/  LDC.64 R2, c[0x0][0x390] ;  /* 0x0000e400ff027b82 */ /* 0x000e620000000a00 */
[----:B--2---:R-:W-:Y:S01]  /*be20*/  FFMA R9, R8, R4, R9 ;  /* 0x0000000408097223 */ /* 0x004fe20000000009 */
[----:B------:R-:W-:Y:S01]  /*be30*/  FFMA R49, R62, R49, R48 ;  /* 0x000000313e317223 */ /* 0x000fe20000000030 */
[----:B------:R-:W2:Y:S01]  /*be40*/  LDS R10, [R0+UR6+0x7e80] ;  /* 0x007e8006000a7984 */ /* 0x000ea20008000800 */
[----:B------:R-:W-:Y:S01]  /*be50*/  FFMA R26, R64, R26, R21 ;  /* 0x0000001a401a7223 */ /* 0x000fe20000000015 */
[----:B------:R-:W-:Y:S01]  /*be60*/  FFMA R65, R8, R44, R65 ;  /* 0x0000002c08417223 */ /* 0x000fe20000000041 */
[----:B------:R-:W-:Y:S01]  /*be70*/  FFMA R5, R62, R5, R9 ;  /* 0x000000053e057223 */ /* 0x000fe20000000009 */
[----:B------:R-:W2:Y:S01]  /*be80*/  LDS R70, [R0+UR6+0x7f00] ;  /* 0x007f000600467984 */ /* 0x000ea20008000800 */
[----:B------:R-:W-:Y:S01]  /*be90*/  FFMA R34, R64, R34, R33 ;  /* 0x0000002240227223 */ /* 0x000fe20000000021 */
[----:B------:R-:W-:Y:S01]  /*bea0*/  FFMA R45, R62, R45, R65 ;  /* 0x0000002d3e2d7223 */ /* 0x000fe20000000041 */
[C---:B------:R-:W-:Y:S01]  /*beb0*/  FFMA R50, R64.reuse, R50, R49 ;  /* 0x0000003240327223 */ /* 0x040fe20000000031 */
[----:B------:R-:W2:Y:S01]  /*bec0*/  LDS R72, [R0+UR6+0x7f80] ;  /* 0x007f800600487984 */ /* 0x000ea20008000800 */
[C---:B------:R-:W-:Y:S01]  /*bed0*/  FFMA R5, R64.reuse, R6, R5 ;  /* 0x0000000640057223 */ /* 0x040fe20000000005 */
[----:B------:R-:W-:Y:S01]  /*bee0*/  FFMA R46, R64, R46, R45 ;  /* 0x0000002e402e7223 */ /* 0x000fe2000000002d */
[C---:B------:R-:W-:Y:S01]  /*bef0*/  FFMA R23, R66.reuse, R23, R61 ;  /* 0x0000001742177223 */ /* 0x040fe2000000003d */
[C---:B------:R-:W-:Y:S01]  /*bf00*/  FFMA R27, R66.reuse, R27, R26 ;  /* 0x0000001b421b7223 */ /* 0x040fe2000000001a */
[C---:B------:R-:W-:Y:S01]  /*bf10*/  FFMA R35, R66.reuse, R35, R34 ;  /* 0x0000002342237223 */ /* 0x040fe20000000022 */
[C---:B------:R-:W-:Y:S01]  /*bf20*/  FFMA R51, R66.reuse, R51, R50 ;  /* 0x0000003342337223 */ /* 0x040fe20000000032 */
[C---:B------:R-:W-:Y:S01]  /*bf30*/  FFMA R5, R66.reuse, R7, R5 ;  /* 0x0000000742057223 */ /* 0x040fe20000000005 */
[----:B------:R-:W-:Y:S01]  /*bf40*/  FFMA R47, R66, R47, R46 ;  /* 0x0000002f422f7223 */ /* 0x000fe2000000002e */
[----:B---3--:R-:W-:Y:S01]  /*bf50*/  FFMA R36, R36, R68, R67 ;  /* 0x0000004424247223 */ /* 0x008fe20000000043 */
[C---:B----4-:R-:W-:Y:S01]  /*bf60*/  FFMA R40, R68.reuse, R40, R23 ;  /* 0x0000002844287223 */ /* 0x050fe20000000017 */
[----:B-----5:R-:W-:Y:S01]  /*bf70*/  FFMA R27, R68, R52, R27 ;  /* 0x00000034441b7223 */ /* 0x020fe2000000001b */
[----:B-1----:R-:W-:-:S04]  /*bf80*/  IMAD.WIDE.U32 R2, R11, 0x4, R2 ;  /* 0x000000040b027825 */ /* 0x002fc800078e0002 */
[C---:B------:R-:W-:Y:S01]  /*bf90*/  FFMA R16, R68.reuse, R16, R5 ;  /* 0x0000001044107223 */ /* 0x040fe20000000005 */
[C---:B------:R-:W-:Y:S01]  /*bfa0*/  FFMA R35, R68.reuse, R56, R35 ;  /* 0x0000003844237223 */ /* 0x040fe20000000023 */
[C---:B------:R-:W-:Y:S01]  /*bfb0*/  FFMA R28, R68.reuse, R28, R51 ;  /* 0x0000001c441c7223 */ /* 0x040fe20000000033 */
[----:B------:R-:W-:Y:S01]  /*bfc0*/  FFMA R12, R68, R12, R47 ;  /* 0x0000000c440c7223 */ /* 0x000fe2000000002f */
[C---:B--2---:R-:W-:Y:S01]  /*bfd0*/  FFMA R37, R10.reuse, R37, R36 ;  /* 0x000000250a257223 */ /* 0x044fe20000000024 */
        /* <DEDUP_REMOVED lines=20> */
[----:B------:R-:W-:Y:S04]  /*c120*/  STG.E desc[UR4][R2.64], R39 ;  /* 0x0000002702007986 */ /* 0x000fe8000c101904 */
[----:B------:R-:W-:Y:S04]  /*c130*/  STG.E desc[UR4][R2.64+0x800], R43 ;  /* 0x0008002b02007986 */ /* 0x000fe8000c101904 */
[----:B------:R-:W-:Y:S04]  /*c140*/  STG.E desc[UR4][R2.64+0x1000], R27 ;  /* 0x0010001b02007986 */ /* 0x000fe8000c101904 */
[----:B------:R-:W-:Y:S04]  /*c150*/  STG.E desc[UR4][R2.64+0x1800], R35 ;  /* 0x0018002302007986 */ /* 0x000fe8000c101904 */
[----:B------:R-:W-:Y:S04]  /*c160*/  STG.E desc[UR4][R2.64+0x2000], R31 ;  /* 0x0020001f02007986 */ /* 0x000fe8000c101904 */
[----:B------:R-:W-:Y:S04]  /*c170*/  STG.E desc[UR4][R2.64+0x2800], R19 ;  /* 0x0028001302007986 */ /* 0x000fe8000c101904 */
[----:B------:R-:W-:Y:S01]  /*c180*/  STG.E desc[UR4][R2.64+0x3000], R15 ;  /* 0x0030000f02007986 */ /* 0x000fe2000c101904 */
[----:B------:R-:W-:Y:S05]  /*c190*/  EXIT ;  /* 0x000000000000794d */ /* 0x000fea0003800000 */
.L_x_1:
[----:B------:R-:W-:-:S00]  /*c1a0*/  BRA `(.L_x_1) ;  /* 0xfffffffc00fc7947 */ /* 0x000fc0000383ffff */
[----:B------:R-:W-:-:S00]  /*c1b0*/  NOP ;  /* 0x0000000000007918 */ /* 0x000fc00000000000 */
        /* <DEDUP_REMOVED lines=12> */
.L_x_2:


//--------------------- .nv.shared.main_kernel0   --------------------------
	.section	.nv.shared.main_kernel0,"aw",@nobits
	.sectionflags	@""
	.align	4
.nv.shared.main_kernel0:
	.zero		40960


//--------------------- .nv.shared.reserved.0     --------------------------
	.section	.nv.shared.reserved.0,"aw",@nobits
	.weak		__nv_reservedSMEM_offset_0_alias
	.size		__nv_reservedSMEM_offset_0_alias, 0, 64
	.other		__nv_reservedSMEM_offset_0_alias,@"STO_CUDA_RESERVED_SHARED STV_DEFAULT"
__nv_reservedSMEM_offset_0_alias:
	.zero		0
	.zero		64


//--------------------- .nv.constant0.main_kernel0 --------------------------
	.section	.nv.constant0.main_kernel0,"a",@progbits
	.sectionflags	@""
	.align	4
.nv.constant0.main_kernel0:
	.zero		920


//--------------------- SYMBOLS --------------------------

	.type		.nv.reservedSmem.offset0,@object
	.size		.nv.reservedSmem.offset0,0x4
	.type		.nv.reservedSmem.cap,@object
	.size		.nv.reservedSmem.cap,0x4
